// auto-generated by cutlass_sweep.gemm — config: {"arch": "sm_100", "cluster_m": 2, "cluster_n": 2, "dtype": "int8", "stages": 4, "tile_k": 128, "tile_m": 256, "tile_n": 256}
#include "cutlass/cutlass.h"
#include "cutlass/gemm/collective/collective_builder.hpp"
#include "cutlass/gemm/device/gemm_universal_adapter.h"
#include "cutlass/gemm/kernel/gemm_universal.hpp"
#include "cutlass/epilogue/collective/collective_builder.hpp"

using ElemA = int8_t;
using ElemB = int8_t;
using ElemCD = int8_t;
using Acc  = int32_t;
using TileShape    = cute::Shape<cute::_256, cute::_256, cute::_128>;
using ClusterShape = cute::Shape<cute::_2, cute::_2, cute::_1>;

using CollectiveEpilogue = typename cutlass::epilogue::collective::CollectiveBuilder<
    cutlass::arch::Sm100, cutlass::arch::OpClassTensorOp,
    TileShape, ClusterShape,
    cutlass::epilogue::collective::EpilogueTileAuto,
    Acc, Acc,
    ElemCD, cutlass::layout::RowMajor, 128 / cutlass::sizeof_bits<ElemCD>::value,
    ElemCD, cutlass::layout::RowMajor, 128 / cutlass::sizeof_bits<ElemCD>::value,
    cutlass::epilogue::collective::EpilogueScheduleAuto
  >::CollectiveOp;

using CollectiveMainloop = typename cutlass::gemm::collective::CollectiveBuilder<
    cutlass::arch::Sm100, cutlass::arch::OpClassTensorOp,
    ElemA, cutlass::layout::RowMajor, 128 / cutlass::sizeof_bits<ElemA>::value,
    ElemB, cutlass::layout::ColumnMajor, 128 / cutlass::sizeof_bits<ElemB>::value,
    Acc,
    TileShape, ClusterShape,
    cutlass::gemm::collective::StageCount<4>,
    cutlass::gemm::collective::KernelScheduleAuto
  >::CollectiveOp;

using GemmKernel = cutlass::gemm::kernel::GemmUniversal<
    cute::Shape<int,int,int,int>,
    CollectiveMainloop,
    CollectiveEpilogue
>;
using Gemm = cutlass::gemm::device::GemmUniversalAdapter<GemmKernel>;

// Force the device kernel symbol into the cubin without needing a host main.
auto* _anchor = &cutlass::device_kernel<GemmKernel>;


// ===== COMPILED SASS (sm_100a) =====

	.target	sm_100a

	.elftype	@"ET_EXEC"


//--------------------- .note.nv.tkinfo           --------------------------
	.section	.note.nv.tkinfo,"",@"SHT_NOTE"
	.sectionflags	@"SHF_NOTE_NV_TKINFO"
	.tkinfo
        /*0018*/ 	.word	0x00000002
        /*0030*/ 	.string	""
        /*0030*/ 	.string	"ptxas"
        /*0030*/ 	.string	"Cuda compilation tools, release 13.0, V13.0.88"
        /*0030*/ 	.string	"Build cuda_13.0.r13.0/compiler.36424714_0"
        /*0030*/ 	.string	"-arch sm_100a -m 64 "



//--------------------- .note.nv.cuinfo           --------------------------
	.section	.note.nv.cuinfo,"",@"SHT_NOTE"
	.sectionflags	@"SHF_NOTE_NV_CUINFO"
        /*0018*/ 	.short	0x0002
        /*001a*/ 	.short	0x0064
        /*001c*/ 	.short	0x0082
	.zero		2


//--------------------- .nv.info                  --------------------------
	.section	.nv.info,"",@"SHT_CUDA_INFO"
	.align	4


	//----- nvinfo : EIATTR_REGCOUNT
	.align		4
        /*0000*/ 	.byte	0x04, 0x2f
        /*0002*/ 	.short	(.L_20 - .L_19)
	.align		4
.L_19:
        /*0004*/ 	.word	index@(_ZN7cutlass13device_kernelINS_4gemm6kernel13GemmUniversalIN4cute5tupleIJiiiiEEENS1_10collective13CollectiveMmaINS1_35MainloopSm100TmaUmmaWarpSpecializedILi4ELi2ELi2ENS5_IJNS4_1CILi2EEESB_NSA_ILi1EEEEEEEENS5_IJNSA_ILi256EEESF_NSA_ILi128EEEEEEaNS5_IJlSC_lEEEaSI_NS4_8TiledMMAINS4_8MMA_AtomIJNS4_21SM100_MMA_S8_2x1SM_SSIaaiLi256ELi256ELNS4_4UMMA5MajorE0ELSN_0ELNSM_8SaturateE0EEEEEENS4_6LayoutINS5_IJSC_SC_SC_EEENS5_IJNSA_ILi0EEEST_ST_EEEEENS5_IJNS4_10UnderscoreESW_SW_EEEEENS4_28SM100_TMA_2SM_LOAD_MULTICASTENS4_14ComposedLayoutINS4_7SwizzleILi3ELi4ELi3EEENS4_18smem_ptr_flag_bitsILi8EEENSR_INS5_IJNSA_ILi8EEESG_EEENS5_IJSG_SC_EEEEEEEvNS4_8identityENS4_18SM100_TMA_2SM_LOADES19_vS1A_EENS_8epilogue10collective18CollectiveEpilogueINS1D_23Sm100TmaWarpSpecializedILi4ELi2ELi64ELb0ELb0EEEJNS5_IJSG_SF_SG_EEENS5_IJNSR_ISG_SC_EENSR_INSA_ILi64EEESC_EEEEEaSI_aSI_NS1D_6fusion15FusionCallbacksIS1H_NS1N_17LinearCombinationIaiaiLNS_15FloatRoundStyleE2EEES1I_S1M_JEEENS4_5SM1004TMEM4LOAD26SM100_TMEM_LOAD_32dp32b64xENS4_13SM90_TMA_LOADENS10_INS11_ILi2ELi4ELi3EEES14_NSR_INS5_IJS15_S1K_EEENS5_IJS1K_SC_EEEEEEENS4_39AutoVectorizingCopyWithAssumedAlignmentILi128EEENS4_14SM90_TMA_STOREES22_S24_S24_EEEvvEEEEvNT_6ParamsE)
        /*0008*/ 	.word	0x000000a4


	//----- nvinfo : EIATTR_FRAME_SIZE
	.align		4
.L_20:
        /*000c*/ 	.byte	0x04, 0x11
        /*000e*/ 	.short	(.L_22 - .L_21)
	.align		4
.L_21:
        /*0010*/ 	.word	index@($__internal_2_$__cuda_sm10x_tcgen05_guardrail_trap_unallocated_columns_being_dealloced)
        /*0014*/ 	.word	0x00000000


	//----- nvinfo : EIATTR_FRAME_SIZE
	.align		4
.L_22:
        /*0018*/ 	.byte	0x04, 0x11
        /*001a*/ 	.short	(.L_24 - .L_23)
	.align		4
.L_23:
        /*001c*/ 	.word	index@($__internal_1_$__cuda_sm10x_tcgen05_guardrail_trap_phase_invalid_during_alloc)
        /*0020*/ 	.word	0x00000000


	//----- nvinfo : EIATTR_FRAME_SIZE
	.align		4
.L_24:
        /*0024*/ 	.byte	0x04, 0x11
        /*0026*/ 	.short	(.L_26 - .L_25)
	.align		4
.L_25:
        /*0028*/ 	.word	index@($__internal_0_$__cuda_sm10x_tcgen05_guardrail_trap_col_being_dealloced_not_returned_by_alloc)
        /*002c*/ 	.word	0x00000000


	//----- nvinfo : EIATTR_FRAME_SIZE
	.align		4
.L_26:
        /*0030*/ 	.byte	0x04, 0x11
        /*0032*/ 	.short	(.L_28 - .L_27)
	.align		4
.L_27:
        /*0034*/ 	.word	index@(_ZN7cutlass13device_kernelINS_4gemm6kernel13GemmUniversalIN4cute5tupleIJiiiiEEENS1_10collective13CollectiveMmaINS1_35MainloopSm100TmaUmmaWarpSpecializedILi4ELi2ELi2ENS5_IJNS4_1CILi2EEESB_NSA_ILi1EEEEEEEENS5_IJNSA_ILi256EEESF_NSA_ILi128EEEEEEaNS5_IJlSC_lEEEaSI_NS4_8TiledMMAINS4_8MMA_AtomIJNS4_21SM100_MMA_S8_2x1SM_SSIaaiLi256ELi256ELNS4_4UMMA5MajorE0ELSN_0ELNSM_8SaturateE0EEEEEENS4_6LayoutINS5_IJSC_SC_SC_EEENS5_IJNSA_ILi0EEEST_ST_EEEEENS5_IJNS4_10UnderscoreESW_SW_EEEEENS4_28SM100_TMA_2SM_LOAD_MULTICASTENS4_14ComposedLayoutINS4_7SwizzleILi3ELi4ELi3EEENS4_18smem_ptr_flag_bitsILi8EEENSR_INS5_IJNSA_ILi8EEESG_EEENS5_IJSG_SC_EEEEEEEvNS4_8identityENS4_18SM100_TMA_2SM_LOADES19_vS1A_EENS_8epilogue10collective18CollectiveEpilogueINS1D_23Sm100TmaWarpSpecializedILi4ELi2ELi64ELb0ELb0EEEJNS5_IJSG_SF_SG_EEENS5_IJNSR_ISG_SC_EENSR_INSA_ILi64EEESC_EEEEEaSI_aSI_NS1D_6fusion15FusionCallbacksIS1H_NS1N_17LinearCombinationIaiaiLNS_15FloatRoundStyleE2EEES1I_S1M_JEEENS4_5SM1004TMEM4LOAD26SM100_TMEM_LOAD_32dp32b64xENS4_13SM90_TMA_LOADENS10_INS11_ILi2ELi4ELi3EEES14_NSR_INS5_IJS15_S1K_EEENS5_IJS1K_SC_EEEEEEENS4_39AutoVectorizingCopyWithAssumedAlignmentILi128EEENS4_14SM90_TMA_STOREES22_S24_S24_EEEvvEEEEvNT_6ParamsE)
        /*0038*/ 	.word	0x00000000


	//----- nvinfo : EIATTR_MIN_STACK_SIZE
	.align		4
.L_28:
        /*003c*/ 	.byte	0x04, 0x12
        /*003e*/ 	.short	(.L_30 - .L_29)
	.align		4
.L_29:
        /*0040*/ 	.word	index@(_ZN7cutlass13device_kernelINS_4gemm6kernel13GemmUniversalIN4cute5tupleIJiiiiEEENS1_10collective13CollectiveMmaINS1_35MainloopSm100TmaUmmaWarpSpecializedILi4ELi2ELi2ENS5_IJNS4_1CILi2EEESB_NSA_ILi1EEEEEEEENS5_IJNSA_ILi256EEESF_NSA_ILi128EEEEEEaNS5_IJlSC_lEEEaSI_NS4_8TiledMMAINS4_8MMA_AtomIJNS4_21SM100_MMA_S8_2x1SM_SSIaaiLi256ELi256ELNS4_4UMMA5MajorE0ELSN_0ELNSM_8SaturateE0EEEEEENS4_6LayoutINS5_IJSC_SC_SC_EEENS5_IJNSA_ILi0EEEST_ST_EEEEENS5_IJNS4_10UnderscoreESW_SW_EEEEENS4_28SM100_TMA_2SM_LOAD_MULTICASTENS4_14ComposedLayoutINS4_7SwizzleILi3ELi4ELi3EEENS4_18smem_ptr_flag_bitsILi8EEENSR_INS5_IJNSA_ILi8EEESG_EEENS5_IJSG_SC_EEEEEEEvNS4_8identityENS4_18SM100_TMA_2SM_LOADES19_vS1A_EENS_8epilogue10collective18CollectiveEpilogueINS1D_23Sm100TmaWarpSpecializedILi4ELi2ELi64ELb0ELb0EEEJNS5_IJSG_SF_SG_EEENS5_IJNSR_ISG_SC_EENSR_INSA_ILi64EEESC_EEEEEaSI_aSI_NS1D_6fusion15FusionCallbacksIS1H_NS1N_17LinearCombinationIaiaiLNS_15FloatRoundStyleE2EEES1I_S1M_JEEENS4_5SM1004TMEM4LOAD26SM100_TMEM_LOAD_32dp32b64xENS4_13SM90_TMA_LOADENS10_INS11_ILi2ELi4ELi3EEES14_NSR_INS5_IJS15_S1K_EEENS5_IJS1K_SC_EEEEEEENS4_39AutoVectorizingCopyWithAssumedAlignmentILi128EEENS4_14SM90_TMA_STOREES22_S24_S24_EEEvvEEEEvNT_6ParamsE)
        /*0044*/ 	.word	0x00000000
.L_30:


//--------------------- .nv.compat                --------------------------
	.section	.nv.compat,"",@"SHT_CUDA_COMPAT_INFO"
	.align	4
        /*0000*/ 	.byte	0x02, 0x09, 0x01, 0x00, 0x02, 0x02, 0x03, 0x00, 0x02, 0x05, 0x06, 0x00, 0x03, 0x07, 0x01, 0x01
        /*0010*/ 	.byte	0x02, 0x03, 0x01, 0x00, 0x02, 0x06, 0x01, 0x00, 0x04, 0x0b, 0x08, 0x00, 0x01, 0x00, 0x00, 0x00
        /*0020*/ 	.byte	0x00, 0x00, 0x00, 0x00


//--------------------- .nv.info._ZN7cutlass13device_kernelINS_4gemm6kernel13GemmUniversalIN4cute5tupleIJiiiiEEENS1_10collective13CollectiveMmaINS1_35MainloopSm100TmaUmmaWarpSpecializedILi4ELi2ELi2ENS5_IJNS4_1CILi2EEESB_NSA_ILi1EEEEEEEENS5_IJNSA_ILi256EEESF_NSA_ILi128EEEEEEaNS5_IJlSC_lEEEaSI_NS4_8TiledMMAINS4_8MMA_AtomIJNS4_21SM100_MMA_S8_2x1SM_SSIaaiLi256ELi256ELNS4_4UMMA5MajorE0ELSN_0ELNSM_8SaturateE0EEEEEENS4_6LayoutINS5_IJSC_SC_SC_EEENS5_IJNSA_ILi0EEEST_ST_EEEEENS5_IJNS4_10UnderscoreESW_SW_EEEEENS4_28SM100_TMA_2SM_LOAD_MULTICASTENS4_14ComposedLayoutINS4_7SwizzleILi3ELi4ELi3EEENS4_18smem_ptr_flag_bitsILi8EEENSR_INS5_IJNSA_ILi8EEESG_EEENS5_IJSG_SC_EEEEEEEvNS4_8identityENS4_18SM100_TMA_2SM_LOADES19_vS1A_EENS_8epilogue10collective18CollectiveEpilogueINS1D_23Sm100TmaWarpSpecializedILi4ELi2ELi64ELb0ELb0EEEJNS5_IJSG_SF_SG_EEENS5_IJNSR_ISG_SC_EENSR_INSA_ILi64EEESC_EEEEEaSI_aSI_NS1D_6fusion15FusionCallbacksIS1H_NS1N_17LinearCombinationIaiaiLNS_15FloatRoundStyleE2EEES1I_S1M_JEEENS4_5SM1004TMEM4LOAD26SM100_TMEM_LOAD_32dp32b64xENS4_13SM90_TMA_LOADENS10_INS11_ILi2ELi4ELi3EEES14_NSR_INS5_IJS15_S1K_EEENS5_IJS1K_SC_EEEEEEENS4_39AutoVectorizingCopyWithAssumedAlignmentILi128EEENS4_14SM90_TMA_STOREES22_S24_S24_EEEvvEEEEvNT_6ParamsE --------------------------
	.section	.nv.info._ZN7cutlass13device_kernelINS_4gemm6kernel13GemmUniversalIN4cute5tupleIJiiiiEEENS1_10collective13CollectiveMmaINS1_35MainloopSm100TmaUmmaWarpSpecializedILi4ELi2ELi2ENS5_IJNS4_1CILi2EEESB_NSA_ILi1EEEEEEEENS5_IJNSA_ILi256EEESF_NSA_ILi128EEEEEEaNS5_IJlSC_lEEEaSI_NS4_8TiledMMAINS4_8MMA_AtomIJNS4_21SM100_MMA_S8_2x1SM_SSIaaiLi256ELi256ELNS4_4UMMA5MajorE0ELSN_0ELNSM_8SaturateE0EEEEEENS4_6LayoutINS5_IJSC_SC_SC_EEENS5_IJNSA_ILi0EEEST_ST_EEEEENS5_IJNS4_10UnderscoreESW_SW_EEEEENS4_28SM100_TMA_2SM_LOAD_MULTICASTENS4_14ComposedLayoutINS4_7SwizzleILi3ELi4ELi3EEENS4_18smem_ptr_flag_bitsILi8EEENSR_INS5_IJNSA_ILi8EEESG_EEENS5_IJSG_SC_EEEEEEEvNS4_8identityENS4_18SM100_TMA_2SM_LOADES19_vS1A_EENS_8epilogue10collective18CollectiveEpilogueINS1D_23Sm100TmaWarpSpecializedILi4ELi2ELi64ELb0ELb0EEEJNS5_IJSG_SF_SG_EEENS5_IJNSR_ISG_SC_EENSR_INSA_ILi64EEESC_EEEEEaSI_aSI_NS1D_6fusion15FusionCallbacksIS1H_NS1N_17LinearCombinationIaiaiLNS_15FloatRoundStyleE2EEES1I_S1M_JEEENS4_5SM1004TMEM4LOAD26SM100_TMEM_LOAD_32dp32b64xENS4_13SM90_TMA_LOADENS10_INS11_ILi2ELi4ELi3EEES14_NSR_INS5_IJS15_S1K_EEENS5_IJS1K_SC_EEEEEEENS4_39AutoVectorizingCopyWithAssumedAlignmentILi128EEENS4_14SM90_TMA_STOREES22_S24_S24_EEEvvEEEEvNT_6ParamsE,"",@"SHT_CUDA_INFO"
	.sectionflags	@""
	.align	4


	//----- nvinfo : EIATTR_CUDA_API_VERSION
	.align		4
        /*0000*/ 	.byte	0x04, 0x37
        /*0002*/ 	.short	(.L_32 - .L_31)
.L_31:
        /*0004*/ 	.word	0x00000082


	//----- nvinfo : EIATTR_KPARAM_INFO
	.align		4
.L_32:
        /*0008*/ 	.byte	0x04, 0x17
        /*000a*/ 	.short	(.L_34 - .L_33)
.L_33:
        /*000c*/ 	.word	0x00000000
        /*0010*/ 	.short	0x0000
        /*0012*/ 	.short	0x0000
        /*0014*/ 	.byte	0x00, 0xf0, 0x01, 0x20


	//----- nvinfo : EIATTR_AT_ENTRY_FRAGMENTS
	.align		4
.L_34:
        /*0018*/ 	.byte	0x04, 0x4f
        /*001a*/ 	.short	(.L_36 - .L_35)


	//   ....[0]....
.L_35:
        /*001c*/ 	.word	0x00000007


	//----- nvinfo : EIATTR_RESERVED_SMEM_USED
	.align		4
.L_36:
        /*0020*/ 	.byte	0x01, 0x41
	.zero		2


	//----- nvinfo : EIATTR_SPARSE_MMA_MASK
	.align		4
        /*0024*/ 	.byte	0x03, 0x50
        /*0026*/ 	.short	0x0000


	//----- nvinfo : EIATTR_TCGEN05_2CTA_USED
	.align		4
        /*0028*/ 	.byte	0x01, 0x52
	.zero		2


	//----- nvinfo : EIATTR_MAXREG_COUNT
	.align		4
        /*002c*/ 	.byte	0x03, 0x1b
        /*002e*/ 	.short	0x00ff


	//----- nvinfo : EIATTR_NUM_BARRIERS
	.align		4
        /*0030*/ 	.byte	0x02, 0x4c
        /*0032*/ 	.byte	0x07
	.zero		1


	//----- nvinfo : EIATTR_EXTERNS
	.align		4
        /*0034*/ 	.byte	0x04, 0x0f
        /*0036*/ 	.short	(.L_38 - .L_37)


	//   ....[0]....
	.align		4
.L_37:
        /*0038*/ 	.word	index@(__assertfail)


	//----- nvinfo : EIATTR_MERCURY_ISA_VERSION
	.align		4
.L_38:
        /*003c*/ 	.byte	0x03, 0x5f
        /*003e*/ 	.short	0x0101


	//----- nvinfo : EIATTR_INT_WARP_WIDE_INSTR_OFFSETS
	.align		4
        /*0040*/ 	.byte	0x04, 0x31
        /*0042*/ 	.short	(.L_40 - .L_39)


	//   ....[0]....
.L_39:
        /*0044*/ 	.word	0x00000d30


	//   ....[1]....
        /*0048*/ 	.word	0x00000dd0


	//   ....[2]....
        /*004c*/ 	.word	0x00004180


	//   ....[3]....
        /*0050*/ 	.word	0x000041a0


	//   ....[4]....
        /*0054*/ 	.word	0x000041d0


	//   ....[5]....
        /*0058*/ 	.word	0x00004d10


	//   ....[6]....
        /*005c*/ 	.word	0x00004d80


	//   ....[7]....
        /*0060*/ 	.word	0x00004e60


	//   ....[8]....
        /*0064*/ 	.word	0x00004ee0


	//   ....[9]....
        /*0068*/ 	.word	0x00004fe0


	//   ....[10]....
        /*006c*/ 	.word	0x00005060


	//   ....[11]....
        /*0070*/ 	.word	0x00005150


	//   ....[12]....
        /*0074*/ 	.word	0x00005200


	//----- nvinfo : EIATTR_COOP_GROUP_MASK_REGIDS
	.align		4
.L_40:
        /*0078*/ 	.byte	0x04, 0x29
        /*007a*/ 	.short	(.L_42 - .L_41)


	//   ....[0]....
.L_41:
        /*007c*/ 	.word	0xffffffff


	//   ....[1]....
        /*0080*/ 	.word	0xffffffff


	//   ....[2]....
        /*0084*/ 	.word	0xffffffff


	//   ....[3]....
        /*0088*/ 	.word	0xffffffff


	//   ....[4]....
        /*008c*/ 	.word	0xffffffff


	//   ....[5]....
        /*0090*/ 	.word	0xffffffff


	//   ....[6]....
        /*0094*/ 	.word	0xffffffff


	//   ....[7]....
        /*0098*/ 	.word	0xffffffff


	//   ....[8]....
        /*009c*/ 	.word	0xffffffff


	//   ....[9]....
        /*00a0*/ 	.word	0xffffffff


	//   ....[10]....
        /*00a4*/ 	.word	0xffffffff


	//   ....[11]....
        /*00a8*/ 	.word	0xffffffff


	//   ....[12]....
        /*00ac*/ 	.word	0xffffffff


	//   ....[13]....
        /*00b0*/ 	.word	0xffffffff


	//----- nvinfo : EIATTR_COOP_GROUP_INSTR_OFFSETS
	.align		4
.L_42:
        /*00b4*/ 	.byte	0x04, 0x28
        /*00b6*/ 	.short	(.L_44 - .L_43)


	//   ....[0]....
.L_43:
        /*00b8*/ 	.word	0x000000b0


	//   ....[1]....
        /*00bc*/ 	.word	0x00000520


	//   ....[2]....
        /*00c0*/ 	.word	0x000006e0


	//   ....[3]....
        /*00c4*/ 	.word	0x00000870


	//   ....[4]....
        /*00c8*/ 	.word	0x00000960


	//   ....[5]....
        /*00cc*/ 	.word	0x00000ac0


	//   ....[6]....
        /*00d0*/ 	.word	0x00000c10


	//   ....[7]....
        /*00d4*/ 	.word	0x00000e50


	//   ....[8]....
        /*00d8*/ 	.word	0x000021c0


	//   ....[9]....
        /*00dc*/ 	.word	0x00003080


	//   ....[10]....
        /*00e0*/ 	.word	0x00003550


	//   ....[11]....
        /*00e4*/ 	.word	0x00003580


	//   ....[12]....
        /*00e8*/ 	.word	0x00004080


	//   ....[13]....
        /*00ec*/ 	.word	0x00004290


	//----- nvinfo : EIATTR_VRC_CTA_INIT_COUNT
	.align		4
.L_44:
        /*00f0*/ 	.byte	0x02, 0x4a
        /*00f2*/ 	.byte	0x80
	.zero		1


	//----- nvinfo : EIATTR_SYSCALL_OFFSETS
	.align		4
        /*00f4*/ 	.byte	0x04, 0x46
        /*00f6*/ 	.short	(.L_46 - .L_45)


	//   ....[0]....
.L_45:
        /*00f8*/ 	.word	0x00005e70


	//   ....[1]....
        /*00fc*/ 	.word	0x00005fb0


	//   ....[2]....
        /*0100*/ 	.word	0x00006840


	//   ....[3]....
        /*0104*/ 	.word	0x00007e40


	//   ....[4]....
        /*0108*/ 	.word	0x000093e0


	//   ....[5]....
        /*010c*/ 	.word	0x0000a9b0


	//----- nvinfo : EIATTR_MBARRIER_INSTR_OFFSETS
	.align		4
.L_46:
        /*0110*/ 	.byte	0x04, 0x39
        /*0112*/ 	.short	(.L_48 - .L_47)


	//   ....[0]....
.L_47:
        /*0114*/ 	.word	0x00000650
        /*0118*/ 	.word	0x000000ff
        /*011c*/ 	.word	0x00000000
        /*0120*/ 	.short	0x0100
        /*0122*/ 	.byte	0x04
	.zero		1


	//   ....[1]....
        /*0124*/ 	.word	0x00000660
        /*0128*/ 	.word	0x000000ff
        /*012c*/ 	.word	0x00000020
        /*0130*/ 	.short	0x0100
        /*0132*/ 	.byte	0x04
	.zero		1


	//   ....[2]....
        /*0134*/ 	.word	0x00000670
        /*0138*/ 	.word	0x000000ff
        /*013c*/ 	.word	0x00000008
        /*0140*/ 	.short	0x0100
        /*0142*/ 	.byte	0x04
	.zero		1


	//   ....[3]....
        /*0144*/ 	.word	0x00000680
        /*0148*/ 	.word	0x000000ff
        /*014c*/ 	.word	0x00000028
        /*0150*/ 	.short	0x0100
        /*0152*/ 	.byte	0x04
	.zero		1


	//   ....[4]....
        /*0154*/ 	.word	0x00000690
        /*0158*/ 	.word	0x000000ff
        /*015c*/ 	.word	0x00000010
        /*0160*/ 	.short	0x0100
        /*0162*/ 	.byte	0x04
	.zero		1


	//   ....[5]....
        /*0164*/ 	.word	0x000006a0
        /*0168*/ 	.word	0x000000ff
        /*016c*/ 	.word	0x00000030
        /*0170*/ 	.short	0x0100
        /*0172*/ 	.byte	0x04
	.zero		1


	//   ....[6]....
        /*0174*/ 	.word	0x000006b0
        /*0178*/ 	.word	0x000000ff
        /*017c*/ 	.word	0x00000018
        /*0180*/ 	.short	0x0100
        /*0182*/ 	.byte	0x04
	.zero		1


	//   ....[7]....
        /*0184*/ 	.word	0x000006c0
        /*0188*/ 	.word	0x000000ff
        /*018c*/ 	.word	0x00000038
        /*0190*/ 	.short	0x0100
        /*0192*/ 	.byte	0x04
	.zero		1


	//   ....[8]....
        /*0194*/ 	.word	0x000007e0
        /*0198*/ 	.word	0x000000ff
        /*019c*/ 	.word	0x00000040
        /*01a0*/ 	.short	0x0100
        /*01a2*/ 	.byte	0x04
	.zero		1


	//   ....[9]....
        /*01a4*/ 	.word	0x000007f0
        /*01a8*/ 	.word	0x000000ff
        /*01ac*/ 	.word	0x00000060
        /*01b0*/ 	.short	0x0100
        /*01b2*/ 	.byte	0x04
	.zero		1


	//   ....[10]....
        /*01b4*/ 	.word	0x00000800
        /*01b8*/ 	.word	0x000000ff
        /*01bc*/ 	.word	0x00000048
        /*01c0*/ 	.short	0x0100
        /*01c2*/ 	.byte	0x04
	.zero		1


	//   ....[11]....
        /*01c4*/ 	.word	0x00000810
        /*01c8*/ 	.word	0x000000ff
        /*01cc*/ 	.word	0x00000068
        /*01d0*/ 	.short	0x0100
        /*01d2*/ 	.byte	0x04
	.zero		1


	//   ....[12]....
        /*01d4*/ 	.word	0x00000820
        /*01d8*/ 	.word	0x000000ff
        /*01dc*/ 	.word	0x00000050
        /*01e0*/ 	.short	0x0100
        /*01e2*/ 	.byte	0x04
	.zero		1


	//   ....[13]....
        /*01e4*/ 	.word	0x00000830
        /*01e8*/ 	.word	0x000000ff
        /*01ec*/ 	.word	0x00000070
        /*01f0*/ 	.short	0x0100
        /*01f2*/ 	.byte	0x04
	.zero		1


	//   ....[14]....
        /*01f4*/ 	.word	0x00000840
        /*01f8*/ 	.word	0x000000ff
        /*01fc*/ 	.word	0x00000058
        /*0200*/ 	.short	0x0100
        /*0202*/ 	.byte	0x04
	.zero		1


	//   ....[15]....
        /*0204*/ 	.word	0x00000850
        /*0208*/ 	.word	0x000000ff
        /*020c*/ 	.word	0x00000078
        /*0210*/ 	.short	0x0100
        /*0212*/ 	.byte	0x04
	.zero		1


	//   ....[16]....
        /*0214*/ 	.word	0x00000930
        /*0218*/ 	.word	0x000000ff
        /*021c*/ 	.word	0x00000080
        /*0220*/ 	.short	0x0100
        /*0222*/ 	.byte	0x06
	.zero		1


	//   ....[17]....
        /*0224*/ 	.word	0x00000940
        /*0228*/ 	.word	0x000000ff
        /*022c*/ 	.word	0x00000088
        /*0230*/ 	.short	0x0100
        /*0232*/ 	.byte	0x06
	.zero		1


	//   ....[18]....
        /*0234*/ 	.word	0x00000a70
        /*0238*/ 	.word	0x000000ff
        /*023c*/ 	.word	0x00000090
        /*0240*/ 	.short	0x0100
        /*0242*/ 	.byte	0x06
	.zero		1


	//   ....[19]....
        /*0244*/ 	.word	0x00000a80
        /*0248*/ 	.word	0x000000ff
        /*024c*/ 	.word	0x000000a0
        /*0250*/ 	.short	0x0100
        /*0252*/ 	.byte	0x06
	.zero		1


	//   ....[20]....
        /*0254*/ 	.word	0x00000a90
        /*0258*/ 	.word	0x000000ff
        /*025c*/ 	.word	0x00000098
        /*0260*/ 	.short	0x0100
        /*0262*/ 	.byte	0x06
	.zero		1


	//   ....[21]....
        /*0264*/ 	.word	0x00000aa0
        /*0268*/ 	.word	0x000000ff
        /*026c*/ 	.word	0x000000a8
        /*0270*/ 	.short	0x0100
        /*0272*/ 	.byte	0x06
	.zero		1


	//   ....[22]....
        /*0274*/ 	.word	0x00000bc0
        /*0278*/ 	.word	0x000000ff
        /*027c*/ 	.word	0x000000b0
        /*0280*/ 	.short	0x0100
        /*0282*/ 	.byte	0x04
	.zero		1


	//   ....[23]....
        /*0284*/ 	.word	0x00000bd0
        /*0288*/ 	.word	0x000000ff
        /*028c*/ 	.word	0x000000c0
        /*0290*/ 	.short	0x0100
        /*0292*/ 	.byte	0x04
	.zero		1


	//   ....[24]....
        /*0294*/ 	.word	0x00000be0
        /*0298*/ 	.word	0x000000ff
        /*029c*/ 	.word	0x000000b8
        /*02a0*/ 	.short	0x0100
        /*02a2*/ 	.byte	0x04
	.zero		1


	//   ....[25]....
        /*02a4*/ 	.word	0x00000bf0
        /*02a8*/ 	.word	0x000000ff
        /*02ac*/ 	.word	0x000000c8
        /*02b0*/ 	.short	0x0100
        /*02b2*/ 	.byte	0x04
	.zero		1


	//   ....[26]....
        /*02b4*/ 	.word	0x00000ce0
        /*02b8*/ 	.word	0x000000ff
        /*02bc*/ 	.word	0x000000d0
        /*02c0*/ 	.short	0x0100
        /*02c2*/ 	.byte	0x04
	.zero		1


	//   ....[27]....
        /*02c4*/ 	.word	0x00000cf0
        /*02c8*/ 	.word	0x000000ff
        /*02cc*/ 	.word	0x000000e0
        /*02d0*/ 	.short	0x0100
        /*02d2*/ 	.byte	0x04
	.zero		1


	//   ....[28]....
        /*02d4*/ 	.word	0x00000d00
        /*02d8*/ 	.word	0x000000ff
        /*02dc*/ 	.word	0x000000d8
        /*02e0*/ 	.short	0x0100
        /*02e2*/ 	.byte	0x04
	.zero		1


	//   ....[29]....
        /*02e4*/ 	.word	0x00000d10
        /*02e8*/ 	.word	0x000000ff
        /*02ec*/ 	.word	0x000000e8
        /*02f0*/ 	.short	0x0100
        /*02f2*/ 	.byte	0x04
	.zero		1


	//   ....[30]....
        /*02f4*/ 	.word	0x00000e10
        /*02f8*/ 	.word	0x000000ff
        /*02fc*/ 	.word	0x000000f0
        /*0300*/ 	.short	0x0100
        /*0302*/ 	.byte	0x06
	.zero		1


	//   ....[31]....
        /*0304*/ 	.word	0x000019e0
        /*0308*/ 	.word	0x00000003
        /*030c*/ 	.word	0x000000e0
        /*0310*/ 	.short	0x010a
        /*0312*/ 	.byte	0xff
	.zero		1


	//   ....[32]....
        /*0314*/ 	.word	0x00001a10
        /*0318*/ 	.word	0x00000003
        /*031c*/ 	.word	0x000000d0
        /*0320*/ 	.short	0x0101
        /*0322*/ 	.byte	0xff
	.zero		1


	//   ....[33]....
        /*0324*/ 	.word	0x00001ad0
        /*0328*/ 	.word	0x000000ff
        /*032c*/ 	.word	0x00000020
        /*0330*/ 	.short	0x010a
        /*0332*/ 	.byte	0x04
	.zero		1


	//   ....[34]....
        /*0334*/ 	.word	0x00001ba0
        /*0338*/ 	.word	0x000000ff
        /*033c*/ 	.word	0x00000020
        /*0340*/ 	.short	0x010a
        /*0342*/ 	.byte	0x21
	.zero		1


	//   ....[35]....
        /*0344*/ 	.word	0x00001d50
        /*0348*/ 	.word	0x000000ff
        /*034c*/ 	.word	0x00000020
        /*0350*/ 	.short	0x010a
        /*0352*/ 	.byte	0x05
	.zero		1


	//   ....[36]....
        /*0354*/ 	.word	0x00001e60
        /*0358*/ 	.word	0x000000ff
        /*035c*/ 	.word	0x00000088
        /*0360*/ 	.short	0x0101
        /*0362*/ 	.byte	0x06
	.zero		1


	//   ....[37]....
        /*0364*/ 	.word	0x00001e80
        /*0368*/ 	.word	0x000000ff
        /*036c*/ 	.word	0x00000020
        /*0370*/ 	.short	0x010a
        /*0372*/ 	.byte	0x04
	.zero		1


	//   ....[38]....
        /*0374*/ 	.word	0x00001f00
        /*0378*/ 	.word	0x000000ff
        /*037c*/ 	.word	0x00000020
        /*0380*/ 	.short	0x010a
        /*0382*/ 	.byte	0x11
	.zero		1


	//   ....[39]....
        /*0384*/ 	.word	0x00002090
        /*0388*/ 	.word	0x000000ff
        /*038c*/ 	.word	0x00000020
        /*0390*/ 	.short	0x010a
        /*0392*/ 	.byte	0x05
	.zero		1


	//   ....[40]....
        /*0394*/ 	.word	0x000021f0
        /*0398*/ 	.word	0x00000003
        /*039c*/ 	.word	0x00000090
        /*03a0*/ 	.short	0x010a
        /*03a2*/ 	.byte	0xff
	.zero		1


	//   ....[41]....
        /*03a4*/ 	.word	0x00002340
        /*03a8*/ 	.word	0x00000000
        /*03ac*/ 	.word	0x00000000
        /*03b0*/ 	.short	0x0101
        /*03b2*/ 	.byte	0xff
	.zero		1


	//   ....[42]....
        /*03b4*/ 	.word	0x00002900
        /*03b8*/ 	.word	0x000000ff
        /*03bc*/ 	.word	0x00000000
        /*03c0*/ 	.short	0x010a
        /*03c2*/ 	.byte	0x04
	.zero		1


	//   ....[43]....
        /*03c4*/ 	.word	0x00002990
        /*03c8*/ 	.word	0x000000ff
        /*03cc*/ 	.word	0x00000000
        /*03d0*/ 	.short	0x010a
        /*03d2*/ 	.byte	0x05
	.zero		1


	//   ....[44]....
        /*03d4*/ 	.word	0x00002a20
        /*03d8*/ 	.word	0x000000ff
        /*03dc*/ 	.word	0x00000000
        /*03e0*/ 	.short	0x010a
        /*03e2*/ 	.byte	0x05
	.zero		1


	//   ....[45]....
        /*03e4*/ 	.word	0x00002ac0
        /*03e8*/ 	.word	0x00000000
        /*03ec*/ 	.word	0x00000000
        /*03f0*/ 	.short	0x010a
        /*03f2*/ 	.byte	0xff
	.zero		1


	//   ....[46]....
        /*03f4*/ 	.word	0x00002be0
        /*03f8*/ 	.word	0x00000000
        /*03fc*/ 	.word	0x000000d0
        /*0400*/ 	.short	0x010a
        /*0402*/ 	.byte	0xff
	.zero		1


	//   ....[47]....
        /*0404*/ 	.word	0x00002c50
        /*0408*/ 	.word	0x00000004
        /*040c*/ 	.word	0x00000000
        /*0410*/ 	.short	0x0101
        /*0412*/ 	.byte	0xff
	.zero		1


	//   ....[48]....
        /*0414*/ 	.word	0x00002c70
        /*0418*/ 	.word	0x000000ff
        /*041c*/ 	.word	0x000000a0
        /*0420*/ 	.short	0x010a
        /*0422*/ 	.byte	0x04
	.zero		1


	//   ....[49]....
        /*0424*/ 	.word	0x00002d90
        /*0428*/ 	.word	0x00000000
        /*042c*/ 	.word	0x00000090
        /*0430*/ 	.short	0x010a
        /*0432*/ 	.byte	0xff
	.zero		1


	//   ....[50]....
        /*0434*/ 	.word	0x00002e90
        /*0438*/ 	.word	0x00000000
        /*043c*/ 	.word	0x00000000
        /*0440*/ 	.short	0x0101
        /*0442*/ 	.byte	0xff
	.zero		1


	//   ....[51]....
        /*0444*/ 	.word	0x00002f20
        /*0448*/ 	.word	0x000000ff
        /*044c*/ 	.word	0x000000a0
        /*0450*/ 	.short	0x0106
        /*0452*/ 	.byte	0x04
	.zero		1


	//   ....[52]....
        /*0454*/ 	.word	0x00002f40
        /*0458*/ 	.word	0x000000ff
        /*045c*/ 	.word	0x000000a0
        /*0460*/ 	.short	0x010a
        /*0462*/ 	.byte	0x04
	.zero		1


	//   ....[53]....
        /*0464*/ 	.word	0x00002fd0
        /*0468*/ 	.word	0x000000ff
        /*046c*/ 	.word	0x000000a0
        /*0470*/ 	.short	0x0106
        /*0472*/ 	.byte	0x07
	.zero		1


	//   ....[54]....
        /*0474*/ 	.word	0x00003010
        /*0478*/ 	.word	0x00000000
        /*047c*/ 	.word	0x000000a0
        /*0480*/ 	.short	0x010a
        /*0482*/ 	.byte	0xff
	.zero		1


	//   ....[55]....
        /*0484*/ 	.word	0x00003250
        /*0488*/ 	.word	0x000000ff
        /*048c*/ 	.word	0x00000008
        /*0490*/ 	.short	0x010a
        /*0492*/ 	.byte	0x05
	.zero		1


	//   ....[56]....
        /*0494*/ 	.word	0x00003270
        /*0498*/ 	.word	0x000000ff
        /*049c*/ 	.word	0x00000008
        /*04a0*/ 	.short	0x010a
        /*04a2*/ 	.byte	0x05
	.zero		1


	//   ....[57]....
        /*04a4*/ 	.word	0x00003400
        /*04a8*/ 	.word	0x000000ff
        /*04ac*/ 	.word	0x00000008
        /*04b0*/ 	.short	0x010a
        /*04b2*/ 	.byte	0x05
	.zero		1


	//   ....[58]....
        /*04b4*/ 	.word	0x00003420
        /*04b8*/ 	.word	0x000000ff
        /*04bc*/ 	.word	0x00000008
        /*04c0*/ 	.short	0x010a
        /*04c2*/ 	.byte	0x05
	.zero		1


	//   ....[59]....
        /*04c4*/ 	.word	0x000034e0
        /*04c8*/ 	.word	0x000000ff
        /*04cc*/ 	.word	0x00000000
        /*04d0*/ 	.short	0x0101
        /*04d2*/ 	.byte	0x04
	.zero		1


	//   ....[60]....
        /*04d4*/ 	.word	0x00003820
        /*04d8*/ 	.word	0x00000000
        /*04dc*/ 	.word	0x00000090
        /*04e0*/ 	.short	0x010a
        /*04e2*/ 	.byte	0xff
	.zero		1


	//   ....[61]....
        /*04e4*/ 	.word	0x000038e0
        /*04e8*/ 	.word	0x00000000
        /*04ec*/ 	.word	0x00000000
        /*04f0*/ 	.short	0x0101
        /*04f2*/ 	.byte	0xff
	.zero		1


	//   ....[62]....
        /*04f4*/ 	.word	0x000039a0
        /*04f8*/ 	.word	0x000000ff
        /*04fc*/ 	.word	0x00000000
        /*0500*/ 	.short	0x010a
        /*0502*/ 	.byte	0x04
	.zero		1


	//   ....[63]....
        /*0504*/ 	.word	0x000039b0
        /*0508*/ 	.word	0x000000ff
        /*050c*/ 	.word	0x000000c0
        /*0510*/ 	.short	0x010a
        /*0512*/ 	.byte	0x1f
	.zero		1


	//   ....[64]....
        /*0514*/ 	.word	0x00003a60
        /*0518*/ 	.word	0x000000ff
        /*051c*/ 	.word	0x00000000
        /*0520*/ 	.short	0x010a
        /*0522*/ 	.byte	0x05
	.zero		1


	//   ....[65]....
        /*0524*/ 	.word	0x00003b90
        /*0528*/ 	.word	0x000000ff
        /*052c*/ 	.word	0x00000000
        /*0530*/ 	.short	0x010a
        /*0532*/ 	.byte	0x04
	.zero		1


	//   ....[66]....
        /*0534*/ 	.word	0x00003e90
        /*0538*/ 	.word	0x000000ff
        /*053c*/ 	.word	0x00000000
        /*0540*/ 	.short	0x010a
        /*0542*/ 	.byte	0x04
	.zero		1


	//   ....[67]....
        /*0544*/ 	.word	0x00003f30
        /*0548*/ 	.word	0x00000000
        /*054c*/ 	.word	0x00000000
        /*0550*/ 	.short	0x010a
        /*0552*/ 	.byte	0xff
	.zero		1


	//   ....[68]....
        /*0554*/ 	.word	0x00003f70
        /*0558*/ 	.word	0x00000000
        /*055c*/ 	.word	0x00000000
        /*0560*/ 	.short	0x010a
        /*0562*/ 	.byte	0xff
	.zero		1


	//   ....[69]....
        /*0564*/ 	.word	0x00003fe0
        /*0568*/ 	.word	0x000000ff
        /*056c*/ 	.word	0x00000000
        /*0570*/ 	.short	0x0101
        /*0572*/ 	.byte	0x04
	.zero		1


	//   ....[70]....
        /*0574*/ 	.word	0x00004020
        /*0578*/ 	.word	0x000000ff
        /*057c*/ 	.word	0x000000f0
        /*0580*/ 	.short	0x010a
        /*0582*/ 	.byte	0x1a
	.zero		1


	//   ....[71]....
        /*0584*/ 	.word	0x00004070
        /*0588*/ 	.word	0x000000ff
        /*058c*/ 	.word	0x00000000
        /*0590*/ 	.short	0x0101
        /*0592*/ 	.byte	0x04
	.zero		1


	//   ....[72]....
        /*0594*/ 	.word	0x00004510
        /*0598*/ 	.word	0x0000000c
        /*059c*/ 	.word	0x00000090
        /*05a0*/ 	.short	0x010a
        /*05a2*/ 	.byte	0xff
	.zero		1


	//   ....[73]....
        /*05a4*/ 	.word	0x00004680
        /*05a8*/ 	.word	0x00000000
        /*05ac*/ 	.word	0x00000000
        /*05b0*/ 	.short	0x0101
        /*05b2*/ 	.byte	0xff
	.zero		1


	//   ....[74]....
        /*05b4*/ 	.word	0x00004b10
        /*05b8*/ 	.word	0x000000ff
        /*05bc*/ 	.word	0x00000088
        /*05c0*/ 	.short	0x010a
        /*05c2*/ 	.byte	0x15
	.zero		1


	//   ....[75]....
        /*05c4*/ 	.word	0x00004c90
        /*05c8*/ 	.word	0x000000ff
        /*05cc*/ 	.word	0x00000060
        /*05d0*/ 	.short	0x010a
        /*05d2*/ 	.byte	0x15
	.zero		1


	//   ....[76]....
        /*05d4*/ 	.word	0x00004e10
        /*05d8*/ 	.word	0x000000ff
        /*05dc*/ 	.word	0x00000040
        /*05e0*/ 	.short	0x010b
        /*05e2*/ 	.byte	0x15
	.zero		1


	//   ....[77]....
        /*05e4*/ 	.word	0x00004e20
        /*05e8*/ 	.word	0x000000ff
        /*05ec*/ 	.word	0x00000000
        /*05f0*/ 	.short	0x0101
        /*05f2*/ 	.byte	0x06
	.zero		1


	//   ....[78]....
        /*05f4*/ 	.word	0x00004e30
        /*05f8*/ 	.word	0x000000ff
        /*05fc*/ 	.word	0x00000068
        /*0600*/ 	.short	0x010a
        /*0602*/ 	.byte	0x15
	.zero		1


	//   ....[79]....
        /*0604*/ 	.word	0x00004f90
        /*0608*/ 	.word	0x000000ff
        /*060c*/ 	.word	0x00000048
        /*0610*/ 	.short	0x010b
        /*0612*/ 	.byte	0x15
	.zero		1


	//   ....[80]....
        /*0614*/ 	.word	0x00004fa0
        /*0618*/ 	.word	0x000000ff
        /*061c*/ 	.word	0x00000000
        /*0620*/ 	.short	0x0101
        /*0622*/ 	.byte	0x06
	.zero		1


	//   ....[81]....
        /*0624*/ 	.word	0x00004fb0
        /*0628*/ 	.word	0x000000ff
        /*062c*/ 	.word	0x00000070
        /*0630*/ 	.short	0x010a
        /*0632*/ 	.byte	0x15
	.zero		1


	//   ....[82]....
        /*0634*/ 	.word	0x00005100
        /*0638*/ 	.word	0x000000ff
        /*063c*/ 	.word	0x00000050
        /*0640*/ 	.short	0x010b
        /*0642*/ 	.byte	0x15
	.zero		1


	//   ....[83]....
        /*0644*/ 	.word	0x00005110
        /*0648*/ 	.word	0x000000ff
        /*064c*/ 	.word	0x00000000
        /*0650*/ 	.short	0x0101
        /*0652*/ 	.byte	0x06
	.zero		1


	//   ....[84]....
        /*0654*/ 	.word	0x00005120
        /*0658*/ 	.word	0x000000ff
        /*065c*/ 	.word	0x00000078
        /*0660*/ 	.short	0x010a
        /*0662*/ 	.byte	0x15
	.zero		1


	//   ....[85]....
        /*0664*/ 	.word	0x00005320
        /*0668*/ 	.word	0x000000ff
        /*066c*/ 	.word	0x00000058
        /*0670*/ 	.short	0x010b
        /*0672*/ 	.byte	0x15
	.zero		1


	//   ....[86]....
        /*0674*/ 	.word	0x00005330
        /*0678*/ 	.word	0x000000ff
        /*067c*/ 	.word	0x00000000
        /*0680*/ 	.short	0x0101
        /*0682*/ 	.byte	0x25
	.zero		1


	//   ....[87]....
        /*0684*/ 	.word	0x00005360
        /*0688*/ 	.word	0x000000ff
        /*068c*/ 	.word	0x00000060
        /*0690*/ 	.short	0x010a
        /*0692*/ 	.byte	0x15
	.zero		1


	//   ....[88]....
        /*0694*/ 	.word	0x00005380
        /*0698*/ 	.word	0x000000ff
        /*069c*/ 	.word	0x00000068
        /*06a0*/ 	.short	0x010a
        /*06a2*/ 	.byte	0x15
	.zero		1


	//   ....[89]....
        /*06a4*/ 	.word	0x000053a0
        /*06a8*/ 	.word	0x000000ff
        /*06ac*/ 	.word	0x00000070
        /*06b0*/ 	.short	0x010a
        /*06b2*/ 	.byte	0x15
	.zero		1


	//   ....[90]....
        /*06b4*/ 	.word	0x000053e0
        /*06b8*/ 	.word	0x00000000
        /*06bc*/ 	.word	0x00000078
        /*06c0*/ 	.short	0x010a
        /*06c2*/ 	.byte	0xff
	.zero		1


	//   ....[91]....
        /*06c4*/ 	.word	0x00005700
        /*06c8*/ 	.word	0x00000003
        /*06cc*/ 	.word	0x00000090
        /*06d0*/ 	.short	0x010a
        /*06d2*/ 	.byte	0xff
	.zero		1


	//   ....[92]....
        /*06d4*/ 	.word	0x00005880
        /*06d8*/ 	.word	0x00000000
        /*06dc*/ 	.word	0x00000000
        /*06e0*/ 	.short	0x0101
        /*06e2*/ 	.byte	0xff
	.zero		1


	//   ....[93]....
        /*06e4*/ 	.word	0x000063e0
        /*06e8*/ 	.word	0x00000003
        /*06ec*/ 	.word	0x00000040
        /*06f0*/ 	.short	0x010a
        /*06f2*/ 	.byte	0xff
	.zero		1


	//   ....[94]....
        /*06f4*/ 	.word	0x00006420
        /*06f8*/ 	.word	0x00000091
        /*06fc*/ 	.word	0x000000b0
        /*0700*/ 	.short	0x010a
        /*0702*/ 	.byte	0xff
	.zero		1


	//   ....[95]....
        /*0704*/ 	.word	0x00006560
        /*0708*/ 	.word	0x00000003
        /*070c*/ 	.word	0x00000040
        /*0710*/ 	.short	0x010a
        /*0712*/ 	.byte	0xff
	.zero		1


	//   ....[96]....
        /*0714*/ 	.word	0x000066a0
        /*0718*/ 	.word	0x00000000
        /*071c*/ 	.word	0x00000000
        /*0720*/ 	.short	0x0101
        /*0722*/ 	.byte	0xff
	.zero		1


	//   ....[97]....
        /*0724*/ 	.word	0x00006720
        /*0728*/ 	.word	0x00000091
        /*072c*/ 	.word	0x000000b0
        /*0730*/ 	.short	0x010a
        /*0732*/ 	.byte	0xff
	.zero		1


	//   ....[98]....
        /*0734*/ 	.word	0x00007ab0
        /*0738*/ 	.word	0x0000006b
        /*073c*/ 	.word	0x00000040
        /*0740*/ 	.short	0x010a
        /*0742*/ 	.byte	0xff
	.zero		1


	//   ....[99]....
        /*0744*/ 	.word	0x00007b80
        /*0748*/ 	.word	0x0000006b
        /*074c*/ 	.word	0x00000040
        /*0750*/ 	.short	0x010a
        /*0752*/ 	.byte	0xff
	.zero		1


	//   ....[100]....
        /*0754*/ 	.word	0x00007cc0
        /*0758*/ 	.word	0x00000000
        /*075c*/ 	.word	0x00000000
        /*0760*/ 	.short	0x0101
        /*0762*/ 	.byte	0xff
	.zero		1


	//   ....[101]....
        /*0764*/ 	.word	0x00009050
        /*0768*/ 	.word	0x00000000
        /*076c*/ 	.word	0x00000040
        /*0770*/ 	.short	0x010a
        /*0772*/ 	.byte	0xff
	.zero		1


	//   ....[102]....
        /*0774*/ 	.word	0x00009120
        /*0778*/ 	.word	0x00000000
        /*077c*/ 	.word	0x00000040
        /*0780*/ 	.short	0x010a
        /*0782*/ 	.byte	0xff
	.zero		1


	//   ....[103]....
        /*0784*/ 	.word	0x00009260
        /*0788*/ 	.word	0x00000000
        /*078c*/ 	.word	0x00000000
        /*0790*/ 	.short	0x0101
        /*0792*/ 	.byte	0xff
	.zero		1


	//   ....[104]....
        /*0794*/ 	.word	0x0000a620
        /*0798*/ 	.word	0x00000000
        /*079c*/ 	.word	0x00000040
        /*07a0*/ 	.short	0x010a
        /*07a2*/ 	.byte	0xff
	.zero		1


	//   ....[105]....
        /*07a4*/ 	.word	0x0000a6f0
        /*07a8*/ 	.word	0x00000000
        /*07ac*/ 	.word	0x00000040
        /*07b0*/ 	.short	0x010a
        /*07b2*/ 	.byte	0xff
	.zero		1


	//   ....[106]....
        /*07b4*/ 	.word	0x0000a830
        /*07b8*/ 	.word	0x00000000
        /*07bc*/ 	.word	0x00000000
        /*07c0*/ 	.short	0x0101
        /*07c2*/ 	.byte	0xff
	.zero		1


	//   ....[107]....
        /*07c4*/ 	.word	0x0000ab10
        /*07c8*/ 	.word	0x00000091
        /*07cc*/ 	.word	0x00000000
        /*07d0*/ 	.short	0x0101
        /*07d2*/ 	.byte	0xff
	.zero		1


	//   ....[108]....
        /*07d4*/ 	.word	0x0000bdc0
        /*07d8*/ 	.word	0x00000003
        /*07dc*/ 	.word	0x000000e0
        /*07e0*/ 	.short	0x010a
        /*07e2*/ 	.byte	0xff
	.zero		1


	//   ....[109]....
        /*07e4*/ 	.word	0x0000be20
        /*07e8*/ 	.word	0x00000000
        /*07ec*/ 	.word	0x00000020
        /*07f0*/ 	.short	0x010a
        /*07f2*/ 	.byte	0xff
	.zero		1


	//   ....[110]....
        /*07f4*/ 	.word	0x0000be80
        /*07f8*/ 	.word	0x00000000
        /*07fc*/ 	.word	0x00000020
        /*0800*/ 	.short	0x010a
        /*0802*/ 	.byte	0xff
	.zero		1


	//   ....[111]....
        /*0804*/ 	.word	0x0000bed0
        /*0808*/ 	.word	0x00000003
        /*080c*/ 	.word	0x00000090
        /*0810*/ 	.short	0x010a
        /*0812*/ 	.byte	0xff
	.zero		1


	//   ....[112]....
        /*0814*/ 	.word	0x0000bf30
        /*0818*/ 	.word	0x00000000
        /*081c*/ 	.word	0x00000000
        /*0820*/ 	.short	0x010a
        /*0822*/ 	.byte	0xff
	.zero		1


	//   ....[113]....
        /*0824*/ 	.word	0x0000bf90
        /*0828*/ 	.word	0x00000000
        /*082c*/ 	.word	0x00000000
        /*0830*/ 	.short	0x010a
        /*0832*/ 	.byte	0xff
	.zero		1


	//   ....[114]....
        /*0834*/ 	.word	0x0000bff0
        /*0838*/ 	.word	0x00000000
        /*083c*/ 	.word	0x00000000
        /*0840*/ 	.short	0x010a
        /*0842*/ 	.byte	0xff
	.zero		1


	//   ....[115]....
        /*0844*/ 	.word	0x0000c040
        /*0848*/ 	.word	0x00000000
        /*084c*/ 	.word	0x000000d0
        /*0850*/ 	.short	0x010a
        /*0852*/ 	.byte	0xff
	.zero		1


	//   ....[116]....
        /*0854*/ 	.word	0x0000c0a0
        /*0858*/ 	.word	0x00000000
        /*085c*/ 	.word	0x000000a0
        /*0860*/ 	.short	0x010a
        /*0862*/ 	.byte	0xff
	.zero		1


	//   ....[117]....
        /*0864*/ 	.word	0x0000c0f0
        /*0868*/ 	.word	0x00000000
        /*086c*/ 	.word	0x00000090
        /*0870*/ 	.short	0x010a
        /*0872*/ 	.byte	0xff
	.zero		1


	//   ....[118]....
        /*0874*/ 	.word	0x0000c150
        /*0878*/ 	.word	0x00000000
        /*087c*/ 	.word	0x000000a0
        /*0880*/ 	.short	0x010a
        /*0882*/ 	.byte	0xff
	.zero		1


	//   ....[119]....
        /*0884*/ 	.word	0x0000c1b0
        /*0888*/ 	.word	0x00000005
        /*088c*/ 	.word	0x00000008
        /*0890*/ 	.short	0x010a
        /*0892*/ 	.byte	0xff
	.zero		1


	//   ....[120]....
        /*0894*/ 	.word	0x0000c2a0
        /*0898*/ 	.word	0x00000003
        /*089c*/ 	.word	0x00000008
        /*08a0*/ 	.short	0x010a
        /*08a2*/ 	.byte	0xff
	.zero		1


	//   ....[121]....
        /*08a4*/ 	.word	0x0000c2f0
        /*08a8*/ 	.word	0x00000000
        /*08ac*/ 	.word	0x00000090
        /*08b0*/ 	.short	0x010a
        /*08b2*/ 	.byte	0xff
	.zero		1


	//   ....[122]....
        /*08b4*/ 	.word	0x0000c350
        /*08b8*/ 	.word	0x00000000
        /*08bc*/ 	.word	0x000000c0
        /*08c0*/ 	.short	0x010a
        /*08c2*/ 	.byte	0xff
	.zero		1


	//   ....[123]....
        /*08c4*/ 	.word	0x0000c3b0
        /*08c8*/ 	.word	0x00000000
        /*08cc*/ 	.word	0x00000000
        /*08d0*/ 	.short	0x010a
        /*08d2*/ 	.byte	0xff
	.zero		1


	//   ....[124]....
        /*08d4*/ 	.word	0x0000c410
        /*08d8*/ 	.word	0x00000000
        /*08dc*/ 	.word	0x00000000
        /*08e0*/ 	.short	0x010a
        /*08e2*/ 	.byte	0xff
	.zero		1


	//   ....[125]....
        /*08e4*/ 	.word	0x0000c470
        /*08e8*/ 	.word	0x00000000
        /*08ec*/ 	.word	0x000000f0
        /*08f0*/ 	.short	0x010a
        /*08f2*/ 	.byte	0xff
	.zero		1


	//   ....[126]....
        /*08f4*/ 	.word	0x0000c4c0
        /*08f8*/ 	.word	0x0000000c
        /*08fc*/ 	.word	0x00000090
        /*0900*/ 	.short	0x010a
        /*0902*/ 	.byte	0xff
	.zero		1


	//   ....[127]....
        /*0904*/ 	.word	0x0000c520
        /*0908*/ 	.word	0x00000000
        /*090c*/ 	.word	0x00000088
        /*0910*/ 	.short	0x010a
        /*0912*/ 	.byte	0xff
	.zero		1


	//   ....[128]....
        /*0914*/ 	.word	0x0000c580
        /*0918*/ 	.word	0x00000000
        /*091c*/ 	.word	0x00000060
        /*0920*/ 	.short	0x010a
        /*0922*/ 	.byte	0xff
	.zero		1


	//   ....[129]....
        /*0924*/ 	.word	0x0000c5e0
        /*0928*/ 	.word	0x00000000
        /*092c*/ 	.word	0x00000068
        /*0930*/ 	.short	0x010a
        /*0932*/ 	.byte	0xff
	.zero		1


	//   ....[130]....
        /*0934*/ 	.word	0x0000c640
        /*0938*/ 	.word	0x00000000
        /*093c*/ 	.word	0x00000070
        /*0940*/ 	.short	0x010a
        /*0942*/ 	.byte	0xff
	.zero		1


	//   ....[131]....
        /*0944*/ 	.word	0x0000c6a0
        /*0948*/ 	.word	0x00000000
        /*094c*/ 	.word	0x00000078
        /*0950*/ 	.short	0x010a
        /*0952*/ 	.byte	0xff
	.zero		1


	//   ....[132]....
        /*0954*/ 	.word	0x0000c700
        /*0958*/ 	.word	0x00000000
        /*095c*/ 	.word	0x00000060
        /*0960*/ 	.short	0x010a
        /*0962*/ 	.byte	0xff
	.zero		1


	//   ....[133]....
        /*0964*/ 	.word	0x0000c760
        /*0968*/ 	.word	0x00000000
        /*096c*/ 	.word	0x00000068
        /*0970*/ 	.short	0x010a
        /*0972*/ 	.byte	0xff
	.zero		1


	//   ....[134]....
        /*0974*/ 	.word	0x0000c7c0
        /*0978*/ 	.word	0x00000000
        /*097c*/ 	.word	0x00000070
        /*0980*/ 	.short	0x010a
        /*0982*/ 	.byte	0xff
	.zero		1


	//   ....[135]....
        /*0984*/ 	.word	0x0000c810
        /*0988*/ 	.word	0x00000003
        /*098c*/ 	.word	0x00000090
        /*0990*/ 	.short	0x010a
        /*0992*/ 	.byte	0xff
	.zero		1


	//   ....[136]....
        /*0994*/ 	.word	0x0000c860
        /*0998*/ 	.word	0x00000003
        /*099c*/ 	.word	0x00000040
        /*09a0*/ 	.short	0x010a
        /*09a2*/ 	.byte	0xff
	.zero		1


	//   ....[137]....
        /*09a4*/ 	.word	0x0000c8b0
        /*09a8*/ 	.word	0x00000091
        /*09ac*/ 	.word	0x000000b0
        /*09b0*/ 	.short	0x010a
        /*09b2*/ 	.byte	0xff
	.zero		1


	//   ....[138]....
        /*09b4*/ 	.word	0x0000c900
        /*09b8*/ 	.word	0x0000006b
        /*09bc*/ 	.word	0x00000040
        /*09c0*/ 	.short	0x010a
        /*09c2*/ 	.byte	0xff
	.zero		1


	//   ....[139]....
        /*09c4*/ 	.word	0x0000c950
        /*09c8*/ 	.word	0x00000000
        /*09cc*/ 	.word	0x00000040
        /*09d0*/ 	.short	0x010a
        /*09d2*/ 	.byte	0xff
	.zero		1


	//   ....[140]....
        /*09d4*/ 	.word	0x0000c9a0
        /*09d8*/ 	.word	0x00000000
        /*09dc*/ 	.word	0x00000040
        /*09e0*/ 	.short	0x010a
        /*09e2*/ 	.byte	0xff
	.zero		1


	//----- nvinfo : EIATTR_NUM_MBARRIERS
	.align		4
.L_48:
        /*09e4*/ 	.byte	0x03, 0x38
        /*09e6*/ 	.short	0x001f


	//----- nvinfo : EIATTR_EXIT_INSTR_OFFSETS
	.align		4
        /*09e8*/ 	.byte	0x04, 0x1c
        /*09ea*/ 	.short	(.L_50 - .L_49)


	//   ....[0]....
.L_49:
        /*09ec*/ 	.word	0x00002af0


	//   ....[1]....
        /*09f0*/ 	.word	0x00002fe0


	//   ....[2]....
        /*09f4*/ 	.word	0x00003040


	//   ....[3]....
        /*09f8*/ 	.word	0x000042a0


	//   ....[4]....
        /*09fc*/ 	.word	0x00005410


	//   ....[5]....
        /*0a00*/ 	.word	0x00005450


	//   ....[6]....
        /*0a04*/ 	.word	0x0000bdb0


	//----- nvinfo : EIATTR_MAX_THREADS
	.align		4
.L_50:
        /*0a08*/ 	.byte	0x04, 0x05
        /*0a0a*/ 	.short	(.L_52 - .L_51)
.L_51:
        /*0a0c*/ 	.word	0x00000100
        /*0a10*/ 	.word	0x00000001
        /*0a14*/ 	.word	0x00000001


	//----- nvinfo : EIATTR_CRS_STACK_SIZE
	.align		4
.L_52:
        /*0a18*/ 	.byte	0x04, 0x1e
        /*0a1a*/ 	.short	(.L_54 - .L_53)
.L_53:
        /*0a1c*/ 	.word	0x00000000


	//----- nvinfo : EIATTR_CBANK_PARAM_SIZE
	.align		4
.L_54:
        /*0a20*/ 	.byte	0x03, 0x19
        /*0a22*/ 	.short	0x0800


	//----- nvinfo : EIATTR_PARAM_CBANK
	.align		4
        /*0a24*/ 	.byte	0x04, 0x0a
        /*0a26*/ 	.short	(.L_56 - .L_55)
	.align		4
.L_55:
        /*0a28*/ 	.word	index@(.nv.constant0._ZN7cutlass13device_kernelINS_4gemm6kernel13GemmUniversalIN4cute5tupleIJiiiiEEENS1_10collective13CollectiveMmaINS1_35MainloopSm100TmaUmmaWarpSpecializedILi4ELi2ELi2ENS5_IJNS4_1CILi2EEESB_NSA_ILi1EEEEEEEENS5_IJNSA_ILi256EEESF_NSA_ILi128EEEEEEaNS5_IJlSC_lEEEaSI_NS4_8TiledMMAINS4_8MMA_AtomIJNS4_21SM100_MMA_S8_2x1SM_SSIaaiLi256ELi256ELNS4_4UMMA5MajorE0ELSN_0ELNSM_8SaturateE0EEEEEENS4_6LayoutINS5_IJSC_SC_SC_EEENS5_IJNSA_ILi0EEEST_ST_EEEEENS5_IJNS4_10UnderscoreESW_SW_EEEEENS4_28SM100_TMA_2SM_LOAD_MULTICASTENS4_14ComposedLayoutINS4_7SwizzleILi3ELi4ELi3EEENS4_18smem_ptr_flag_bitsILi8EEENSR_INS5_IJNSA_ILi8EEESG_EEENS5_IJSG_SC_EEEEEEEvNS4_8identityENS4_18SM100_TMA_2SM_LOADES19_vS1A_EENS_8epilogue10collective18CollectiveEpilogueINS1D_23Sm100TmaWarpSpecializedILi4ELi2ELi64ELb0ELb0EEEJNS5_IJSG_SF_SG_EEENS5_IJNSR_ISG_SC_EENSR_INSA_ILi64EEESC_EEEEEaSI_aSI_NS1D_6fusion15FusionCallbacksIS1H_NS1N_17LinearCombinationIaiaiLNS_15FloatRoundStyleE2EEES1I_S1M_JEEENS4_5SM1004TMEM4LOAD26SM100_TMEM_LOAD_32dp32b64xENS4_13SM90_TMA_LOADENS10_INS11_ILi2ELi4ELi3EEES14_NSR_INS5_IJS15_S1K_EEENS5_IJS1K_SC_EEEEEEENS4_39AutoVectorizingCopyWithAssumedAlignmentILi128EEENS4_14SM90_TMA_STOREES22_S24_S24_EEEvvEEEEvNT_6ParamsE)
        /*0a2c*/ 	.short	0x0380
        /*0a2e*/ 	.short	0x0800


	//----- nvinfo : EIATTR_SW_WAR
	.align		4
.L_56:
        /*0a30*/ 	.byte	0x04, 0x36
        /*0a32*/ 	.short	(.L_58 - .L_57)
.L_57:
        /*0a34*/ 	.word	0x00000008
.L_58:


//--------------------- .nv.callgraph             --------------------------
	.section	.nv.callgraph,"",@"SHT_CUDA_CALLGRAPH"
	.align	4
	.sectionentsize	8
	.align		4
        /*0000*/ 	.word	0x00000000
	.align		4
        /*0004*/ 	.word	0xffffffff
	.align		4
        /*0008*/ 	.word	index@(_ZN7cutlass13device_kernelINS_4gemm6kernel13GemmUniversalIN4cute5tupleIJiiiiEEENS1_10collective13CollectiveMmaINS1_35MainloopSm100TmaUmmaWarpSpecializedILi4ELi2ELi2ENS5_IJNS4_1CILi2EEESB_NSA_ILi1EEEEEEEENS5_IJNSA_ILi256EEESF_NSA_ILi128EEEEEEaNS5_IJlSC_lEEEaSI_NS4_8TiledMMAINS4_8MMA_AtomIJNS4_21SM100_MMA_S8_2x1SM_SSIaaiLi256ELi256ELNS4_4UMMA5MajorE0ELSN_0ELNSM_8SaturateE0EEEEEENS4_6LayoutINS5_IJSC_SC_SC_EEENS5_IJNSA_ILi0EEEST_ST_EEEEENS5_IJNS4_10UnderscoreESW_SW_EEEEENS4_28SM100_TMA_2SM_LOAD_MULTICASTENS4_14ComposedLayoutINS4_7SwizzleILi3ELi4ELi3EEENS4_18smem_ptr_flag_bitsILi8EEENSR_INS5_IJNSA_ILi8EEESG_EEENS5_IJSG_SC_EEEEEEEvNS4_8identityENS4_18SM100_TMA_2SM_LOADES19_vS1A_EENS_8epilogue10collective18CollectiveEpilogueINS1D_23Sm100TmaWarpSpecializedILi4ELi2ELi64ELb0ELb0EEEJNS5_IJSG_SF_SG_EEENS5_IJNSR_ISG_SC_EENSR_INSA_ILi64EEESC_EEEEEaSI_aSI_NS1D_6fusion15FusionCallbacksIS1H_NS1N_17LinearCombinationIaiaiLNS_15FloatRoundStyleE2EEES1I_S1M_JEEENS4_5SM1004TMEM4LOAD26SM100_TMEM_LOAD_32dp32b64xENS4_13SM90_TMA_LOADENS10_INS11_ILi2ELi4ELi3EEES14_NSR_INS5_IJS15_S1K_EEENS5_IJS1K_SC_EEEEEEENS4_39AutoVectorizingCopyWithAssumedAlignmentILi128EEENS4_14SM90_TMA_STOREES22_S24_S24_EEEvvEEEEvNT_6ParamsE)
	.align		4
        /*000c*/ 	.word	index@(__assertfail)
	.align		4
        /*0010*/ 	.word	0x00000000
	.align		4
        /*0014*/ 	.word	0xfffffffe
	.align		4
        /*0018*/ 	.word	0x00000000
	.align		4
        /*001c*/ 	.word	0xfffffffd
	.align		4
        /*0020*/ 	.word	0x00000000
	.align		4
        /*0024*/ 	.word	0xfffffffc


//--------------------- .nv.constant4             --------------------------
	.section	.nv.constant4,"a",@progbits
	.align	8
	.align		8
.nv.constant4:
        /*0000*/ 	.dword	__assertfail
	.align		8
        /*0008*/ 	.dword	__unnamed_1
	.align		8
        /*0010*/ 	.dword	__unnamed_2
	.align		8
        /*0018*/ 	.dword	__unnamed_3
	.align		8
        /*0020*/ 	.dword	_ZN40_INTERNAL_35bc9460_4_k_cu_4ffb7348_106074cuda3std3__45__cpo5beginE
	.align		8
        /*0028*/ 	.dword	_ZN40_INTERNAL_35bc9460_4_k_cu_4ffb7348_106074cuda3std3__45__cpo3endE
	.align		8
        /*0030*/ 	.dword	_ZN40_INTERNAL_35bc9460_4_k_cu_4ffb7348_106074cuda3std3__45__cpo6cbeginE
	.align		8
        /*0038*/ 	.dword	_ZN40_INTERNAL_35bc9460_4_k_cu_4ffb7348_106074cuda3std3__45__cpo4cendE
	.align		8
        /*0040*/ 	.dword	_ZN40_INTERNAL_35bc9460_4_k_cu_4ffb7348_106074cuda3std3__442_GLOBAL__N__35bc9460_4_k_cu_4ffb7348_106076ignoreE
	.align		8
        /*0048*/ 	.dword	_ZN40_INTERNAL_35bc9460_4_k_cu_4ffb7348_106074cuda3std3__419piecewise_constructE
	.align		8
        /*0050*/ 	.dword	_ZN40_INTERNAL_35bc9460_4_k_cu_4ffb7348_106074cuda3std3__48in_placeE
	.align		8
        /*0058*/ 	.dword	_ZN40_INTERNAL_35bc9460_4_k_cu_4ffb7348_106074cuda3std6ranges3__45__cpo4swapE
	.align		8
        /*0060*/ 	.dword	_ZN40_INTERNAL_35bc9460_4_k_cu_4ffb7348_106074cuda3std6ranges3__45__cpo9iter_moveE
	.align		8
        /*0068*/ 	.dword	_ZN40_INTERNAL_35bc9460_4_k_cu_4ffb7348_106074cute7productE
	.align		8
        /*0070*/ 	.dword	_ZN40_INTERNAL_35bc9460_4_k_cu_4ffb7348_106074cute1_E
	.align		8
        /*0078*/ 	.dword	$str$25
	.align		8
        /*0080*/ 	.dword	$str$26
	.align		8
        /*0088*/ 	.dword	$str$27
	.align		8
        /*0090*/ 	.dword	$str$28


//--------------------- .text._ZN7cutlass13device_kernelINS_4gemm6kernel13GemmUniversalIN4cute5tupleIJiiiiEEENS1_10collective13CollectiveMmaINS1_35MainloopSm100TmaUmmaWarpSpecializedILi4ELi2ELi2ENS5_IJNS4_1CILi2EEESB_NSA_ILi1EEEEEEEENS5_IJNSA_ILi256EEESF_NSA_ILi128EEEEEEaNS5_IJlSC_lEEEaSI_NS4_8TiledMMAINS4_8MMA_AtomIJNS4_21SM100_MMA_S8_2x1SM_SSIaaiLi256ELi256ELNS4_4UMMA5MajorE0ELSN_0ELNSM_8SaturateE0EEEEEENS4_6LayoutINS5_IJSC_SC_SC_EEENS5_IJNSA_ILi0EEEST_ST_EEEEENS5_IJNS4_10UnderscoreESW_SW_EEEEENS4_28SM100_TMA_2SM_LOAD_MULTICASTENS4_14ComposedLayoutINS4_7SwizzleILi3ELi4ELi3EEENS4_18smem_ptr_flag_bitsILi8EEENSR_INS5_IJNSA_ILi8EEESG_EEENS5_IJSG_SC_EEEEEEEvNS4_8identityENS4_18SM100_TMA_2SM_LOADES19_vS1A_EENS_8epilogue10collective18CollectiveEpilogueINS1D_23Sm100TmaWarpSpecializedILi4ELi2ELi64ELb0ELb0EEEJNS5_IJSG_SF_SG_EEENS5_IJNSR_ISG_SC_EENSR_INSA_ILi64EEESC_EEEEEaSI_aSI_NS1D_6fusion15FusionCallbacksIS1H_NS1N_17LinearCombinationIaiaiLNS_15FloatRoundStyleE2EEES1I_S1M_JEEENS4_5SM1004TMEM4LOAD26SM100_TMEM_LOAD_32dp32b64xENS4_13SM90_TMA_LOADENS10_INS11_ILi2ELi4ELi3EEES14_NSR_INS5_IJS15_S1K_EEENS5_IJS1K_SC_EEEEEEENS4_39AutoVectorizingCopyWithAssumedAlignmentILi128EEENS4_14SM90_TMA_STOREES22_S24_S24_EEEvvEEEEvNT_6ParamsE --------------------------
	.section	.text._ZN7cutlass13device_kernelINS_4gemm6kernel13GemmUniversalIN4cute5tupleIJiiiiEEENS1_10collective13CollectiveMmaINS1_35MainloopSm100TmaUmmaWarpSpecializedILi4ELi2ELi2ENS5_IJNS4_1CILi2EEESB_NSA_ILi1EEEEEEEENS5_IJNSA_ILi256EEESF_NSA_ILi128EEEEEEaNS5_IJlSC_lEEEaSI_NS4_8TiledMMAINS4_8MMA_AtomIJNS4_21SM100_MMA_S8_2x1SM_SSIaaiLi256ELi256ELNS4_4UMMA5MajorE0ELSN_0ELNSM_8SaturateE0EEEEEENS4_6LayoutINS5_IJSC_SC_SC_EEENS5_IJNSA_ILi0EEEST_ST_EEEEENS5_IJNS4_10UnderscoreESW_SW_EEEEENS4_28SM100_TMA_2SM_LOAD_MULTICASTENS4_14ComposedLayoutINS4_7SwizzleILi3ELi4ELi3EEENS4_18smem_ptr_flag_bitsILi8EEENSR_INS5_IJNSA_ILi8EEESG_EEENS5_IJSG_SC_EEEEEEEvNS4_8identityENS4_18SM100_TMA_2SM_LOADES19_vS1A_EENS_8epilogue10collective18CollectiveEpilogueINS1D_23Sm100TmaWarpSpecializedILi4ELi2ELi64ELb0ELb0EEEJNS5_IJSG_SF_SG_EEENS5_IJNSR_ISG_SC_EENSR_INSA_ILi64EEESC_EEEEEaSI_aSI_NS1D_6fusion15FusionCallbacksIS1H_NS1N_17LinearCombinationIaiaiLNS_15FloatRoundStyleE2EEES1I_S1M_JEEENS4_5SM1004TMEM4LOAD26SM100_TMEM_LOAD_32dp32b64xENS4_13SM90_TMA_LOADENS10_INS11_ILi2ELi4ELi3EEES14_NSR_INS5_IJS15_S1K_EEENS5_IJS1K_SC_EEEEEEENS4_39AutoVectorizingCopyWithAssumedAlignmentILi128EEENS4_14SM90_TMA_STOREES22_S24_S24_EEEvvEEEEvNT_6ParamsE,"ax",@progbits
	.align	128
.text._ZN7cutlass13device_kernelINS_4gemm6kernel13GemmUniversalIN4cute5tupleIJiiiiEEENS1_10collective13CollectiveMmaINS1_35MainloopSm100TmaUmmaWarpSpecializedILi4ELi2ELi2ENS5_IJNS4_1CILi2EEESB_NSA_ILi1EEEEEEEENS5_IJNSA_ILi256EEESF_NSA_ILi128EEEEEEaNS5_IJlSC_lEEEaSI_NS4_8TiledMMAINS4_8MMA_AtomIJNS4_21SM100_MMA_S8_2x1SM_SSIaaiLi256ELi256ELNS4_4UMMA5MajorE0ELSN_0ELNSM_8SaturateE0EEEEEENS4_6LayoutINS5_IJSC_SC_SC_EEENS5_IJNSA_ILi0EEEST_ST_EEEEENS5_IJNS4_10UnderscoreESW_SW_EEEEENS4_28SM100_TMA_2SM_LOAD_MULTICASTENS4_14ComposedLayoutINS4_7SwizzleILi3ELi4ELi3EEENS4_18smem_ptr_flag_bitsILi8EEENSR_INS5_IJNSA_ILi8EEESG_EEENS5_IJSG_SC_EEEEEEEvNS4_8identityENS4_18SM100_TMA_2SM_LOADES19_vS1A_EENS_8epilogue10collective18CollectiveEpilogueINS1D_23Sm100TmaWarpSpecializedILi4ELi2ELi64ELb0ELb0EEEJNS5_IJSG_SF_SG_EEENS5_IJNSR_ISG_SC_EENSR_INSA_ILi64EEESC_EEEEEaSI_aSI_NS1D_6fusion15FusionCallbacksIS1H_NS1N_17LinearCombinationIaiaiLNS_15FloatRoundStyleE2EEES1I_S1M_JEEENS4_5SM1004TMEM4LOAD26SM100_TMEM_LOAD_32dp32b64xENS4_13SM90_TMA_LOADENS10_INS11_ILi2ELi4ELi3EEES14_NSR_INS5_IJS15_S1K_EEENS5_IJS1K_SC_EEEEEEENS4_39AutoVectorizingCopyWithAssumedAlignmentILi128EEENS4_14SM90_TMA_STOREES22_S24_S24_EEEvvEEEEvNT_6ParamsE:
        .type           _ZN7cutlass13device_kernelINS_4gemm6kernel13GemmUniversalIN4cute5tupleIJiiiiEEENS1_10collective13CollectiveMmaINS1_35MainloopSm100TmaUmmaWarpSpecializedILi4ELi2ELi2ENS5_IJNS4_1CILi2EEESB_NSA_ILi1EEEEEEEENS5_IJNSA_ILi256EEESF_NSA_ILi128EEEEEEaNS5_IJlSC_lEEEaSI_NS4_8TiledMMAINS4_8MMA_AtomIJNS4_21SM100_MMA_S8_2x1SM_SSIaaiLi256ELi256ELNS4_4UMMA5MajorE0ELSN_0ELNSM_8SaturateE0EEEEEENS4_6LayoutINS5_IJSC_SC_SC_EEENS5_IJNSA_ILi0EEEST_ST_EEEEENS5_IJNS4_10UnderscoreESW_SW_EEEEENS4_28SM100_TMA_2SM_LOAD_MULTICASTENS4_14ComposedLayoutINS4_7SwizzleILi3ELi4ELi3EEENS4_18smem_ptr_flag_bitsILi8EEENSR_INS5_IJNSA_ILi8EEESG_EEENS5_IJSG_SC_EEEEEEEvNS4_8identityENS4_18SM100_TMA_2SM_LOADES19_vS1A_EENS_8epilogue10collective18CollectiveEpilogueINS1D_23Sm100TmaWarpSpecializedILi4ELi2ELi64ELb0ELb0EEEJNS5_IJSG_SF_SG_EEENS5_IJNSR_ISG_SC_EENSR_INSA_ILi64EEESC_EEEEEaSI_aSI_NS1D_6fusion15FusionCallbacksIS1H_NS1N_17LinearCombinationIaiaiLNS_15FloatRoundStyleE2EEES1I_S1M_JEEENS4_5SM1004TMEM4LOAD26SM100_TMEM_LOAD_32dp32b64xENS4_13SM90_TMA_LOADENS10_INS11_ILi2ELi4ELi3EEES14_NSR_INS5_IJS15_S1K_EEENS5_IJS1K_SC_EEEEEEENS4_39AutoVectorizingCopyWithAssumedAlignmentILi128EEENS4_14SM90_TMA_STOREES22_S24_S24_EEEvvEEEEvNT_6ParamsE,@function
        .size           _ZN7cutlass13device_kernelINS_4gemm6kernel13GemmUniversalIN4cute5tupleIJiiiiEEENS1_10collective13CollectiveMmaINS1_35MainloopSm100TmaUmmaWarpSpecializedILi4ELi2ELi2ENS5_IJNS4_1CILi2EEESB_NSA_ILi1EEEEEEEENS5_IJNSA_ILi256EEESF_NSA_ILi128EEEEEEaNS5_IJlSC_lEEEaSI_NS4_8TiledMMAINS4_8MMA_AtomIJNS4_21SM100_MMA_S8_2x1SM_SSIaaiLi256ELi256ELNS4_4UMMA5MajorE0ELSN_0ELNSM_8SaturateE0EEEEEENS4_6LayoutINS5_IJSC_SC_SC_EEENS5_IJNSA_ILi0EEEST_ST_EEEEENS5_IJNS4_10UnderscoreESW_SW_EEEEENS4_28SM100_TMA_2SM_LOAD_MULTICASTENS4_14ComposedLayoutINS4_7SwizzleILi3ELi4ELi3EEENS4_18smem_ptr_flag_bitsILi8EEENSR_INS5_IJNSA_ILi8EEESG_EEENS5_IJSG_SC_EEEEEEEvNS4_8identityENS4_18SM100_TMA_2SM_LOADES19_vS1A_EENS_8epilogue10collective18CollectiveEpilogueINS1D_23Sm100TmaWarpSpecializedILi4ELi2ELi64ELb0ELb0EEEJNS5_IJSG_SF_SG_EEENS5_IJNSR_ISG_SC_EENSR_INSA_ILi64EEESC_EEEEEaSI_aSI_NS1D_6fusion15FusionCallbacksIS1H_NS1N_17LinearCombinationIaiaiLNS_15FloatRoundStyleE2EEES1I_S1M_JEEENS4_5SM1004TMEM4LOAD26SM100_TMEM_LOAD_32dp32b64xENS4_13SM90_TMA_LOADENS10_INS11_ILi2ELi4ELi3EEES14_NSR_INS5_IJS15_S1K_EEENS5_IJS1K_SC_EEEEEEENS4_39AutoVectorizingCopyWithAssumedAlignmentILi128EEENS4_14SM90_TMA_STOREES22_S24_S24_EEEvvEEEEvNT_6ParamsE,(.L_x_185 - _ZN7cutlass13device_kernelINS_4gemm6kernel13GemmUniversalIN4cute5tupleIJiiiiEEENS1_10collective13CollectiveMmaINS1_35MainloopSm100TmaUmmaWarpSpecializedILi4ELi2ELi2ENS5_IJNS4_1CILi2EEESB_NSA_ILi1EEEEEEEENS5_IJNSA_ILi256EEESF_NSA_ILi128EEEEEEaNS5_IJlSC_lEEEaSI_NS4_8TiledMMAINS4_8MMA_AtomIJNS4_21SM100_MMA_S8_2x1SM_SSIaaiLi256ELi256ELNS4_4UMMA5MajorE0ELSN_0ELNSM_8SaturateE0EEEEEENS4_6LayoutINS5_IJSC_SC_SC_EEENS5_IJNSA_ILi0EEEST_ST_EEEEENS5_IJNS4_10UnderscoreESW_SW_EEEEENS4_28SM100_TMA_2SM_LOAD_MULTICASTENS4_14ComposedLayoutINS4_7SwizzleILi3ELi4ELi3EEENS4_18smem_ptr_flag_bitsILi8EEENSR_INS5_IJNSA_ILi8EEESG_EEENS5_IJSG_SC_EEEEEEEvNS4_8identityENS4_18SM100_TMA_2SM_LOADES19_vS1A_EENS_8epilogue10collective18CollectiveEpilogueINS1D_23Sm100TmaWarpSpecializedILi4ELi2ELi64ELb0ELb0EEEJNS5_IJSG_SF_SG_EEENS5_IJNSR_ISG_SC_EENSR_INSA_ILi64EEESC_EEEEEaSI_aSI_NS1D_6fusion15FusionCallbacksIS1H_NS1N_17LinearCombinationIaiaiLNS_15FloatRoundStyleE2EEES1I_S1M_JEEENS4_5SM1004TMEM4LOAD26SM100_TMEM_LOAD_32dp32b64xENS4_13SM90_TMA_LOADENS10_INS11_ILi2ELi4ELi3EEES14_NSR_INS5_IJS15_S1K_EEENS5_IJS1K_SC_EEEEEEENS4_39AutoVectorizingCopyWithAssumedAlignmentILi128EEENS4_14SM90_TMA_STOREES22_S24_S24_EEEvvEEEEvNT_6ParamsE)
        .other          _ZN7cutlass13device_kernelINS_4gemm6kernel13GemmUniversalIN4cute5tupleIJiiiiEEENS1_10collective13CollectiveMmaINS1_35MainloopSm100TmaUmmaWarpSpecializedILi4ELi2ELi2ENS5_IJNS4_1CILi2EEESB_NSA_ILi1EEEEEEEENS5_IJNSA_ILi256EEESF_NSA_ILi128EEEEEEaNS5_IJlSC_lEEEaSI_NS4_8TiledMMAINS4_8MMA_AtomIJNS4_21SM100_MMA_S8_2x1SM_SSIaaiLi256ELi256ELNS4_4UMMA5MajorE0ELSN_0ELNSM_8SaturateE0EEEEEENS4_6LayoutINS5_IJSC_SC_SC_EEENS5_IJNSA_ILi0EEEST_ST_EEEEENS5_IJNS4_10UnderscoreESW_SW_EEEEENS4_28SM100_TMA_2SM_LOAD_MULTICASTENS4_14ComposedLayoutINS4_7SwizzleILi3ELi4ELi3EEENS4_18smem_ptr_flag_bitsILi8EEENSR_INS5_IJNSA_ILi8EEESG_EEENS5_IJSG_SC_EEEEEEEvNS4_8identityENS4_18SM100_TMA_2SM_LOADES19_vS1A_EENS_8epilogue10collective18CollectiveEpilogueINS1D_23Sm100TmaWarpSpecializedILi4ELi2ELi64ELb0ELb0EEEJNS5_IJSG_SF_SG_EEENS5_IJNSR_ISG_SC_EENSR_INSA_ILi64EEESC_EEEEEaSI_aSI_NS1D_6fusion15FusionCallbacksIS1H_NS1N_17LinearCombinationIaiaiLNS_15FloatRoundStyleE2EEES1I_S1M_JEEENS4_5SM1004TMEM4LOAD26SM100_TMEM_LOAD_32dp32b64xENS4_13SM90_TMA_LOADENS10_INS11_ILi2ELi4ELi3EEES14_NSR_INS5_IJS15_S1K_EEENS5_IJS1K_SC_EEEEEEENS4_39AutoVectorizingCopyWithAssumedAlignmentILi128EEENS4_14SM90_TMA_STOREES22_S24_S24_EEEvvEEEEvNT_6ParamsE,@"STO_CUDA_ENTRY STV_DEFAULT"
_ZN7cutlass13device_kernelINS_4gemm6kernel13GemmUniversalIN4cute5tupleIJiiiiEEENS1_10collective13CollectiveMmaINS1_35MainloopSm100TmaUmmaWarpSpecializedILi4ELi2ELi2ENS5_IJNS4_1CILi2EEESB_NSA_ILi1EEEEEEEENS5_IJNSA_ILi256EEESF_NSA_ILi128EEEEEEaNS5_IJlSC_lEEEaSI_NS4_8TiledMMAINS4_8MMA_AtomIJNS4_21SM100_MMA_S8_2x1SM_SSIaaiLi256ELi256ELNS4_4UMMA5MajorE0ELSN_0ELNSM_8SaturateE0EEEEEENS4_6LayoutINS5_IJSC_SC_SC_EEENS5_IJNSA_ILi0EEEST_ST_EEEEENS5_IJNS4_10UnderscoreESW_SW_EEEEENS4_28SM100_TMA_2SM_LOAD_MULTICASTENS4_14ComposedLayoutINS4_7SwizzleILi3ELi4ELi3EEENS4_18smem_ptr_flag_bitsILi8EEENSR_INS5_IJNSA_ILi8EEESG_EEENS5_IJSG_SC_EEEEEEEvNS4_8identityENS4_18SM100_TMA_2SM_LOADES19_vS1A_EENS_8epilogue10collective18CollectiveEpilogueINS1D_23Sm100TmaWarpSpecializedILi4ELi2ELi64ELb0ELb0EEEJNS5_IJSG_SF_SG_EEENS5_IJNSR_ISG_SC_EENSR_INSA_ILi64EEESC_EEEEEaSI_aSI_NS1D_6fusion15FusionCallbacksIS1H_NS1N_17LinearCombinationIaiaiLNS_15FloatRoundStyleE2EEES1I_S1M_JEEENS4_5SM1004TMEM4LOAD26SM100_TMEM_LOAD_32dp32b64xENS4_13SM90_TMA_LOADENS10_INS11_ILi2ELi4ELi3EEES14_NSR_INS5_IJS15_S1K_EEENS5_IJS1K_SC_EEEEEEENS4_39AutoVectorizingCopyWithAssumedAlignmentILi128EEENS4_14SM90_TMA_STOREES22_S24_S24_EEEvvEEEEvNT_6ParamsE:
[----:B------:R-:W1:Y:S01]  /*0000*/  LDC R1, c[0x0][0x37c] ;  /* 0x0000df00ff017b82 */ /* 0x000e620000000800 */
[----:B------:R-:W2:Y:S01]  /*0010*/  S2R R155, SR_TID.X ;  /* 0x00000000009b7919 */ /* 0x000ea20000002100 */
[----:B------:R-:W3:Y:S06]  /*0020*/  LDCU.64 UR8, c[0x0][0x890] ;  /* 0x00011200ff0877ac */ /* 0x000eec0008000a00 */
[----:B------:R-:W4:Y:S01]  /*0030*/  S2UR UR45, SR_CgaCtaId ;  /* 0x00000000002d79c3 */ /* 0x000f220000008800 */
[----:B------:R-:W-:Y:S02]  /*0040*/  PRMT R140, RZ, 0x7610, R140 ;  /* 0x00007610ff8c7816 */ /* 0x000fe4000000008c */
[----:B------:R-:W-:Y:S01]  /*0050*/  ELECT P1, URZ, PT ;  /* 0x0000000000ff782f */ /* 0x000fe20003820000 */
[----:B---3--:R-:W-:-:S04]  /*0060*/  UISETP.NE.U32.AND UP0, UPT, UR8, URZ, UPT ;  /* 0x000000ff0800728c */ /* 0x008fc8000bf05070 */
[----:B------:R-:W-:Y:S02]  /*0070*/  UISETP.NE.AND.EX UP0, UPT, UR9, URZ, UPT, UP0 ;  /* 0x000000ff0900728c */ /* 0x000fe4000bf05300 */
[----:B----4-:R-:W-:Y:S02]  /*0080*/  ULOP3.LUT UR47, UR45, 0x1, URZ, 0xc0, !UPT ;  /* 0x000000012d2f7892 */ /* 0x010fe4000f8ec0ff */
[----:B------:R-:W-:Y:S01]  /*0090*/  ULOP3.LUT UR48, UR45, 0x1, URZ, 0x3c, !UPT ;  /* 0x000000012d307892 */ /* 0x000fe2000f8e3cff */
[----:B--2---:R-:W-:-:S05]  /*00a0*/  SHF.R.U32.HI R141, RZ, 0x5, R155 ;  /* 0x00000005ff8d7819 */ /* 0x004fca000001169b */
[----:B------:R-:W2:Y:S02]  /*00b0*/  SHFL.IDX PT, R0, R141, RZ, 0x1f ;  /* 0x00001fff8d007589 */ /* 0x000ea400000e0000 */
[----:B--2---:R-:W-:Y:S01]  /*00c0*/  R2UR UR17, R0 ;  /* 0x00000000001172ca */ /* 0x004fe200000e0000 */
[----:B-1----:R-:W-:-:S14]  /*00d0*/  BRA.U UP0, `(.L_x_0) ;  /* 0x0000000100307547 */ /* 0x002fdc000b800000 */
[----:B------:R-:W1:Y:S02]  /*00e0*/  LDCU.64 UR4, c[0x0][0x888] ;  /* 0x00011100ff0477ac */ /* 0x000e640008000a00 */
[----:B-1----:R-:W-:-:S04]  /*00f0*/  UISETP.NE.U32.AND UP0, UPT, UR4, URZ, UPT ;  /* 0x000000ff0400728c */ /* 0x002fc8000bf05070 */
[----:B------:R-:W-:-:S09]  /*0100*/  UISETP.NE.AND.EX UP0, UPT, UR5, URZ, UPT, UP0 ;  /* 0x000000ff0500728c */ /* 0x000fd2000bf05300 */
[----:B------:R-:W-:Y:S05]  /*0110*/  BRA.U !UP0, `(.L_x_1) ;  /* 0x0000000108147547 */ /* 0x000fea000b800000 */
[----:B------:R-:W1:Y:S01]  /*0120*/  LDC.64 R72, c[0x0][0x888] ;  /* 0x00022200ff487b82 */ /* 0x000e620000000a00 */
[----:B------:R-:W1:Y:S02]  /*0130*/  LDCU.64 UR4, c[0x0][0x358] ;  /* 0x00006b00ff0477ac */ /* 0x000e640008000a00 */
[----:B-1----:R1:W5:Y:S01]  /*0140*/  LDG.E R72, desc[UR4][R72.64] ;  /* 0x0000000448487981 */ /* 0x002362000c1e1900 */
[----:B------:R-:W-:Y:S01]  /*0150*/  HFMA2 R140, -RZ, RZ, 0, 5.9604644775390625e-08 ;  /* 0x00000001ff8c7431 */ /* 0x000fe200000001ff */
[----:B------:R-:W-:Y:S05]  /*0160*/  BRA `(.L_x_0) ;  /* 0x00000000000c7947 */ /* 0x000fea0003800000 */
.L_x_1:
[----:B------:R-:W1:Y:S01]  /*0170*/  LDCU UR4, c[0x0][0x880] ;  /* 0x00011000ff0477ac */ /* 0x000e620008000800 */
[----:B------:R-:W-:Y:S01]  /*0180*/  HFMA2 R140, -RZ, RZ, 0, 5.9604644775390625e-08 ;  /* 0x00000001ff8c7431 */ /* 0x000fe200000001ff */
[----:B-1----:R-:W-:-:S07]  /*0190*/  MOV R72, UR4 ;  /* 0x0000000400487c02 */ /* 0x002fce0008000f00 */
.L_x_0:
[----:B------:R-:W2:Y:S02]  /*01a0*/  LDCU.64 UR4, c[0x0][0x8b0] ;  /* 0x00011600ff0477ac */ /* 0x000ea40008000a00 */
[----:B--2---:R-:W-:-:S04]  /*01b0*/  UISETP.NE.U32.AND UP0, UPT, UR4, URZ, UPT ;  /* 0x000000ff0400728c */ /* 0x004fc8000bf05070 */
[----:B------:R-:W-:-:S09]  /*01c0*/  UISETP.NE.AND.EX UP0, UPT, UR5, URZ, UPT, UP0 ;  /* 0x000000ff0500728c */ /* 0x000fd2000bf05300 */
[----:B------:R-:W-:Y:S05]  /*01d0*/  BRA.U UP0, `(.L_x_2) ;  /* 0x0000000100287547 */ /* 0x000fea000b800000 */
[----:B------:R-:W2:Y:S02]  /*01e0*/  LDCU.64 UR4, c[0x0][0x8a8] ;  /* 0x00011500ff0477ac */ /* 0x000ea40008000a00 */
[----:B--2---:R-:W-:-:S04]  /*01f0*/  UISETP.NE.U32.AND UP0, UPT, UR4, URZ, UPT ;  /* 0x000000ff0400728c */ /* 0x004fc8000bf05070 */
[----:B------:R-:W-:-:S09]  /*0200*/  UISETP.NE.AND.EX UP0, UPT, UR5, URZ, UPT, UP0 ;  /* 0x000000ff0500728c */ /* 0x000fd2000bf05300 */
[----:B------:R-:W-:Y:S05]  /*0210*/  BRA.U !UP0, `(.L_x_3) ;  /* 0x0000000108107547 */ /* 0x000fea000b800000 */
[----:B------:R-:W2:Y:S01]  /*0220*/  LDC.64 R70, c[0x0][0x8a8] ;  /* 0x00022a00ff467b82 */ /* 0x000ea20000000a00 */
[----:B------:R-:W2:Y:S02]  /*0230*/  LDCU.64 UR4, c[0x0][0x358] ;  /* 0x00006b00ff0477ac */ /* 0x000ea40008000a00 */
[----:B--2---:R2:W5:Y:S01]  /*0240*/  LDG.E R70, desc[UR4][R70.64] ;  /* 0x0000000446467981 */ /* 0x004562000c1e1900 */
[----:B------:R-:W-:Y:S05]  /*0250*/  BRA `(.L_x_2) ;  /* 0x0000000000087947 */ /* 0x000fea0003800000 */
.L_x_3:
[----:B------:R-:W2:Y:S02]  /*0260*/  LDCU UR4, c[0x0][0x8a0] ;  /* 0x00011400ff0477ac */ /* 0x000ea40008000800 */
[----:B--2---:R-:W-:Y:S02]  /*0270*/  MOV R70, UR4 ;  /* 0x0000000400467c02 */ /* 0x004fe40008000f00 */
.L_x_2:
[----:B------:R-:W-:Y:S01]  /*0280*/  IMAD.U32 R0, RZ, RZ, UR17 ;  /* 0x00000011ff007e24 */ /* 0x000fe2000f8e00ff */
[----:B------:R-:W-:Y:S04]  /*0290*/  BSSY.RECONVERGENT B0, `(.L_x_4) ;  /* 0x000000c000007945 */ /* 0x000fe80003800200 */
[C---:B------:R-:W-:Y:S02]  /*02a0*/  ISETP.NE.OR P2, PT, R0.reuse, 0x1, !P1 ;  /* 0x000000010000780c */ /* 0x040fe40004f45670 */
[----:B------:R-:W-:-:S11]  /*02b0*/  ISETP.NE.OR P0, PT, R0, 0x3, !P1 ;  /* 0x000000030000780c */ /* 0x000fd60004f05670 */
[----:B------:R-:W-:Y:S05]  /*02c0*/  @P2 BRA `(.L_x_5) ;  /* 0x0000000000202947 */ /* 0x000fea0003800000 */
[----:B------:R-:W3:Y:S02]  /*02d0*/  LDCU.64 UR4, c[0x0][0x348] ;  /* 0x00006900ff0477ac */ /* 0x000ee40008000a00 */
[----:B---3--:R-:W-:Y:S02]  /*02e0*/  UIADD3 UR6, UP1, UPT, UR4, 0x80, URZ ;  /* 0x0000008004067890 */ /* 0x008fe4000ff3e0ff */
[----:B------:R-:W-:Y:S02]  /*02f0*/  UIADD3 UR4, UP0, UPT, UR4, 0x180, URZ ;  /* 0x0000018004047890 */ /* 0x000fe4000ff1e0ff */
[----:B------:R-:W-:Y:S02]  /*0300*/  UIADD3.X UR7, UPT, UPT, URZ, UR5, URZ, UP1, !UPT ;  /* 0x00000005ff077290 */ /* 0x000fe40008ffe4ff */
[----:B------:R-:W-:-:S07]  /*0310*/  UIADD3.X UR5, UPT, UPT, URZ, UR5, URZ, UP0, !UPT ;  /* 0x00000005ff057290 */ /* 0x000fce00087fe4ff */
[----:B------:R3:W-:Y:S02]  /*0320*/  UTMACCTL.PF [UR6] ;  /* 0x00000000060079b9 */ /* 0x0007e40008040000 */
[----:B------:R3:W-:Y:S02]  /*0330*/  UTMACCTL.PF [UR4] ;  /* 0x00000000040079b9 */ /* 0x0007e40008040000 */
[----:B---3--:R-:W-:Y:S01]  /*0340*/  NOP ;  /* 0x0000000000007918 */ /* 0x008fe20000000000 */
.L_x_5:
[----:B------:R-:W-:Y:S05]  /*0350*/  BSYNC.RECONVERGENT B0 ;  /* 0x0000000000007941 */ /* 0x000fea0003800200 */
.L_x_4:
[----:B------:R-:W-:Y:S04]  /*0360*/  BSSY.RECONVERGENT B0, `(.L_x_6) ;  /* 0x000000a000007945 */ /* 0x000fe80003800200 */
        /* <DEDUP_REMOVED lines=9> */
.L_x_7:
[----:B------:R-:W-:Y:S05]  /*0400*/  BSYNC.RECONVERGENT B0 ;  /* 0x0000000000007941 */ /* 0x000fea0003800200 */
.L_x_6:
[----:B------:R-:W3:Y:S01]  /*0410*/  LDCU.64 UR4, c[0x0][0x888] ;  /* 0x00011100ff0477ac */ /* 0x000ee20008000a00 */
[----:B------:R-:W-:Y:S02]  /*0420*/  UISETP.EQ.U32.AND UP1, UPT, UR8, URZ, UPT ;  /* 0x000000ff0800728c */ /* 0x000fe4000bf22070 */
[----:B------:R-:W-:Y:S02]  /*0430*/  UPLOP3.LUT UP3, UPT, UPT, UPT, UPT, 0x80, 0x8 ;  /* 0x000000000008789c */ /* 0x000fe40003f6f070 */
[----:B---3--:R-:W-:-:S04]  /*0440*/  UISETP.NE.U32.AND UP0, UPT, UR4, URZ, UPT ;  /* 0x000000ff0400728c */ /* 0x008fc8000bf05070 */
[----:B------:R-:W-:-:S04]  /*0450*/  UISETP.NE.AND.EX UP0, UPT, UR5, URZ, UPT, UP0 ;  /* 0x000000ff0500728c */ /* 0x000fc8000bf05300 */
[----:B------:R-:W-:-:S04]  /*0460*/  UISETP.EQ.OR.EX UP2, UPT, UR9, URZ, !UP0, UP1 ;  /* 0x000000ff0900728c */ /* 0x000fc8000c742710 */
[----:B------:R-:W-:-:S06]  /*0470*/  UP2UR UR4, UPR, URZ, 0x4 ;  /* 0x00000004ff047883 */ /* 0x000fcc0008000000 */
[----:B------:R-:W-:Y:S01]  /*0480*/  MOV R144, UR4 ;  /* 0x0000000400907c02 */ /* 0x000fe20008000f00 */
[----:B------:R-:W-:Y:S06]  /*0490*/  BRA.U !UP2, `(.L_x_8) ;  /* 0x000000010a207547 */ /* 0x000fec000b800000 */
[----:B-----5:R-:W-:Y:S01]  /*04a0*/  R2UR UR5, R72 ;  /* 0x00000000480572ca */ /* 0x020fe200000e0000 */
[----:B------:R-:W-:Y:S02]  /*04b0*/  UISETP.NE.U32.AND UP1, UPT, UR8, URZ, UPT ;  /* 0x000000ff0800728c */ /* 0x000fe4000bf25070 */
[----:B------:R-:W-:Y:S02]  /*04c0*/  USEL UR4, URZ, 0xffffffff, UP0 ;  /* 0xffffffffff047887 */ /* 0x000fe40008000000 */
[----:B------:R-:W-:-:S08]  /*04d0*/  UISETP.NE.AND.EX UP1, UPT, UR9, URZ, UPT, UP1 ;  /* 0x000000ff0900728c */ /* 0x000fd0000bf25310 */
[----:B------:R-:W-:-:S04]  /*04e0*/  UISETP.NE.AND UP0, UPT, UR5, URZ, UPT ;  /* 0x000000ff0500728c */ /* 0x000fc8000bf05270 */
[----:B------:R-:W-:-:S04]  /*04f0*/  @!UP1 USEL UR4, URZ, 0xffffffff, UP0 ;  /* 0xffffffffff049887 */ /* 0x000fc80008000000 */
[----:B------:R-:W-:-:S04]  /*0500*/  ULOP3.LUT UR4, UR4, 0x1, URZ, 0xc0, !UPT ;  /* 0x0000000104047892 */ /* 0x000fc8000f8ec0ff */
[----:B------:R-:W-:-:S11]  /*0510*/  UISETP.NE.U32.AND UP3, UPT, UR4, 0x1, UPT ;  /* 0x000000010400788c */ /* 0x000fd6000bf65070 */
.L_x_8:
[----:B------:R-:W3:Y:S01]  /*0520*/  SHFL.IDX PT, R0, R141, RZ, 0x1f ;  /* 0x00001fff8d007589 */ /* 0x000ee200000e0000 */
[----:B------:R-:W-:-:S04]  /*0530*/  UISETP.NE.AND UP0, UPT, UR17, 0x2, UPT ;  /* 0x000000021100788c */ /* 0x000fc8000bf05270 */
[----:B------:R-:W-:Y:S02]  /*0540*/  UISETP.EQ.AND UP1, UPT, UR47, URZ, !UP0 ;  /* 0x000000ff2f00728c */ /* 0x000fe4000c722270 */
[----:B------:R-:W-:-:S04]  /*0550*/  USEL UR41, URZ, 0x1, UP0 ;  /* 0x00000001ff297887 */ /* 0x000fc80008000000 */
[----:B------:R-:W-:Y:S02]  /*0560*/  PLOP3.LUT P3, PT, P1, PT, UP1, 0x80, 0x8 ;  /* 0x000000000008781c */ /* 0x000fe40000f6f018 */
[----:B---3--:R-:W-:-:S13]  /*0570*/  ISETP.NE.AND P0, PT, R0, RZ, PT ;  /* 0x000000ff0000720c */ /* 0x008fda0003f05270 */
[----:B------:R-:W-:Y:S05]  /*0580*/  @P0 BRA `(.L_x_9) ;  /* 0x0000000000540947 */ /* 0x000fea0003800000 */
[----:B------:R-:W-:Y:S01]  /*0590*/  UMOV UR4, 0x400 ;  /* 0x0000040000047882 */ /* 0x000fe20000000000 */
[----:B------:R-:W-:Y:S01]  /*05a0*/  UMOV UR8, 0x1 ;  /* 0x0000000100087882 */ /* 0x000fe20000000000 */
[----:B------:R-:W-:Y:S01]  /*05b0*/  UMOV UR6, 0x2 ;  /* 0x0000000200067882 */ /* 0x000fe20000000000 */
[----:B------:R-:W-:Y:S02]  /*05c0*/  ULEA UR4, UR45, UR4, 0x18 ;  /* 0x000000042d047291 */ /* 0x000fe4000f8ec0ff */
[----:B------:R-:W-:-:S04]  /*05d0*/  UIADD3 UR8, UPT, UPT, -UR8, 0x100000, URZ ;  /* 0x0010000008087890 */ /* 0x000fc8000fffe1ff */
[----:B------:R-:W-:Y:S02]  /*05e0*/  USHF.L.U32 UR9, UR8, 0xb, URZ ;  /* 0x0000000b08097899 */ /* 0x000fe400080006ff */
[----:B------:R-:W-:Y:S02]  /*05f0*/  USHF.L.U32 UR8, UR8, 0x1, URZ ;  /* 0x0000000108087899 */ /* 0x000fe400080006ff */
[----:B------:R-:W-:-:S04]  /*0600*/  UIADD3 UR6, UPT, UPT, -UR6, 0x100000, URZ ;  /* 0x0010000006067890 */ /* 0x000fc8000fffe1ff */
[----:B------:R-:W-:Y:S02]  /*0610*/  USHF.L.U32 UR7, UR6, 0xb, URZ ;  /* 0x0000000b06077899 */ /* 0x000fe400080006ff */
[----:B------:R-:W-:Y:S01]  /*0620*/  USHF.L.U32 UR6, UR6, 0x1, URZ ;  /* 0x0000000106067899 */ /* 0x000fe200080006ff */
[----:B------:R-:W-:Y:S01]  /*0630*/  ELECT P0, URZ, PT ;  /* 0x0000000000ff782f */ /* 0x000fe20003800000 */
[----:B------:R-:W3:Y:S02]  /*0640*/  FENCE.VIEW.ASYNC.S ;  /* 0x00000000000073c6 */ /* 0x000ee40000000000 */
[----:B---3--:R3:W4:Y:S08]  /*0650*/  SYNCS.EXCH.64 URZ, [UR4], UR8 ;  /* 0x0000000804ff75b2 */ /* 0x0087300008000100 */
[----:B------:R3:W1:Y:S01]  /*0660*/  SYNCS.EXCH.64 URZ, [UR4+0x20], UR6 ;  /* 0x0000200604ff75b2 */ /* 0x0006620008000100 */
[----:B------:R3:W1:Y:S01]  /*0670*/  SYNCS.EXCH.64 URZ, [UR4+0x8], UR8 ;  /* 0x0000080804ff75b2 */ /* 0x0006620008000100 */
[----:B------:R3:W1:Y:S01]  /*0680*/  SYNCS.EXCH.64 URZ, [UR4+0x28], UR6 ;  /* 0x0000280604ff75b2 */ /* 0x0006620008000100 */
[----:B------:R3:W1:Y:S01]  /*0690*/  SYNCS.EXCH.64 URZ, [UR4+0x10], UR8 ;  /* 0x0000100804ff75b2 */ /* 0x0006620008000100 */
[----:B------:R3:W1:Y:S01]  /*06a0*/  SYNCS.EXCH.64 URZ, [UR4+0x30], UR6 ;  /* 0x0000300604ff75b2 */ /* 0x0006620008000100 */
[----:B------:R3:W1:Y:S01]  /*06b0*/  SYNCS.EXCH.64 URZ, [UR4+0x18], UR8 ;  /* 0x0000180804ff75b2 */ /* 0x0006620008000100 */
[----:B------:R3:W1:Y:S01]  /*06c0*/  SYNCS.EXCH.64 URZ, [UR4+0x38], UR6 ;  /* 0x0000380604ff75b2 */ /* 0x0006620008000100 */
[----:B------:R-:W-:Y:S01]  /*06d0*/  NOP ;  /* 0x0000000000007918 */ /* 0x000fe20000000000 */
.L_x_9:
[----:B------:R-:W2:Y:S01]  /*06e0*/  SHFL.IDX PT, R0, R141, RZ, 0x1f ;  /* 0x00001fff8d007589 */ /* 0x000ea200000e0000 */
[----:B------:R-:W-:Y:S01]  /*06f0*/  NOP ;  /* 0x0000000000007918 */ /* 0x000fe20000000000 */
[----:B--2---:R-:W-:-:S13]  /*0700*/  ISETP.NE.AND P0, PT, R0, 0x1, PT ;  /* 0x000000010000780c */ /* 0x004fda0003f05270 */
[----:B------:R-:W-:Y:S05]  /*0710*/  @P0 BRA `(.L_x_10) ;  /* 0x0000000000540947 */ /* 0x000fea0003800000 */
[----:B---3--:R-:W-:Y:S01]  /*0720*/  UMOV UR4, 0x400 ;  /* 0x0000040000047882 */ /* 0x008fe20000000000 */
        /* <DEDUP_REMOVED lines=10> */
[----:B------:R-:W2:Y:S02]  /*07d0*/  FENCE.VIEW.ASYNC.S ;  /* 0x00000000000073c6 */ /* 0x000ea40000000000 */
[----:B--2---:R2:W3:Y:S08]  /*07e0*/  SYNCS.EXCH.64 URZ, [UR4+0x40], UR8 ;  /* 0x0000400804ff75b2 */ /* 0x0044f00008000100 */
        /* <DEDUP_REMOVED lines=8> */
.L_x_10:
[----:B------:R-:W4:Y:S01]  /*0870*/  SHFL.IDX PT, R0, R141, RZ, 0x1f ;  /* 0x00001fff8d007589 */ /* 0x000f2200000e0000 */
[----:B------:R-:W-:Y:S01]  /*0880*/  NOP ;  /* 0x0000000000007918 */ /* 0x000fe20000000000 */
[----:B----4-:R-:W-:-:S13]  /*0890*/  ISETP.NE.AND P0, PT, R0, 0x3, PT ;  /* 0x000000030000780c */ /* 0x010fda0003f05270 */
[----:B------:R-:W-:Y:S05]  /*08a0*/  @P0 BRA `(.L_x_11) ;  /* 0x00000000002c0947 */ /* 0x000fea0003800000 */
[----:B--23--:R-:W-:Y:S01]  /*08b0*/  UMOV UR6, 0x400 ;  /* 0x0000040000067882 */ /* 0x00cfe20000000000 */
[----:B------:R-:W-:Y:S01]  /*08c0*/  UMOV UR4, 0x20 ;  /* 0x0000002000047882 */ /* 0x000fe20000000000 */
[----:B------:R-:W-:Y:S02]  /*08d0*/  ULEA UR6, UR45, UR6, 0x18 ;  /* 0x000000062d067291 */ /* 0x000fe4000f8ec0ff */
[----:B------:R-:W-:-:S04]  /*08e0*/  UIADD3 UR4, UPT, UPT, -UR4, 0x100000, URZ ;  /* 0x0010000004047890 */ /* 0x000fc8000fffe1ff */
[----:B------:R-:W-:Y:S02]  /*08f0*/  USHF.L.U32 UR5, UR4, 0xb, URZ ;  /* 0x0000000b04057899 */ /* 0x000fe400080006ff */
[----:B------:R-:W-:Y:S01]  /*0900*/  USHF.L.U32 UR4, UR4, 0x1, URZ ;  /* 0x0000000104047899 */ /* 0x000fe200080006ff */
[----:B------:R-:W-:Y:S01]  /*0910*/  ELECT P0, URZ, PT ;  /* 0x0000000000ff782f */ /* 0x000fe20003800000 */
[----:B------:R-:W2:Y:S10]  /*0920*/  FENCE.VIEW.ASYNC.S ;  /* 0x00000000000073c6 */ /* 0x000eb40000000000 */
[----:B--2---:R4:W2:Y:S01]  /*0930*/  SYNCS.EXCH.64 URZ, [UR6+0x80], UR4 ;  /* 0x0000800406ff75b2 */ /* 0x0048a20008000100 */
[----:B------:R4:W3:Y:S02]  /*0940*/  SYNCS.EXCH.64 URZ, [UR6+0x88], UR4 ;  /* 0x0000880406ff75b2 */ /* 0x0008e40008000100 */
[----:B----4-:R-:W-:Y:S01]  /*0950*/  NOP ;  /* 0x0000000000007918 */ /* 0x010fe20000000000 */
.L_x_11:
[----:B------:R-:W4:Y:S01]  /*0960*/  SHFL.IDX PT, R0, R141, RZ, 0x1f ;  /* 0x00001fff8d007589 */ /* 0x000f2200000e0000 */
[----:B------:R-:W-:Y:S01]  /*0970*/  NOP ;  /* 0x0000000000007918 */ /* 0x000fe20000000000 */
[----:B----4-:R-:W-:-:S13]  /*0980*/  ISETP.NE.AND P0, PT, R0, 0x4, PT ;  /* 0x000000040000780c */ /* 0x010fda0003f05270 */
[----:B------:R-:W-:Y:S05]  /*0990*/  @P0 BRA `(.L_x_12) ;  /* 0x0000000000480947 */ /* 0x000fea0003800000 */
[----:B--23--:R-:W-:Y:S01]  /*09a0*/  UMOV UR4, 0x3a0 ;  /* 0x000003a000047882 */ /* 0x00cfe20000000000 */
[----:B------:R-:W-:Y:S01]  /*09b0*/  UMOV UR6, 0x400 ;  /* 0x0000040000067882 */ /* 0x000fe20000000000 */
[----:B------:R-:W-:Y:S01]  /*09c0*/  USEL UR4, UR4, 0x320, UP3 ;  /* 0x0000032004047887 */ /* 0x000fe20009800000 */
        /* <DEDUP_REMOVED lines=10> */
[----:B--2---:R4:W2:Y:S08]  /*0a70*/  SYNCS.EXCH.64 URZ, [UR6+0x90], UR8 ;  /* 0x0000900806ff75b2 */ /* 0x0048b00008000100 */
[----:B------:R4:W3:Y:S01]  /*0a80*/  SYNCS.EXCH.64 URZ, [UR6+0xa0], UR4 ;  /* 0x0000a00406ff75b2 */ /* 0x0008e20008000100 */
[----:B------:R4:W1:Y:S01]  /*0a90*/  SYNCS.EXCH.64 URZ, [UR6+0x98], UR8 ;  /* 0x0000980806ff75b2 */ /* 0x0008620008000100 */
[----:B------:R4:W1:Y:S02]  /*0aa0*/  SYNCS.EXCH.64 URZ, [UR6+0xa8], UR4 ;  /* 0x0000a80406ff75b2 */ /* 0x0008640008000100 */
[----:B----4-:R-:W-:Y:S01]  /*0ab0*/  NOP ;  /* 0x0000000000007918 */ /* 0x010fe20000000000 */
.L_x_12:
[----:B------:R-:W4:Y:S01]  /*0ac0*/  SHFL.IDX PT, R0, R141, RZ, 0x1f ;  /* 0x00001fff8d007589 */ /* 0x000f2200000e0000 */
[----:B------:R-:W-:Y:S01]  /*0ad0*/  NOP ;  /* 0x0000000000007918 */ /* 0x000fe20000000000 */
[----:B----4-:R-:W-:-:S13]  /*0ae0*/  ISETP.NE.AND P0, PT, R0, 0x5, PT ;  /* 0x000000050000780c */ /* 0x010fda0003f05270 */
[----:B------:R-:W-:Y:S05]  /*0af0*/  @P0 BRA `(.L_x_13) ;  /* 0x0000000000440947 */ /* 0x000fea0003800000 */
[----:B--23--:R-:W-:Y:S01]  /*0b00*/  UMOV UR4, 0x400 ;  /* 0x0000040000047882 */ /* 0x00cfe20000000000 */
        /* <DEDUP_REMOVED lines=16> */
.L_x_13:
[----:B------:R-:W4:Y:S01]  /*0c10*/  SHFL.IDX PT, R0, R141, RZ, 0x1f ;  /* 0x00001fff8d007589 */ /* 0x000f2200000e0000 */
[----:B------:R-:W-:Y:S01]  /*0c20*/  ISETP.NE.OR P1, PT, RZ, UR17, !P1 ;  /* 0x00000011ff007c0c */ /* 0x000fe2000cf25670 */
        /* <DEDUP_REMOVED lines=12> */
[----:B------:R4:W3:Y:S01]  /*0cf0*/  SYNCS.EXCH.64 URZ, [UR4+0xe0], UR6 ;  /* 0x0000e00604ff75b2 */ /* 0x0008e20008000100 */
[----:B------:R4:W1:Y:S01]  /*0d00*/  SYNCS.EXCH.64 URZ, [UR4+0xd8], UR6 ;  /* 0x0000d80604ff75b2 */ /* 0x0008620008000100 */
[----:B------:R4:W1:Y:S02]  /*0d10*/  SYNCS.EXCH.64 URZ, [UR4+0xe8], UR6 ;  /* 0x0000e80604ff75b2 */ /* 0x0008640008000100 */
[----:B----4-:R-:W-:Y:S01]  /*0d20*/  NOP ;  /* 0x0000000000007918 */ /* 0x010fe20000000000 */
.L_x_14:
[----:B------:R-:W-:Y:S01]  /*0d30*/  VOTEU.ALL UP0, P1 ;  /* 0x0000000000ff7886 */ /* 0x000fe20000800000 */
[----:B--23--:R-:W-:Y:S01]  /*0d40*/  UMOV UR4, 0x20 ;  /* 0x0000002000047882 */ /* 0x00cfe20000000000 */
[----:B------:R-:W2:Y:S01]  /*0d50*/  LDCU UR7, c[0x0][0x36c] ;  /* 0x00006d80ff0777ac */ /* 0x000ea20008000800 */
[----:B------:R-:W-:Y:S01]  /*0d60*/  NOP ;  /* 0x0000000000007918 */ /* 0x000fe20000000000 */
[----:B------:R-:W-:Y:S01]  /*0d70*/  LOP3.LUT R3, R155, 0x1f, RZ, 0xc0, !PT ;  /* 0x0000001f9b037812 */ /* 0x000fe200078ec0ff */
[----:B------:R-:W-:Y:S01]  /*0d80*/  @!UP0 UMOV UR6, 0x400 ;  /* 0x0000040000068882 */ /* 0x000fe20000000000 */
[----:B------:R-:W-:-:S04]  /*0d90*/  @!UP0 UIADD3 UR4, UPT, UPT, -UR4, 0x100000, URZ ;  /* 0x0010000004048890 */ /* 0x000fc8000fffe1ff */
[----:B------:R-:W-:Y:S02]  /*0da0*/  @!UP0 USHF.L.U32 UR5, UR4, 0xb, URZ ;  /* 0x0000000b04058899 */ /* 0x000fe400080006ff */
[----:B------:R-:W-:Y:S02]  /*0db0*/  @!UP0 USHF.L.U32 UR4, UR4, 0x1, URZ ;  /* 0x0000000104048899 */ /* 0x000fe400080006ff */
[----:B------:R-:W-:Y:S01]  /*0dc0*/  @!UP0 ULEA UR6, UR45, UR6, 0x18 ;  /* 0x000000062d068291 */ /* 0x000fe2000f8ec0ff */
[----:B------:R-:W-:Y:S01]  /*0dd0*/  VOTEU.ALL UP0, P1 ;  /* 0x0000000000ff7886 */ /* 0x000fe20000800000 */
[----:B------:R-:W-:Y:S02]  /*0de0*/  UISETP.NE.AND UP4, UPT, UR17, URZ, UPT ;  /* 0x000000ff1100728c */ /* 0x000fe4000bf85270 */
[----:B--2---:R-:W-:Y:S01]  /*0df0*/  UISETP.EQ.U32.AND UP5, UPT, UR7, 0x1, UPT ;  /* 0x000000010700788c */ /* 0x004fe2000bfa2070 */
[----:B------:R-:W2:Y:S07]  /*0e00*/  FENCE.VIEW.ASYNC.S ;  /* 0x00000000000073c6 */ /* 0x000eae0000000000 */
[----:B--2---:R2:W3:Y:S01]  /*0e10*/  @!UP0 SYNCS.EXCH.64 URZ, [UR6+0xf0], UR4 ;  /* 0x0000f00406ff85b2 */ /* 0x0044e20008000100 */
[----:B------:R-:W-:Y:S05]  /*0e20*/  BRA.U !UP5, `(.L_x_15) ;  /* 0x000000010d087547 */ /* 0x000fea000b800000 */
[----:B-1-3--:R-:W-:Y:S01]  /*0e30*/  UCGABAR_ARV ;  /* 0x00000000000079c7 */ /* 0x00afe20008000000 */
[----:B------:R-:W-:Y:S05]  /*0e40*/  BRA `(.L_x_16) ;  /* 0x0000000000047947 */ /* 0x000fea0003800000 */
.L_x_15:
[----:B-1-3--:R-:W-:Y:S01]  /*0e50*/  NOP ;  /* 0x0000000000007918 */ /* 0x00afe20000000000 */
.L_x_16:
[----:B------:R-:W1:Y:S01]  /*0e60*/  S2UR UR16, SR_CTAID.X ;  /* 0x00000000001079c3 */ /* 0x000e620000002500 */
[----:B------:R-:W-:-:S05]  /*0e70*/  CS2R.32 R143, SR_CgaSize ;  /* 0x00000000008f7805 */ /* 0x000fca0000008a00 */
[----:B------:R-:W-:-:S05]  /*0e80*/  IMAD R143, R143, -0xa0, RZ ;  /* 0xffffff608f8f7824 */ /* 0x000fca00078e02ff */
[----:B--2---:R-:W-:-:S14]  /*0e90*/  R2UR UR5, R143 ;  /* 0x000000008f0572ca */ /* 0x004fdc00000e0000 */
[----:B------:R-:W2:Y:S01]  /*0ea0*/  LDCU UR5, c[0x0][UR5+0x2b0] ;  /* 0x00005600050577ac */ /* 0x000ea20008000800 */
[----:B------:R-:W-:-:S05]  /*0eb0*/  CS2R.32 R143, SR_CgaSize ;  /* 0x00000000008f7805 */ /* 0x000fca0000008a00 */
[----:B------:R-:W-:-:S05]  /*0ec0*/  IMAD R143, R143, -0xa0, RZ ;  /* 0xffffff608f8f7824 */ /* 0x000fca00078e02ff */
[----:B------:R-:W-:-:S14]  /*0ed0*/  R2UR UR4, R143 ;  /* 0x000000008f0472ca */ /* 0x000fdc00000e0000 */
[----:B------:R-:W3:Y:S01]  /*0ee0*/  LDCU UR4, c[0x0][UR4+0x2b4] ;  /* 0x00005680040477ac */ /* 0x000ee20008000800 */
[----:B------:R-:W4:Y:S01]  /*0ef0*/  S2UR UR7, SR_CTAID.Y ;  /* 0x00000000000779c3 */ /* 0x000f220000002600 */
[----:B------:R-:W-:-:S05]  /*0f00*/  CS2R.32 R143, SR_CgaSize ;  /* 0x00000000008f7805 */ /* 0x000fca0000008a00 */
[----:B------:R-:W-:-:S05]  /*0f10*/  IMAD R143, R143, -0xa0, RZ ;  /* 0xffffff608f8f7824 */ /* 0x000fca00078e02ff */
[----:B------:R-:W-:-:S14]  /*0f20*/  R2UR UR8, R143 ;  /* 0x000000008f0872ca */ /* 0x000fdc00000e0000 */
[----:B------:R-:W3:Y:S01]  /*0f30*/  LDCU UR8, c[0x0][UR8+0x2a0] ;  /* 0x00005400080877ac */ /* 0x000ee20008000800 */
[----:B------:R-:W-:-:S05]  /*0f40*/  CS2R.32 R143, SR_CgaSize ;  /* 0x00000000008f7805 */ /* 0x000fca0000008a00 */
[----:B------:R-:W-:-:S05]  /*0f50*/  IMAD R143, R143, -0xa0, RZ ;  /* 0xffffff608f8f7824 */ /* 0x000fca00078e02ff */
[----:B------:R-:W-:-:S14]  /*0f60*/  R2UR UR9, R143 ;  /* 0x000000008f0972ca */ /* 0x000fdc00000e0000 */
[----:B------:R-:W3:Y:S01]  /*0f70*/  LDCU UR9, c[0x0][UR9+0x2a4] ;  /* 0x00005480090977ac */ /* 0x000ee20008000800 */
[----:B------:R-:W3:Y:S01]  /*0f80*/  S2UR UR36, SR_CTAID.Z ;  /* 0x00000000002479c3 */ /* 0x000ee20000002700 */
[----:B------:R-:W3:Y:S01]  /*0f90*/  LDCU UR21, c[0x0][0xb24] ;  /* 0x00016480ff1577ac */ /* 0x000ee20008000800 */
[----:B------:R-:W-:Y:S02]  /*0fa0*/  UISETP.GT.U32.AND UP0, UPT, UR47, 0xffff, UPT ;  /* 0x0000ffff2f00788c */ /* 0x000fe4000bf04070 */
[----:B------:R-:W-:Y:S01]  /*0fb0*/  USHF.L.U32 UR27, UR45, 0xc, URZ ;  /* 0x0000000c2d1b7899 */ /* 0x000fe200080006ff */
[----:B-1----:R-:W-:Y:S01]  /*0fc0*/  I2FP.F32.U32 R2, UR16 ;  /* 0x0000001000027c45 */ /* 0x002fe20008201000 */
[----:B------:R-:W-:Y:S01]  /*0fd0*/  UMOV UR30, 0x5 ;  /* 0x00000005001e7882 */ /* 0x000fe20000000000 */
[----:B------:R-:W1:Y:S03]  /*0fe0*/  LDCU UR42, c[0x0][0xb24] ;  /* 0x00016480ff2a77ac */ /* 0x000e660008000800 */
[----:B--2---:R-:W-:Y:S01]  /*0ff0*/  FMUL R2, R2, UR5 ;  /* 0x0000000502027c20 */ /* 0x004fe20008400000 */
[----:B------:R-:W2:Y:S01]  /*1000*/  LDCU UR29, c[0x0][0xb30] ;  /* 0x00016600ff1d77ac */ /* 0x000ea20008000800 */
[----:B----4-:R-:W-:Y:S01]  /*1010*/  I2FP.F32.U32 R0, UR7 ;  /* 0x0000000700007c45 */ /* 0x010fe20008201000 */
[----:B------:R-:W-:-:S03]  /*1020*/  USHF.L.U32 UR46, UR16, 0x7, URZ ;  /* 0x00000007102e7899 */ /* 0x000fc600080006ff */
[----:B------:R-:W4:Y:S01]  /*1030*/  F2I.U32.TRUNC.NTZ R2, R2 ;  /* 0x0000000200027305 */ /* 0x000f22000020f000 */
[----:B------:R-:W-:Y:S01]  /*1040*/  USEL UR26, UR47, 0xffff, !UP0 ;  /* 0x0000ffff2f1a7887 */ /* 0x000fe2000c000000 */
[----:B---3--:R-:W-:Y:S01]  /*1050*/  FMUL R0, R0, UR4 ;  /* 0x0000000400007c20 */ /* 0x008fe20008400000 */
[----:B------:R-:W-:Y:S01]  /*1060*/  UISETP.GE.AND UP2, UPT, UR21, 0x1, UPT ;  /* 0x000000011500788c */ /* 0x000fe2000bf46270 */
[----:B------:R-:W-:-:S04]  /*1070*/  UMOV UR20, UR7 ;  /* 0x0000000700147c82 */ /* 0x000fc80008000000 */
[----:B------:R-:W3:Y:S01]  /*1080*/  F2I.U32.TRUNC.NTZ R0, R0 ;  /* 0x0000000000007305 */ /* 0x000ee2000020f000 */
[----:B----4-:R-:W-:Y:S02]  /*1090*/  R2UR UR4, R2 ;  /* 0x00000000020472ca */ /* 0x010fe400000e0000 */
[----:B------:R-:W-:Y:S02]  /*10a0*/  PRMT R2, RZ, 0x7610, R2 ;  /* 0x00007610ff027816 */ /* 0x000fe40000000002 */
[----:B---3--:R-:W-:Y:S02]  /*10b0*/  R2UR UR6, R0 ;  /* 0x00000000000672ca */ /* 0x008fe400000e0000 */
[----:B------:R-:W-:-:S07]  /*10c0*/  PRMT R0, RZ, 0x7610, R0 ;  /* 0x00007610ff007816 */ /* 0x000fce0000000000 */
[----:B------:R-:W-:-:S04]  /*10d0*/  UIADD3 UR5, UPT, UPT, -UR4, URZ, URZ ;  /* 0x000000ff04057290 */ /* 0x000fc8000fffe1ff */
[----:B------:R-:W-:Y:S02]  /*10e0*/  UIMAD UR5, UR8, UR5, UR16 ;  /* 0x00000005080572a4 */ /* 0x000fe4000f8e0210 */
[----:B------:R-:W-:-:S04]  /*10f0*/  UIADD3 UR4, UPT, UPT, -UR6, URZ, URZ ;  /* 0x000000ff06047290 */ /* 0x000fc8000fffe1ff */
[----:B------:R-:W-:Y:S01]  /*1100*/  IMAD.U32 R143, RZ, RZ, UR5 ;  /* 0x00000005ff8f7e24 */ /* 0x000fe2000f8e00ff */
[----:B------:R-:W-:-:S06]  /*1110*/  UIMAD UR4, UR9, UR4, UR7 ;  /* 0x00000004090472a4 */ /* 0x000fcc000f8e0207 */
[----:B------:R-:W-:Y:S01]  /*1120*/  IMAD.U32 R142, RZ, RZ, UR4 ;  /* 0x00000004ff8e7e24 */ /* 0x000fe2000f8e00ff */
[----:B-12---:R-:W-:Y:S06]  /*1130*/  BRA.U UP4, `(.L_x_17) ;  /* 0x0000000104447547 */ /* 0x006fec000b800000 */
[----:B------:R-:W-:Y:S02]  /*1140*/  R2UR UR4, R143 ;  /* 0x000000008f0472ca */ /* 0x000fe400000e0000 */
[----:B------:R-:W-:-:S11]  /*1150*/  R2UR UR8, R142 ;  /* 0x000000008e0872ca */ /* 0x000fd600000e0000 */
[----:B------:R-:W-:Y:S02]  /*1160*/  UISETP.GT.U32.AND UP0, UPT, UR4, 0x1, UPT ;  /* 0x000000010400788c */ /* 0x000fe4000bf04070 */
[----:B------:R-:W-:Y:S02]  /*1170*/  ULOP3.LUT UR4, UR4, 0xfffffffe, URZ, 0xc0, !UPT ;  /* 0xfffffffe04047892 */ /* 0x000fe4000f8ec0ff */
[----:B------:R-:W-:Y:S02]  /*1180*/  UISETP.NE.AND UP1, UPT, UR8, URZ, UP0 ;  /* 0x000000ff0800728c */ /* 0x000fe40008725270 */
[----:B------:R-:W-:Y:S02]  /*1190*/  UISETP.NE.AND UP0, UPT, UR8, 0x1, UP0 ;  /* 0x000000010800788c */ /* 0x000fe40008705270 */
[----:B------:R-:W-:Y:S02]  /*11a0*/  USEL UR7, URZ, 0x1, UP1 ;  /* 0x00000001ff077887 */ /* 0x000fe40008800000 */
[----:B------:R-:W-:-:S02]  /*11b0*/  USEL UR6, URZ, 0x4, UP0 ;  /* 0x00000004ff067887 */ /* 0x000fc40008000000 */
[----:B------:R-:W-:Y:S02]  /*11c0*/  USEL UR5, URZ, 0x2, UP1 ;  /* 0x00000002ff057887 */ /* 0x000fe40008800000 */
[----:B------:R-:W-:Y:S02]  /*11d0*/  ULEA UR4, UR8, UR4, 0x1 ;  /* 0x0000000408047291 */ /* 0x000fe4000f8e08ff */
[----:B------:R-:W-:Y:S02]  /*11e0*/  USEL UR8, URZ, 0x8, UP0 ;  /* 0x00000008ff087887 */ /* 0x000fe40008000000 */
[----:B------:R-:W-:-:S03]  /*11f0*/  UIADD3 UR5, UPT, UPT, UR5, UR6, UR7 ;  /* 0x0000000605057290 */ /* 0x000fc6000fffe007 */
[----:B------:R-:W-:Y:S01]  /*1200*/  UMOV UR6, 0x3 ;  /* 0x0000000300067882 */ /* 0x000fe20000000000 */
[----:B------:R-:W-:Y:S02]  /*1210*/  UIADD3 UR5, UPT, UPT, UR5, UR8, URZ ;  /* 0x0000000805057290 */ /* 0x000fe4000fffe0ff */
[----:B------:R-:W-:-:S04]  /*1220*/  USHF.L.U32 UR4, UR6, UR4, URZ ;  /* 0x0000000406047299 */ /* 0x000fc800080006ff */
[----:B------:R-:W-:Y:S02]  /*1230*/  IMAD.U32 R2, RZ, RZ, UR5 ;  /* 0x00000005ff027e24 */ /* 0x000fe4000f8e00ff */
[----:B------:R-:W-:Y:S02]  /*1240*/  IMAD.U32 R0, RZ, RZ, UR4 ;  /* 0x00000004ff007e24 */ /* 0x000fe4000f8e00ff */
.L_x_17:
[----:B------:R-:W-:Y:S05]  /*1250*/  BRA.U !UP2, `(.L_x_18) ;  /* 0x000000010ad47547 */ /* 0x000fea000b800000 */
[----:B------:R-:W1:Y:S01]  /*1260*/  LDCU.128 UR12, c[0x0][0xb10] ;  /* 0x00016200ff0c77ac */ /* 0x000e620008000c00 */
[----:B------:R-:W2:Y:S01]  /*1270*/  LDCU UR6, c[0x0][0x370] ;  /* 0x00006e00ff0677ac */ /* 0x000ea20008000800 */
[----:B------:R-:W3:Y:S01]  /*1280*/  LDCU UR5, c[0x0][0x374] ;  /* 0x00006e80ff0577ac */ /* 0x000ee20008000800 */
[----:B------:R-:W4:Y:S01]  /*1290*/  LDCU UR28, c[0x0][0xb0c] ;  /* 0x00016180ff1c77ac */ /* 0x000f220008000800 */
[----:B------:R-:W4:Y:S01]  /*12a0*/  LDCU UR4, c[0x0][0xb20] ;  /* 0x00016400ff0477ac */ /* 0x000f220008000800 */
[----:B------:R-:W4:Y:S01]  /*12b0*/  LDCU.64 UR8, c[0x0][0xb28] ;  /* 0x00016500ff0877ac */ /* 0x000f220008000a00 */
[----:B-1----:R-:W-:Y:S02]  /*12c0*/  UISETP.NE.AND UP0, UPT, UR14, 0x1, UPT ;  /* 0x000000010e00788c */ /* 0x002fe4000bf05270 */
[----:B---3--:R-:W-:Y:S02]  /*12d0*/  UIMAD.WIDE.U32 UR10, UR5, UR15, URZ ;  /* 0x0000000f050a72a5 */ /* 0x008fe4000f8e00ff */
[----:B--2---:R-:W-:-:S02]  /*12e0*/  UIMAD.WIDE.U32 UR22, UR6, UR12, URZ ;  /* 0x0000000c061672a5 */ /* 0x004fc4000f8e00ff */
[----:B----4-:R-:W-:Y:S02]  /*12f0*/  UISETP.NE.AND UP1, UPT, UR28, 0x1, UPT ;  /* 0x000000011c00788c */ /* 0x010fe4000bf25270 */
[----:B------:R-:W-:Y:S01]  /*1300*/  UISETP.NE.AND UP2, UPT, UR21, 0x1, UPT ;  /* 0x000000011500788c */ /* 0x000fe2000bf45270 */
[----:B------:R-:W-:Y:S02]  /*1310*/  UMOV UR10, UR11 ;  /* 0x0000000b000a7c82 */ /* 0x000fe40008000000 */
[----:B------:R-:W-:Y:S01]  /*1320*/  UMOV UR22, UR23 ;  /* 0x0000001700167c82 */ /* 0x000fe20008000000 */
[----:B------:R-:W-:Y:S02]  /*1330*/  @UP0 USHF.R.U32.HI UR5, URZ, UR4, UR10 ;  /* 0x00000004ff050299 */ /* 0x000fe4000801160a */
[----:B------:R-:W-:Y:S02]  /*1340*/  UIMAD.WIDE.U32 UR24, UR20, UR15, URZ ;  /* 0x0000000f141872a5 */ /* 0x000fe4000f8e00ff */
[----:B------:R-:W-:-:S02]  /*1350*/  UIMAD.WIDE.U32 UR10, UR5, UR8, URZ ;  /* 0x00000008050a72a5 */ /* 0x000fc4000f8e00ff */
[----:B------:R-:W-:Y:S02]  /*1360*/  @UP1 USHF.R.U32.HI UR6, URZ, UR13, UR22 ;  /* 0x0000000dff061299 */ /* 0x000fe40008011616 */
[----:B------:R-:W-:Y:S02]  /*1370*/  UIMAD.WIDE.U32 UR18, UR16, UR12, URZ ;  /* 0x0000000c101272a5 */ /* 0x000fe4000f8e00ff */
[----:B------:R-:W-:Y:S01]  /*1380*/  UIMAD.WIDE.U32 UR22, UR6, UR8, URZ ;  /* 0x00000008061672a5 */ /* 0x000fe2000f8e00ff */
[----:B------:R-:W-:Y:S01]  /*1390*/  UMOV UR24, UR25 ;  /* 0x0000001900187c82 */ /* 0x000fe20008000000 */
[----:B------:R-:W-:Y:S01]  /*13a0*/  UMOV UR10, UR11 ;  /* 0x0000000b000a7c82 */ /* 0x000fe20008000000 */
[----:B------:R-:W-:Y:S02]  /*13b0*/  USHF.R.U32.HI UR24, URZ, UR4, UR24 ;  /* 0x00000004ff187299 */ /* 0x000fe40008011618 */
[----:B------:R-:W-:Y:S02]  /*13c0*/  @UP2 USHF.R.U32.HI UR5, URZ, UR9, UR10 ;  /* 0x00000009ff052299 */ /* 0x000fe4000801160a */
[----:B------:R-:W-:Y:S01]  /*13d0*/  UMOV UR7, UR23 ;  /* 0x0000001700077c82 */ /* 0x000fe20008000000 */
[----:B------:R-:W-:Y:S01]  /*13e0*/  UMOV UR18, UR19 ;  /* 0x0000001300127c82 */ /* 0x000fe20008000000 */
[----:B------:R-:W-:-:S02]  /*13f0*/  @UP2 USHF.R.U32.HI UR6, URZ, UR9, UR7 ;  /* 0x00000009ff062299 */ /* 0x000fc40008011607 */
[----:B------:R-:W-:Y:S02]  /*1400*/  USHF.R.U32.HI UR13, URZ, UR13, UR18 ;  /* 0x0000000dff0d7299 */ /* 0x000fe40008011612 */
[----:B------:R-:W-:Y:S02]  /*1410*/  USEL UR4, UR20, UR24, !UP0 ;  /* 0x0000001814047287 */ /* 0x000fe4000c000000 */
[----:B------:R-:W-:Y:S02]  /*1420*/  UIMAD UR7, UR5, UR21, URZ ;  /* 0x00000015050772a4 */ /* 0x000fe4000f8e02ff */
[----:B------:R-:W-:Y:S02]  /*1430*/  USEL UR5, UR16, UR13, !UP1 ;  /* 0x0000000d10057287 */ /* 0x000fe4000c800000 */
[----:B------:R-:W-:Y:S02]  /*1440*/  UIMAD UR12, UR6, UR21, URZ ;  /* 0x00000015060c72a4 */ /* 0x000fe4000f8e02ff */
[----:B------:R-:W-:-:S02]  /*1450*/  UISETP.GE.AND UP0, UPT, UR4, UR7, UPT ;  /* 0x000000070400728c */ /* 0x000fc4000bf06270 */
[----:B------:R-:W-:Y:S02]  /*1460*/  UIMAD.WIDE.U32 UR10, UR4, UR8, URZ ;  /* 0x00000008040a72a5 */ /* 0x000fe4000f8e00ff */
[----:B------:R-:W-:Y:S02]  /*1470*/  UISETP.GE.OR UP0, UPT, UR5, UR12, UP0 ;  /* 0x0000000c0500728c */ /* 0x000fe40008706670 */
[----:B------:R-:W-:Y:S02]  /*1480*/  UIMAD.WIDE.U32 UR12, UR5, UR8, URZ ;  /* 0x00000008050c72a5 */ /* 0x000fe4000f8e00ff */
[----:B------:R-:W-:Y:S01]  /*1490*/  UIADD3 UR10, UPT, UPT, -UR4, URZ, URZ ;  /* 0x000000ff040a7290 */ /* 0x000fe2000fffe1ff */
[----:B------:R-:W-:Y:S01]  /*14a0*/  UMOV UR8, UR11 ;  /* 0x0000000b00087c82 */ /* 0x000fe20008000000 */
[----:B------:R-:W-:Y:S02]  /*14b0*/  UIADD3 UR11, UPT, UPT, -UR5, URZ, URZ ;  /* 0x000000ff050b7290 */ /* 0x000fe4000fffe1ff */
[----:B------:R-:W-:-:S03]  /*14c0*/  USHF.R.U32.HI UR8, URZ, UR9, UR8 ;  /* 0x00000009ff087299 */ /* 0x000fc60008011608 */
[----:B------:R-:W-:Y:S01]  /*14d0*/  @!UP0 UMOV UR7, UR13 ;  /* 0x0000000d00078c82 */ /* 0x000fe20008000000 */
[----:B------:R-:W-:Y:S02]  /*14e0*/  UIMAD UR20, UR14, UR10, UR20 ;  /* 0x0000000a0e1472a4 */ /* 0x000fe4000f8e0214 */
[----:B------:R-:W-:Y:S02]  /*14f0*/  USEL UR8, UR4, UR8, !UP2 ;  /* 0x0000000804087287 */ /* 0x000fe4000d000000 */
[----:B------:R-:W-:Y:S02]  /*1500*/  @!UP0 USHF.R.U32.HI UR7, URZ, UR9, UR7 ;  /* 0x00000009ff078299 */ /* 0x000fe40008011607 */
[----:B------:R-:W-:Y:S02]  /*1510*/  UIADD3 UR9, UPT, UPT, -UR8, URZ, URZ ;  /* 0x000000ff08097290 */ /* 0x000fe4000fffe1ff */
[----:B------:R-:W-:Y:S02]  /*1520*/  @!UP0 USEL UR7, UR5, UR7, !UP2 ;  /* 0x0000000705078287 */ /* 0x000fe4000d000000 */
[----:B------:R-:W-:-:S02]  /*1530*/  UIMAD UR9, UR21, UR9, UR4 ;  /* 0x00000009150972a4 */ /* 0x000fc4000f8e0204 */
[----:B------:R-:W-:Y:S02]  /*1540*/  @!UP0 UIADD3 UR8, UPT, UPT, UR8, -UR7, URZ ;  /* 0x8000000708088290 */ /* 0x000fe4000fffe0ff */
[----:B------:R-:W-:Y:S02]  /*1550*/  @!UP0 UIMAD UR6, UR9, UR6, UR7 ;  /* 0x00000006090682a4 */ /* 0x000fe4000f8e0207 */
[----:B------:R-:W-:Y:S02]  /*1560*/  @!UP0 UIMAD UR4, UR8, UR21, UR5 ;  /* 0x00000015080482a4 */ /* 0x000fe4000f8e0205 */
[----:B------:R-:W-:Y:S02]  /*1570*/  UIMAD UR16, UR28, UR11, UR16 ;  /* 0x0000000b1c1072a4 */ /* 0x000fe4000f8e0210 */
[----:B------:R-:W-:Y:S01]  /*1580*/  UIMAD UR20, UR4, UR14, UR20 ;  /* 0x0000000e041472a4 */ /* 0x000fe2000f8e0214 */
[----:B------:R-:W-:Y:S02]  /*1590*/  @!UP0 UMOV UR5, UR6 ;  /* 0x0000000600058c82 */ /* 0x000fe40008000000 */
[----:B------:R-:W-:-:S12]  /*15a0*/  UIMAD UR16, UR5, UR28, UR16 ;  /* 0x0000001c051072a4 */ /* 0x000fd8000f8e0210 */
.L_x_18:
[----:B------:R-:W-:Y:S02]  /*15b0*/  UISETP.NE.AND UP1, UPT, UR29, 0x1, UPT ;  /* 0x000000011d00788c */ /* 0x000fe4000bf25270 */
[----:B------:R-:W-:Y:S02]  /*15c0*/  ULOP3.LUT UR21, UR26, 0xffff, URZ, 0xc0, !UPT ;  /* 0x0000ffff1a157892 */ /* 0x000fe4000f8ec0ff */
[----:B------:R-:W-:Y:S02]  /*15d0*/  UISETP.NE.AND UP0, UPT, UR17, 0x2, UPT ;  /* 0x000000021100788c */ /* 0x000fe4000bf05270 */
[----:B------:R-:W-:Y:S02]  /*15e0*/  ULOP3.LUT UR22, UR27, 0x2000, URZ, 0xc0, !UPT ;  /* 0x000020001b167892 */ /* 0x000fe4000f8ec0ff */
[----:B------:R-:W-:Y:S02]  /*15f0*/  ULOP3.LUT UR46, UR46, 0x80, URZ, 0xc0, !UPT ;  /* 0x000000802e2e7892 */ /* 0x000fe4000f8ec0ff */
[----:B------:R-:W-:Y:S01]  /*1600*/  USHF.L.U32 UR21, UR30, UR21, URZ ;  /* 0x000000151e157299 */ /* 0x000fe200080006ff */
[----:B------:R-:W-:Y:S11]  /*1610*/  BRA.U UP1, `(.L_x_19) ;  /* 0x0000000101447547 */ /* 0x000ff6000b800000 */
[----:B------:R-:W1:Y:S01]  /*1620*/  LDCU.128 UR8, c[0x0][0xb10] ;  /* 0x00016200ff0877ac */ /* 0x000e620008000c00 */
[----:B------:R-:W2:Y:S01]  /*1630*/  LDCU UR12, c[0x0][0xb0c] ;  /* 0x00016180ff0c77ac */ /* 0x000ea20008000800 */
[----:B------:R-:W3:Y:S01]  /*1640*/  LDCU UR13, c[0x0][0xb20] ;  /* 0x00016400ff0d77ac */ /* 0x000ee20008000800 */
[----:B-1----:R-:W-:Y:S02]  /*1650*/  UIMAD.WIDE.U32 UR6, UR16, UR8, URZ ;  /* 0x00000008100672a5 */ /* 0x002fe4000f8e00ff */
[----:B------:R-:W-:Y:S02]  /*1660*/  UIMAD.WIDE.U32 UR4, UR20, UR11, URZ ;  /* 0x0000000b140472a5 */ /* 0x000fe4000f8e00ff */
[----:B--2---:R-:W-:Y:S02]  /*1670*/  UISETP.NE.AND UP2, UPT, UR12, 0x1, UPT ;  /* 0x000000010c00788c */ /* 0x004fe4000bf45270 */
[----:B------:R-:W-:Y:S01]  /*1680*/  UISETP.NE.AND UP1, UPT, UR10, 0x1, UPT ;  /* 0x000000010a00788c */ /* 0x000fe2000bf25270 */
[----:B------:R-:W-:-:S02]  /*1690*/  UMOV UR6, UR7 ;  /* 0x0000000700067c82 */ /* 0x000fc40008000000 */
[----:B------:R-:W-:Y:S01]  /*16a0*/  UMOV UR4, UR5 ;  /* 0x0000000500047c82 */ /* 0x000fe20008000000 */
[----:B------:R-:W-:Y:S02]  /*16b0*/  USHF.R.U32.HI UR6, URZ, UR9, UR6 ;  /* 0x00000009ff067299 */ /* 0x000fe40008011606 */
[----:B---3--:R-:W-:Y:S02]  /*16c0*/  USHF.R.U32.HI UR4, URZ, UR13, UR4 ;  /* 0x0000000dff047299 */ /* 0x008fe40008011604 */
[----:B------:R-:W-:Y:S02]  /*16d0*/  USEL UR5, UR16, UR6, !UP2 ;  /* 0x0000000610057287 */ /* 0x000fe4000d000000 */
[----:B------:R-:W-:-:S04]  /*16e0*/  USEL UR4, UR20, UR4, !UP1 ;  /* 0x0000000414047287 */ /* 0x000fc8000c800000 */
[----:B------:R-:W-:Y:S02]  /*16f0*/  UIADD3 UR6, UPT, UPT, UR5, -UR4, URZ ;  /* 0x8000000405067290 */ /* 0x000fe4000fffe0ff */
[----:B------:R-:W-:Y:S02]  /*1700*/  UIADD3 UR4, UPT, UPT, -UR5, UR4, URZ ;  /* 0x0000000405047290 */ /* 0x000fe4000fffe1ff */
[----:B------:R-:W-:Y:S02]  /*1710*/  UIMAD UR20, UR6, UR10, UR20 ;  /* 0x0000000a061472a4 */ /* 0x000fe4000f8e0214 */
[----:B------:R-:W-:-:S12]  /*1720*/  UIMAD UR16, UR4, UR12, UR16 ;  /* 0x0000000c041072a4 */ /* 0x000fd8000f8e0210 */
.L_x_19:
[----:B------:R-:W-:Y:S05]  /*1730*/  BRA.U !UP5, `(.L_x_20) ;  /* 0x000000010d0c7547 */ /* 0x000fea000b800000 */
[----:B------:R-:W-:Y:S01]  /*1740*/  UCGABAR_WAIT ;  /* 0x0000000000007dc7 */ /* 0x000fe20008000000 */
[----:B------:R-:W-:Y:S01]  /*1750*/  CCTL.IVALL ;  /* 0x00000000ff00798f */ /* 0x000fe20002000000 */
[----:B------:R-:W-:Y:S05]  /*1760*/  BRA `(.L_x_21) ;  /* 0x0000000000047947 */ /* 0x000fea0003800000 */
.L_x_20:
[----:B------:R-:W-:Y:S06]  /*1770*/  BAR.SYNC.DEFER_BLOCKING 0x0 ;  /* 0x0000000000007b1d */ /* 0x000fec0000010000 */
.L_x_21:
[----:B------:R-:W-:Y:S05]  /*1780*/  BRA.U UP0, `(.L_x_22) ;  /* 0x0000001100e07547 */ /* 0x000fea000b800000 */
[----:B------:R-:W1:Y:S01]  /*1790*/  LDCU UR6, c[0x0][0x38c] ;  /* 0x00007180ff0677ac */ /* 0x000e620008000800 */
[----:B------:R-:W-:Y:S01]  /*17a0*/  PLOP3.LUT P1, PT, PT, PT, UP3, 0x80, 0x8 ;  /* 0x000000000008781c */ /* 0x000fe20003f2f038 */
[----:B------:R-:W-:Y:S01]  /*17b0*/  IMAD.MOV.U32 R12, RZ, RZ, 0x1 ;  /* 0x00000001ff0c7424 */ /* 0x000fe200078e00ff */
[----:B------:R-:W-:Y:S02]  /*17c0*/  ISETP.NE.AND P2, PT, R3, RZ, P3 ;  /* 0x000000ff0300720c */ /* 0x000fe40001f45270 */
[----:B------:R-:W-:Y:S02]  /*17d0*/  CS2R R10, SRZ ;  /* 0x00000000000a7805 */ /* 0x000fe4000001ff00 */
[----:B------:R-:W-:Y:S01]  /*17e0*/  PLOP3.LUT P1, PT, P1, PT, PT, 0x8, 0x80 ;  /* 0x000000000080781c */ /* 0x000fe20000f2e170 */
[----:B------:R-:W-:Y:S01]  /*17f0*/  IMAD.MOV.U32 R9, RZ, RZ, RZ ;  /* 0x000000ffff097224 */ /* 0x000fe200078e00ff */
[----:B------:R-:W2:Y:S01]  /*1800*/  LDCU UR38, c[0x0][0x370] ;  /* 0x00006e00ff2677ac */ /* 0x000ea20008000800 */
[----:B------:R-:W-:Y:S01]  /*1810*/  IMAD.MOV.U32 R8, RZ, RZ, 0x1 ;  /* 0x00000001ff087424 */ /* 0x000fe200078e00ff */
[----:B------:R-:W3:Y:S01]  /*1820*/  LDCU.64 UR26, c[0x0][0x348] ;  /* 0x00006900ff1a77ac */ /* 0x000ee20008000a00 */
[----:B------:R-:W-:Y:S01]  /*1830*/  ULEA.HI UR43, UR22, UR46, URZ, 0x19 ;  /* 0x0000002e162b7291 */ /* 0x000fe2000f8fc8ff */
[----:B------:R-:W4:Y:S01]  /*1840*/  LDCU UR37, c[0x0][0x374] ;  /* 0x00006e80ff2577ac */ /* 0x000f220008000800 */
[----:B-1----:R-:W-:-:S02]  /*1850*/  UIADD3 UR5, UPT, UPT, UR6, 0x7f, URZ ;  /* 0x0000007f06057890 */ /* 0x002fc4000fffe0ff */
[----:B------:R-:W-:Y:S02]  /*1860*/  UIADD3 UR47, UPT, UPT, UR6, 0xfe, URZ ;  /* 0x000000fe062f7890 */ /* 0x000fe4000fffe0ff */
[----:B------:R-:W-:Y:S01]  /*1870*/  USHF.R.S32.HI UR4, URZ, 0x1f, UR5 ;  /* 0x0000001fff047899 */ /* 0x000fe20008011405 */
[----:B------:R-:W-:-:S03]  /*1880*/  UMOV UR7, URZ ;  /* 0x000000ff00077c82 */ /* 0x000fc60008000000 */
[----:B------:R-:W-:Y:S02]  /*1890*/  ULEA.HI UR4, UR4, UR5, URZ, 0x7 ;  /* 0x0000000504047291 */ /* 0x000fe4000f8f38ff */
[----:B------:R-:W-:Y:S02]  /*18a0*/  UIADD3 UR5, UPT, UPT, UR6, -0x1, URZ ;  /* 0xffffffff06057890 */ /* 0x000fe4000fffe0ff */
[----:B------:R-:W-:Y:S02]  /*18b0*/  USHF.R.S32.HI UR40, URZ, 0x7, UR4 ;  /* 0x00000007ff287899 */ /* 0x000fe40008011404 */
[----:B------:R-:W-:Y:S02]  /*18c0*/  UISETP.GE.U32.AND UP1, UPT, UR5, -0xff, UPT ;  /* 0xffffff010500788c */ /* 0x000fe4000bf26070 */
[----:B------:R-:W-:-:S04]  /*18d0*/  UISETP.LT.U32.AND UP0, UPT, UR40, 0x4, UPT ;  /* 0x000000042800788c */ /* 0x000fc8000bf01070 */
[----:B------:R-:W-:Y:S02]  /*18e0*/  USEL UR39, UR40, 0x4, UP0 ;  /* 0x0000000428277887 */ /* 0x000fe40008000000 */
[----:B------:R-:W-:Y:S02]  /*18f0*/  UISETP.NE.AND UP0, UPT, UR17, URZ, UPT ;  /* 0x000000ff1100728c */ /* 0x000fe4000bf05270 */
[----:B------:R-:W-:Y:S02]  /*1900*/  UIADD3 UR4, UPT, UPT, UR39, -0x1, URZ ;  /* 0xffffffff27047890 */ /* 0x000fe4000fffe0ff */
[----:B------:R-:W-:Y:S02]  /*1910*/  @UP1 UIADD3 UR4, UPT, UPT, UR39, URZ, URZ ;  /* 0x000000ff27041290 */ /* 0x000fe4000fffe0ff */
[----:B------:R-:W-:Y:S02]  /*1920*/  USEL UR23, UR41, 0x2, UP0 ;  /* 0x0000000229177887 */ /* 0x000fe40008000000 */
[----:B------:R-:W-:-:S02]  /*1930*/  UIADD3 UR44, UPT, UPT, UR40, -UR39, URZ ;  /* 0x80000027282c7290 */ /* 0x000fc4000fffe0ff */
[----:B------:R-:W-:Y:S02]  /*1940*/  UIADD3 UR25, UPT, UPT, UR4, 0x1, URZ ;  /* 0x0000000104197890 */ /* 0x000fe4000fffe0ff */
[----:B--234-:R-:W-:-:S12]  /*1950*/  UIADD3 UR41, UPT, UPT, -UR4, URZ, URZ ;  /* 0x000000ff04297290 */ /* 0x01cfd8000fffe1ff */
.L_x_42:
[----:B------:R-:W-:Y:S01]  /*1960*/  UISETP.NE.AND UP0, UPT, UR45, URZ, UPT ;  /* 0x000000ff2d00728c */ /* 0x000fe2000bf05270 */
[----:B-1----:R-:W1:Y:S08]  /*1970*/  S2UR UR45, SR_CgaCtaId ;  /* 0x00000000002d79c3 */ /* 0x002e700000008800 */
[----:B------:R-:W-:Y:S05]  /*1980*/  BRA.U UP0, `(.L_x_23) ;  /* 0x0000000100347547 */ /* 0x000fea000b800000 */
[----:B------:R-:W2:Y:S01]  /*1990*/  S2R R0, SR_CgaCtaId ;  /* 0x0000000000007919 */ /* 0x000ea20000008800 */
[----:B------:R-:W-:Y:S02]  /*19a0*/  MOV R3, 0x400 ;  /* 0x0000040000037802 */ /* 0x000fe40000000f00 */
[----:B------:R-:W-:Y:S02]  /*19b0*/  SHF.L.U32 R2, R8, 0x1f, RZ ;  /* 0x0000001f08027819 */ /* 0x000fe400000006ff */
[----:B--2---:R-:W-:-:S05]  /*19c0*/  LEA R0, R0, R3, 0x18 ;  /* 0x0000000300007211 */ /* 0x004fca00078ec0ff */
[----:B------:R-:W-:-:S04]  /*19d0*/  IMAD R3, R9, 0x8, R0 ;  /* 0x0000000809037824 */ /* 0x000fc800078e0200 */
[----:B------:R-:W2:Y:S02]  /*19e0*/  SYNCS.PHASECHK.TRANS64.TRYWAIT P0, [R3+URZ+0xe0], R2 ;  /* 0x0000e002030075a7 */ /* 0x000ea400080011ff */
[----:B--2---:R-:W-:Y:S05]  /*19f0*/  @!P0 BRA `(.L_x_24) ;  /* 0x000000a000f08947 */ /* 0x004fea0003800000 */
.L_x_141:
[----:B------:R-:W-:Y:S01]  /*1a00*/  VIADD R9, R9, 0x1 ;  /* 0x0000000109097836 */ /* 0x000fe20000000000 */
[----:B------:R2:W-:Y:S04]  /*1a10*/  SYNCS.ARRIVE.TRANS64.A1T0 RZ, [R3+URZ+0xd0], RZ ;  /* 0x0000d0ff03ff79a7 */ /* 0x0005e800081000ff */
[----:B------:R-:W-:-:S04]  /*1a20*/  ISETP.NE.AND P0, PT, R9, 0x2, PT ;  /* 0x000000020900780c */ /* 0x000fc80003f05270 */
[----:B------:R-:W-:Y:S02]  /*1a30*/  SEL R9, R9, RZ, P0 ;  /* 0x000000ff09097207 */ /* 0x000fe40000000000 */
[----:B--2---:R-:W-:-:S04]  /*1a40*/  SEL R3, RZ, 0x1, P0 ;  /* 0x00000001ff037807 */ /* 0x004fc80000000000 */
[----:B------:R-:W-:-:S07]  /*1a50*/  LOP3.LUT R8, R8, R3, RZ, 0x3c, !PT ;  /* 0x0000000308087212 */ /* 0x000fce00078e3cff */
.L_x_23:
[----:B------:R-:W-:Y:S01]  /*1a60*/  UMOV UR6, 0x400 ;  /* 0x0000040000067882 */ /* 0x000fe20000000000 */
[----:B------:R-:W-:Y:S01]  /*1a70*/  SHF.L.U32 R0, R12, 0x1f, RZ ;  /* 0x0000001f0c007819 */ /* 0x000fe200000006ff */
[----:B-1----:R-:W-:Y:S02]  /*1a80*/  ULEA UR6, UR45, UR6, 0x18 ;  /* 0x000000062d067291 */ /* 0x002fe4000f8ec0ff */
[----:B------:R-:W-:Y:S02]  /*1a90*/  UISETP.GE.U32.AND UP0, UPT, UR47, 0xff, UPT ;  /* 0x000000ff2f00788c */ /* 0x000fe4000bf06070 */
[----:B------:R-:W-:Y:S02]  /*1aa0*/  ULEA UR4, UR7, UR6, 0x3 ;  /* 0x0000000607047291 */ /* 0x000fe4000f8e18ff */
[----:B------:R-:W-:Y:S01]  /*1ab0*/  ULEA UR11, UR20, UR46, 0x8 ;  /* 0x0000002e140b7291 */ /* 0x000fe2000f8e40ff */
[----:B------:R-:W-:-:S06]  /*1ac0*/  UMOV UR13, URZ ;  /* 0x000000ff000d7c82 */ /* 0x000fcc0008000000 */
[----:B------:R1:W2:Y:S01]  /*1ad0*/  SYNCS.PHASECHK.TRANS64.TRYWAIT P0, [UR4+0x20], R0 ;  /* 0x00002000ff0075a7 */ /* 0x0002a20008001104 */
[----:B------:R-:W-:-:S04]  /*1ae0*/  ULEA.HI UR4, UR16, UR16, URZ, 0x1 ;  /* 0x0000001010047291 */ /* 0x000fc8000f8f08ff */
[----:B------:R-:W-:-:S04]  /*1af0*/  USHF.L.U32 UR4, UR4, 0x7, URZ ;  /* 0x0000000704047899 */ /* 0x000fc800080006ff */
[----:B------:R-:W-:-:S04]  /*1b00*/  ULOP3.LUT UR35, UR4, 0xffffff00, URZ, 0xc0, !UPT ;  /* 0xffffff0004237892 */ /* 0x000fc8000f8ec0ff */
[----:B------:R-:W-:Y:S01]  /*1b10*/  UIADD3 UR35, UPT, UPT, UR43, UR35, URZ ;  /* 0x000000232b237290 */ /* 0x000fe2000fffe0ff */
[----:B------:R-:W-:Y:S11]  /*1b20*/  BRA.U !UP0, `(.L_x_25) ;  /* 0x0000000108c47547 */ /* 0x000ff6000b800000 */
[----:B------:R-:W-:Y:S01]  /*1b30*/  UMOV UR16, UR41 ;  /* 0x0000002900107c82 */ /* 0x000fe20008000000 */
[----:B------:R-:W-:Y:S01]  /*1b40*/  UMOV UR4, UR7 ;  /* 0x0000000700047c82 */ /* 0x000fe20008000000 */
[----:B------:R-:W-:-:S05]  /*1b50*/  UMOV UR34, URZ ;  /* 0x000000ff00227c82 */ /* 0x000fca0008000000 */
.L_x_31:
[----:B------:R-:W-:Y:S01]  /*1b60*/  ULEA UR33, UR4, UR6, 0x3 ;  /* 0x0000000604217291 */ /* 0x000fe2000f8e18ff */
[----:B------:R-:W-:Y:S01]  /*1b70*/  @P3 MOV R2, 0x10000 ;  /* 0x0001000000023802 */ /* 0x000fe20000000f00 */
[----:B--234-:R-:W-:Y:S10]  /*1b80*/  @P0 BRA `(.L_x_26) ;  /* 0x00000000000c0947 */ /* 0x01cff40003800000 */
[----:B------:R-:W-:-:S04]  /*1b90*/  SHF.L.U32 R3, R12, 0x1f, RZ ;  /* 0x0000001f0c037819 */ /* 0x000fc800000006ff */
[----:B------:R-:W2:Y:S02]  /*1ba0*/  SYNCS.PHASECHK.TRANS64.TRYWAIT P0, [UR33+0x20], R3 ;  /* 0x00002003ff0075a7 */ /* 0x000ea40008001121 */
[----:B--2---:R-:W-:Y:S05]  /*1bb0*/  @!P0 BRA `(.L_x_27) ;  /* 0x000000a000948947 */ /* 0x004fea0003800000 */
.L_x_26:
[----:B------:R2:W-:Y:S01]  /*1bc0*/  @P3 SYNCS.ARRIVE.TRANS64 RZ, [UR33], R2 ;  /* 0x00000002ffff39a7 */ /* 0x0005e20008000021 */
[----:B------:R-:W-:Y:S02]  /*1bd0*/  ULOP3.LUT UR5, UR23, 0x2, URZ, 0xfc, !UPT ;  /* 0x0000000217057892 */ /* 0x000fe4000f8efcff */
[----:B------:R-:W-:Y:S02]  /*1be0*/  UIADD3 UR16, UPT, UPT, UR16, 0x1, URZ ;  /* 0x0000000110107890 */ /* 0x000fe4000fffe0ff */
[----:B------:R-:W-:Y:S02]  /*1bf0*/  UISETP.NE.AND UP0, UPT, UR5, 0x2, UPT ;  /* 0x000000020500788c */ /* 0x000fe4000bf05270 */
[----:B------:R-:W-:-:S07]  /*1c00*/  UISETP.NE.AND UP2, UPT, UR16, 0x1, UPT ;  /* 0x000000011000788c */ /* 0x000fce000bf45270 */
[----:B------:R-:W-:Y:S05]  /*1c10*/  BRA.U UP0, `(.L_x_28) ;  /* 0x0000000100047547 */ /* 0x000fea000b800000 */
[----:B------:R-:W-:Y:S05]  /*1c20*/  BPT.TRAP 0x1 ;  /* 0x000000040000795c */ /* 0x000fea0000300000 */
.L_x_28:
[----:B------:R-:W-:Y:S04]  /*1c30*/  BSSY.RECONVERGENT B0, `(.L_x_29) ;  /* 0x0000003000007945 */ /* 0x000fe80003800200 */
[----:B------:R-:W-:Y:S05]  /*1c40*/  @!P2 BRA `(.L_x_30) ;  /* 0x000000000004a947 */ /* 0x000fea0003800000 */
[----:B------:R-:W-:Y:S05]  /*1c50*/  BPT.TRAP 0x1 ;  /* 0x000000040000795c */ /* 0x000fea0000300000 */
.L_x_30:
[----:B------:R-:W-:Y:S05]  /*1c60*/  BSYNC.RECONVERGENT B0 ;  /* 0x0000000000007941 */ /* 0x000fea0003800200 */
.L_x_29:
[----:B------:R-:W-:Y:S02]  /*1c70*/  UIADD3 UR5, UPT, UPT, UR4, 0x1, URZ ;  /* 0x0000000104057890 */ /* 0x000fe4000fffe0ff */
[----:B------:R-:W-:Y:S02]  /*1c80*/  UIADD3 UR14, UP1, UPT, UR26, 0x80, URZ ;  /* 0x000000801a0e7890 */ /* 0x000fe4000ff3e0ff */
[----:B------:R-:W-:Y:S02]  /*1c90*/  UISETP.NE.AND UP0, UPT, UR5, 0x4, UPT ;  /* 0x000000040500788c */ /* 0x000fe4000bf05270 */
[----:B------:R-:W-:Y:S02]  /*1ca0*/  ULOP3.LUT UR33, UR33, 0xfefffff8, URZ, 0xc0, !UPT ;  /* 0xfefffff821217892 */ /* 0x000fe4000f8ec0ff */
[----:B------:R-:W-:Y:S02]  /*1cb0*/  USEL UR8, URZ, 0x1, UP0 ;  /* 0x00000001ff087887 */ /* 0x000fe40008000000 */
[----:B------:R-:W-:-:S02]  /*1cc0*/  USEL UR7, UR5, URZ, UP0 ;  /* 0x000000ff05077287 */ /* 0x000fc40008000000 */
[----:B------:R-:W-:Y:S02]  /*1cd0*/  UIADD3.X UR15, UPT, UPT, URZ, UR27, URZ, UP1, !UPT ;  /* 0x0000001bff0f7290 */ /* 0x000fe40008ffe4ff */
[----:B------:R-:W-:Y:S01]  /*1ce0*/  ULEA UR5, UR7, UR6, 0x3 ;  /* 0x0000000607057291 */ /* 0x000fe2000f8e18ff */
[----:B------:R-:W-:Y:S01]  /*1cf0*/  LOP3.LUT R12, R12, UR8, RZ, 0x3c, !PT ;  /* 0x000000080c0c7c12 */ /* 0x000fe2000f8e3cff */
[----:B------:R-:W-:Y:S02]  /*1d00*/  USHF.L.U32 UR8, UR4, 0xe, URZ ;  /* 0x0000000e04087899 */ /* 0x000fe400080006ff */
[----:B------:R-:W-:Y:S01]  /*1d10*/  UIADD3 UR4, UP0, UPT, UR26, 0x180, URZ ;  /* 0x000001801a047890 */ /* 0x000fe2000ff1e0ff */
[----:B-1----:R-:W-:Y:S01]  /*1d20*/  SHF.L.U32 R0, R12, 0x1f, RZ ;  /* 0x0000001f0c007819 */ /* 0x002fe200000006ff */
[----:B------:R-:W-:Y:S02]  /*1d30*/  ULOP3.LUT UR32, UR8, UR22, URZ, 0xfc, !UPT ;  /* 0x0000001608207292 */ /* 0x000fe4000f8efcff */
[----:B------:R-:W-:Y:S01]  /*1d40*/  UPRMT UR13, URZ, 0x5410, UR21 ;  /* 0x00005410ff0d7896 */ /* 0x000fe20008000015 */
[----:B------:R3:W4:Y:S01]  /*1d50*/  SYNCS.PHASECHK.TRANS64.TRYWAIT P0, [UR5+0x20], R0 ;  /* 0x00002000ff0075a7 */ /* 0x0007220008001105 */
[----:B------:R-:W-:-:S02]  /*1d60*/  UIADD3 UR32, UPT, UPT, UR6, 0xc400, UR32 ;  /* 0x0000c40006207890 */ /* 0x000fc4000fffe020 */
[----:B------:R-:W-:Y:S02]  /*1d70*/  UIADD3 UR8, UPT, UPT, UR6, 0x1c400, UR8 ;  /* 0x0001c40006087890 */ /* 0x000fe4000fffe008 */
[----:B------:R-:W-:Y:S01]  /*1d80*/  UIADD3.X UR5, UPT, UPT, URZ, UR27, URZ, UP0, !UPT ;  /* 0x0000001bff057290 */ /* 0x000fe200087fe4ff */
[----:B------:R-:W-:Y:S01]  /*1d90*/  UMOV UR18, 0x0 ;  /* 0x0000000000127882 */ /* 0x000fe20000000000 */
[----:B------:R-:W-:Y:S01]  /*1da0*/  UMOV UR19, 0x10000000 ;  /* 0x1000000000137882 */ /* 0x000fe20000000000 */
[----:B------:R-:W-:Y:S01]  /*1db0*/  UMOV UR10, UR34 ;  /* 0x00000022000a7c82 */ /* 0x000fe20008000000 */
[----:B------:R-:W-:Y:S01]  /*1dc0*/  UMOV UR12, UR36 ;  /* 0x00000024000c7c82 */ /* 0x000fe20008000000 */
[----:B------:R-:W-:Y:S01]  /*1dd0*/  UMOV UR9, UR33 ;  /* 0x0000002100097c82 */ /* 0x000fe20008000000 */
[----:B------:R1:W-:Y:S03]  /*1de0*/  UTMALDG.3D.MULTICAST.2CTA [UR32], [UR14], UR13, desc[UR18] ;  /* 0x000012200e0073b4 */ /* 0x0003e6000821180d */
[----:B------:R2:W-:Y:S01]  /*1df0*/  UTMALDG.3D.2CTA [UR8], [UR4], desc[UR18] ;  /* 0x00001208040075b4 */ /* 0x0005e20008211000 */
[----:B-1----:R-:W-:Y:S01]  /*1e00*/  UIADD3 UR34, UPT, UPT, UR34, 0x80, URZ ;  /* 0x0000008022227890 */ /* 0x002fe2000fffe0ff */
[----:B------:R-:W-:Y:S01]  /*1e10*/  UMOV UR13, UR25 ;  /* 0x00000019000d7c82 */ /* 0x000fe20008000000 */
[----:B--2---:R-:W-:Y:S01]  /*1e20*/  UMOV UR4, UR7 ;  /* 0x0000000700047c82 */ /* 0x004fe20008000000 */
[----:B------:R-:W-:Y:S09]  /*1e30*/  BRA.U UP2, `(.L_x_31) ;  /* 0xfffffffd02487547 */ /* 0x000ff2000b83ffff */
.L_x_25:
[----:B------:R-:W-:Y:S01]  /*1e40*/  ULEA UR4, UR7, UR6, 0x3 ;  /* 0x0000000607047291 */ /* 0x000fe2000f8e18ff */
[----:B-1-3--:R-:W-:Y:S01]  /*1e50*/  SHF.L.U32 R0, R12, 0x1f, RZ ;  /* 0x0000001f0c007819 */ /* 0x00afe200000006ff */
[----:B------:R-:W-:Y:S01]  /*1e60*/  @!P1 SYNCS.ARRIVE.TRANS64.A1T0 RZ, [UR6+0x88], RZ ;  /* 0x000088ffffff99a7 */ /* 0x000fe20008100006 */
[----:B------:R-:W-:-:S06]  /*1e70*/  UISETP.GT.AND UP0, UPT, UR40, UR39, UPT ;  /* 0x000000272800728c */ /* 0x000fcc000bf04270 */
[----:B--2-4-:R1:W2:Y:S03]  /*1e80*/  SYNCS.PHASECHK.TRANS64.TRYWAIT P0, [UR4+0x20], R0 ;  /* 0x00002000ff0075a7 */ /* 0x0142a60008001104 */
[----:B------:R-:W-:Y:S05]  /*1e90*/  BRA.U !UP0, `(.L_x_32) ;  /* 0x0000000108c47547 */ /* 0x000fea000b800000 */
[----:B------:R-:W-:Y:S01]  /*1ea0*/  UIADD3 UR24, UPT, UPT, UR44, UR13, URZ ;  /* 0x0000000d2c187290 */ /* 0x000fe2000fffe0ff */
[----:B------:R-:W-:-:S11]  /*1eb0*/  UMOV UR4, UR7 ;  /* 0x0000000700047c82 */ /* 0x000fd60008000000 */
.L_x_38:
[----:B------:R-:W-:Y:S01]  /*1ec0*/  ULEA UR17, UR4, UR6, 0x3 ;  /* 0x0000000604117291 */ /* 0x000fe2000f8e18ff */
[----:B--2---:R-:W-:Y:S01]  /*1ed0*/  @P3 MOV R2, 0x10000 ;  /* 0x0001000000023802 */ /* 0x004fe20000000f00 */
[----:B--2-4-:R-:W-:Y:S10]  /*1ee0*/  @P0 BRA `(.L_x_33) ;  /* 0x00000000000c0947 */ /* 0x014ff40003800000 */
[----:B------:R-:W-:-:S04]  /*1ef0*/  SHF.L.U32 R3, R12, 0x1f, RZ ;  /* 0x0000001f0c037819 */ /* 0x000fc800000006ff */
[----:B------:R-:W2:Y:S02]  /*1f00*/  SYNCS.PHASECHK.TRANS64.TRYWAIT P0, [UR17+0x20], R3 ;  /* 0x00002003ff0075a7 */ /* 0x000ea40008001111 */
[----:B--2---:R-:W-:Y:S05]  /*1f10*/  @!P0 BRA `(.L_x_34) ;  /* 0x0000009c00d48947 */ /* 0x004fea0003800000 */
.L_x_33:
[----:B------:R2:W-:Y:S01]  /*1f20*/  @P3 SYNCS.ARRIVE.TRANS64 RZ, [UR17], R2 ;  /* 0x00000002ffff39a7 */ /* 0x0005e20008000011 */
[----:B------:R-:W-:-:S04]  /*1f30*/  ULOP3.LUT UR5, UR23, 0x2, URZ, 0xfc, !UPT ;  /* 0x0000000217057892 */ /* 0x000fc8000f8efcff */
[----:B------:R-:W-:-:S09]  /*1f40*/  UISETP.NE.AND UP0, UPT, UR5, 0x2, UPT ;  /* 0x000000020500788c */ /* 0x000fd2000bf05270 */
[----:B------:R-:W-:Y:S05]  /*1f50*/  BRA.U UP0, `(.L_x_35) ;  /* 0x0000000100047547 */ /* 0x000fea000b800000 */
[----:B------:R-:W-:Y:S05]  /*1f60*/  BPT.TRAP 0x1 ;  /* 0x000000040000795c */ /* 0x000fea0000300000 */
.L_x_35:
[----:B------:R-:W-:Y:S04]  /*1f70*/  BSSY.RECONVERGENT B0, `(.L_x_36) ;  /* 0x0000003000007945 */ /* 0x000fe80003800200 */
[----:B------:R-:W-:Y:S05]  /*1f80*/  @!P2 BRA `(.L_x_37) ;  /* 0x000000000004a947 */ /* 0x000fea0003800000 */
[----:B------:R-:W-:Y:S05]  /*1f90*/  BPT.TRAP 0x1 ;  /* 0x000000040000795c */ /* 0x000fea0000300000 */
.L_x_37:
[----:B------:R-:W-:Y:S05]  /*1fa0*/  BSYNC.RECONVERGENT B0 ;  /* 0x0000000000007941 */ /* 0x000fea0003800200 */
.L_x_36:
[----:B------:R-:W-:Y:S02]  /*1fb0*/  UIADD3 UR5, UPT, UPT, UR4, 0x1, URZ ;  /* 0x0000000104057890 */ /* 0x000fe4000fffe0ff */
[----:B------:R-:W-:Y:S02]  /*1fc0*/  USHF.L.U32 UR18, UR13, 0x7, URZ ;  /* 0x000000070d127899 */ /* 0x000fe400080006ff */
[----:B------:R-:W-:Y:S02]  /*1fd0*/  UISETP.NE.AND UP0, UPT, UR5, 0x4, UPT ;  /* 0x000000040500788c */ /* 0x000fe4000bf05270 */
[----:B------:R-:W-:Y:S02]  /*1fe0*/  ULOP3.LUT UR17, UR17, 0xfefffff8, URZ, 0xc0, !UPT ;  /* 0xfefffff811117892 */ /* 0x000fe4000f8ec0ff */
[----:B------:R-:W-:Y:S02]  /*1ff0*/  USEL UR8, URZ, 0x1, UP0 ;  /* 0x00000001ff087887 */ /* 0x000fe40008000000 */
[----:B------:R-:W-:-:S02]  /*2000*/  USEL UR7, UR5, URZ, UP0 ;  /* 0x000000ff05077287 */ /* 0x000fc40008000000 */
[----:B------:R-:W-:Y:S02]  /*2010*/  UIADD3 UR14, UP0, UPT, UR26, 0x180, URZ ;  /* 0x000001801a0e7890 */ /* 0x000fe4000ff1e0ff */
        /* <DEDUP_REMOVED lines=9> */
[----:B------:R-:W-:Y:S02]  /*20b0*/  UIADD3.X UR5, UPT, UPT, URZ, UR27, URZ, UP1, !UPT ;  /* 0x0000001bff057290 */ /* 0x000fe40008ffe4ff */
[----:B------:R-:W-:Y:S02]  /*20c0*/  UIADD3 UR8, UPT, UPT, UR6, 0x1c400, UR8 ;  /* 0x0001c40006087890 */ /* 0x000fe4000fffe008 */
[----:B------:R-:W-:Y:S01]  /*20d0*/  UIADD3.X UR15, UPT, UPT, URZ, UR27, URZ, UP0, !UPT ;  /* 0x0000001bff0f7290 */ /* 0x000fe200087fe4ff */
[----:B------:R-:W-:Y:S01]  /*20e0*/  UMOV UR28, 0x0 ;  /* 0x00000000001c7882 */ /* 0x000fe20000000000 */
[----:B------:R-:W-:Y:S01]  /*20f0*/  UMOV UR29, 0x10000000 ;  /* 0x10000000001d7882 */ /* 0x000fe20000000000 */
[----:B------:R-:W-:Y:S01]  /*2100*/  UMOV UR19, UR35 ;  /* 0x0000002300137c82 */ /* 0x000fe20008000000 */
[----:B------:R-:W-:Y:S01]  /*2110*/  UMOV UR20, UR36 ;  /* 0x0000002400147c82 */ /* 0x000fe20008000000 */
[----:B------:R-:W-:Y:S01]  /*2120*/  UMOV UR12, UR36 ;  /* 0x00000024000c7c82 */ /* 0x000fe20008000000 */
[----:B------:R1:W-:Y:S01]  /*2130*/  UTMALDG.3D.MULTICAST.2CTA [UR16], [UR4], UR10, desc[UR28] ;  /* 0x00001c10040073b4 */ /* 0x0003e2000821180a */
[----:B------:R-:W-:Y:S01]  /*2140*/  UMOV UR9, UR17 ;  /* 0x0000001100097c82 */ /* 0x000fe20008000000 */
[----:B------:R-:W-:-:S04]  /*2150*/  UIADD3 UR13, UPT, UPT, UR13, 0x1, URZ ;  /* 0x000000010d0d7890 */ /* 0x000fc8000fffe0ff */
[----:B------:R-:W-:Y:S01]  /*2160*/  UISETP.NE.AND UP0, UPT, UR13, UR24, UPT ;  /* 0x000000180d00728c */ /* 0x000fe2000bf05270 */
[----:B-1----:R-:W-:Y:S01]  /*2170*/  UMOV UR10, UR18 ;  /* 0x00000012000a7c82 */ /* 0x002fe20008000000 */
[----:B------:R-:W-:Y:S01]  /*2180*/  UMOV UR4, UR7 ;  /* 0x0000000700047c82 */ /* 0x000fe20008000000 */
[----:B------:R3:W-:Y:S06]  /*2190*/  UTMALDG.3D.2CTA [UR8], [UR14], desc[UR28] ;  /* 0x00001c080e0075b4 */ /* 0x0007ec0008211000 */
[----:B---3--:R-:W-:Y:S05]  /*21a0*/  BRA.U UP0, `(.L_x_38) ;  /* 0xfffffffd00447547 */ /* 0x008fea000b83ffff */
.L_x_32:
[C---:B------:R-:W-:Y:S01]  /*21b0*/  LEA R3, R11.reuse, UR6, 0x3 ;  /* 0x000000060b037c11 */ /* 0x040fe2000f8e18ff */
[----:B------:R-:W-:Y:S01]  /*21c0*/  NOP ;  /* 0x0000000000007918 */ /* 0x000fe20000000000 */
[----:B-1----:R-:W-:Y:S02]  /*21d0*/  SHF.L.U32 R0, R10, 0x1f, RZ ;  /* 0x0000001f0a007819 */ /* 0x002fe400000006ff */
[----:B------:R-:W-:Y:S02]  /*21e0*/  LEA R5, R11, UR6, 0x4 ;  /* 0x000000060b057c11 */ /* 0x000fe4000f8e20ff */
[----:B--2-4-:R-:W1:Y:S02]  /*21f0*/  SYNCS.PHASECHK.TRANS64.TRYWAIT P0, [R3+URZ+0x90], R0 ;  /* 0x00009000030075a7 */ /* 0x014e6400080011ff */
[----:B-1----:R-:W-:Y:S05]  /*2200*/  @!P0 BRA `(.L_x_39) ;  /* 0x0000009c00308947 */ /* 0x002fea0003800000 */
.L_x_144:
[----:B------:R-:W2:Y:S01]  /*2210*/  LDS.128 R4, [R5+0x100] ;  /* 0x0001000005047984 */ /* 0x000ea20000000c00 */
[----:B------:R-:W-:Y:S01]  /*2220*/  UISETP.GE.AND UP0, UPT, UR42, 0x1, UPT ;  /* 0x000000012a00788c */ /* 0x000fe2000bf06270 */
[----:B------:R-:W-:Y:S01]  /*2230*/  @!PT LDS RZ, [RZ] ;  /* 0x00000000fffff984 */ /* 0x000fe20000000800 */
[----:B------:R-:W-:Y:S01]  /*2240*/  @!PT LDS RZ, [RZ] ;  /* 0x00000000fffff984 */ /* 0x000fe20000000800 */
[----:B------:R-:W-:Y:S01]  /*2250*/  @!PT LDS RZ, [RZ] ;  /* 0x00000000fffff984 */ /* 0x000fe20000000800 */
[----:B------:R-:W-:Y:S01]  /*2260*/  @!PT LDS RZ, [RZ] ;  /* 0x00000000fffff984 */ /* 0x000fe20000000800 */
[----:B------:R3:W-:Y:S06]  /*2270*/  MEMBAR.ALL.CTA ;  /* 0x0000000000007992 */ /* 0x0007ec0000008000 */
[----:B---3--:R-:W3:Y:S01]  /*2280*/  FENCE.VIEW.ASYNC.S ;  /* 0x00000000000073c6 */ /* 0x008ee20000000000 */
[----:B--2---:R-:W-:-:S13]  /*2290*/  LOP3.LUT P0, RZ, R6, 0x1, RZ, 0xc0, !PT ;  /* 0x0000000106ff7812 */ /* 0x004fda000780c0ff */
[----:B---3--:R-:W-:Y:S01]  /*22a0*/  VOTEU.ANY UP1, P0 ;  /* 0x0000000000ff7886 */ /* 0x008fe20000020100 */
[----:B------:R-:W-:-:S13]  /*22b0*/  PLOP3.LUT P0, PT, PT, PT, UP1, 0x80, 0x8 ;  /* 0x000000000008781c */ /* 0x000fda0003f0f018 */
[----:B-1----:R-:W-:Y:S02]  /*22c0*/  @P0 LOP3.LUT R0, R5, 0xffff, RZ, 0xc0, !PT ;  /* 0x0000ffff05000812 */ /* 0x002fe400078ec0ff */
[----:B------:R-:W-:Y:S02]  /*22d0*/  @P0 MOV R2, R4 ;  /* 0x0000000400020202 */ /* 0x000fe40000000f00 */
[----:B------:R-:W-:Y:S01]  /*22e0*/  @P0 R2UR UR5, R0 ;  /* 0x00000000000502ca */ /* 0x000fe200000e0000 */
[----:B------:R-:W-:Y:S01]  /*22f0*/  VIADD R0, R3, 0xa0 ;  /* 0x000000a003007836 */ /* 0x000fe20000000000 */
[----:B------:R-:W-:Y:S02]  /*2300*/  @P0 SHF.R.U32.HI R4, RZ, 0x10, R5 ;  /* 0x00000010ff040819 */ /* 0x000fe40000011605 */
[----:B------:R-:W-:Y:S02]  /*2310*/  @P0 R2UR UR8, R2 ;  /* 0x00000000020802ca */ /* 0x000fe400000e0000 */
[----:B------:R-:W-:-:S02]  /*2320*/  PRMT R0, RZ, 0x654, R0 ;  /* 0x00000654ff007816 */ /* 0x000fc40000000000 */
[----:B------:R-:W-:Y:S02]  /*2330*/  @P0 R2UR UR4, R4 ;  /* 0x00000000040402ca */ /* 0x000fe400000e0000 */
[----:B------:R1:W-:Y:S03]  /*2340*/  SYNCS.ARRIVE.TRANS64.RED.A1T0 RZ, [R0+URZ], RZ ;  /* 0x000000ff00ff79a7 */ /* 0x0003e600081004ff */
[----:B------:R-:W-:-:S04]  /*2350*/  @UP1 UMOV UR30, UR5 ;  /* 0x00000005001e1c82 */ /* 0x000fc80008000000 */
[----:B------:R-:W-:-:S04]  /*2360*/  @UP1 UMOV UR31, UR8 ;  /* 0x00000008001f1c82 */ /* 0x000fc80008000000 */
[----:B------:R-:W-:Y:S01]  /*2370*/  @UP1 UMOV UR36, UR4 ;  /* 0x0000000400241c82 */ /* 0x000fe20008000000 */
[----:B------:R-:W-:Y:S05]  /*2380*/  BRA.U !UP0, `(.L_x_40) ;  /* 0x0000000108d47547 */ /* 0x000fea000b800000 */
[----:B------:R-:W2:Y:S01]  /*2390*/  LDCU.128 UR12, c[0x0][0xb10] ;  /* 0x00016200ff0c77ac */ /* 0x000ea20008000c00 */
[----:B------:R-:W3:Y:S01]  /*23a0*/  LDCU UR24, c[0x0][0xb20] ;  /* 0x00016400ff1877ac */ /* 0x000ee20008000800 */
[----:B------:R-:W4:Y:S01]  /*23b0*/  LDCU UR20, c[0x0][0xb0c] ;  /* 0x00016180ff1477ac */ /* 0x000f220008000800 */
[----:B------:R-:W1:Y:S01]  /*23c0*/  LDCU.64 UR10, c[0x0][0xb28] ;  /* 0x00016500ff0a77ac */ /* 0x000e620008000a00 */
[----:B------:R-:W-:Y:S02]  /*23d0*/  UISETP.NE.AND UP3, UPT, UR42, 0x1, UPT ;  /* 0x000000012a00788c */ /* 0x000fe4000bf65270 */
[----:B--2---:R-:W-:Y:S02]  /*23e0*/  UIMAD.WIDE.U32 UR8, UR37, UR15, URZ ;  /* 0x0000000f250872a5 */ /* 0x004fe4000f8e00ff */
[----:B------:R-:W-:Y:S02]  /*23f0*/  UIMAD.WIDE.U32 UR4, UR38, UR12, URZ ;  /* 0x0000000c260472a5 */ /* 0x000fe4000f8e00ff */
[----:B------:R-:W-:-:S02]  /*2400*/  UISETP.NE.AND UP0, UPT, UR14, 0x1, UPT ;  /* 0x000000010e00788c */ /* 0x000fc4000bf05270 */
[----:B------:R-:W-:Y:S01]  /*2410*/  UIMAD.WIDE.U32 UR28, UR30, UR15, URZ ;  /* 0x0000000f1e1c72a5 */ /* 0x000fe2000f8e00ff */
[----:B------:R-:W-:Y:S02]  /*2420*/  UMOV UR8, UR9 ;  /* 0x0000000900087c82 */ /* 0x000fe40008000000 */
[----:B------:R-:W-:Y:S01]  /*2430*/  UMOV UR4, UR5 ;  /* 0x0000000500047c82 */ /* 0x000fe20008000000 */
[----:B---3--:R-:W-:Y:S02]  /*2440*/  USHF.R.U32.HI UR8, URZ, UR24, UR8 ;  /* 0x00000018ff087299 */ /* 0x008fe40008011608 */
[----:B----4-:R-:W-:Y:S02]  /*2450*/  UISETP.NE.AND UP2, UPT, UR20, 0x1, UPT ;  /* 0x000000011400788c */ /* 0x010fe4000bf45270 */
[----:B------:R-:W-:Y:S02]  /*2460*/  USHF.R.U32.HI UR4, URZ, UR13, UR4 ;  /* 0x0000000dff047299 */ /* 0x000fe40008011604 */
[----:B------:R-:W-:-:S02]  /*2470*/  USEL UR5, UR37, UR8, !UP0 ;  /* 0x0000000825057287 */ /* 0x000fc4000c000000 */
[----:B------:R-:W-:Y:S02]  /*2480*/  USEL UR8, UR38, UR4, !UP2 ;  /* 0x0000000426087287 */ /* 0x000fe4000d000000 */
[----:B-1----:R-:W-:Y:S01]  /*2490*/  UIMAD.WIDE.U32 UR16, UR5, UR10, URZ ;  /* 0x0000000a051072a5 */ /* 0x002fe2000f8e00ff */
[----:B------:R-:W-:Y:S01]  /*24a0*/  UMOV UR4, UR29 ;  /* 0x0000001d00047c82 */ /* 0x000fe20008000000 */
[----:B------:R-:W-:Y:S02]  /*24b0*/  UIMAD.WIDE.U32 UR18, UR31, UR12, URZ ;  /* 0x0000000c1f1272a5 */ /* 0x000fe4000f8e00ff */
[----:B------:R-:W-:-:S03]  /*24c0*/  UIMAD.WIDE.U32 UR28, UR8, UR10, URZ ;  /* 0x0000000a081c72a5 */ /* 0x000fc6000f8e00ff */
[----:B------:R-:W-:Y:S01]  /*24d0*/  UMOV UR16, UR17 ;  /* 0x0000001100107c82 */ /* 0x000fe20008000000 */
[----:B------:R-:W-:Y:S02]  /*24e0*/  USHF.R.U32.HI UR4, URZ, UR24, UR4 ;  /* 0x00000018ff047299 */ /* 0x000fe40008011604 */
[----:B------:R-:W-:Y:S01]  /*24f0*/  @UP3 USHF.R.U32.HI UR5, URZ, UR11, UR16 ;  /* 0x0000000bff053299 */ /* 0x000fe20008011610 */
[----:B------:R-:W-:Y:S01]  /*2500*/  UMOV UR18, UR19 ;  /* 0x0000001300127c82 */ /* 0x000fe20008000000 */
[----:B------:R-:W-:Y:S01]  /*2510*/  UMOV UR28, UR29 ;  /* 0x0000001d001c7c82 */ /* 0x000fe20008000000 */
[----:B------:R-:W-:Y:S02]  /*2520*/  USHF.R.U32.HI UR13, URZ, UR13, UR18 ;  /* 0x0000000dff0d7299 */ /* 0x000fe40008011612 */
[----:B------:R-:W-:Y:S02]  /*2530*/  USEL UR4, UR30, UR4, !UP0 ;  /* 0x000000041e047287 */ /* 0x000fe4000c000000 */
[----:B------:R-:W-:-:S02]  /*2540*/  @UP3 USHF.R.U32.HI UR8, URZ, UR11, UR28 ;  /* 0x0000000bff083299 */ /* 0x000fc4000801161c */
[----:B------:R-:W-:Y:S02]  /*2550*/  UIMAD UR9, UR42, UR5, URZ ;  /* 0x000000052a0972a4 */ /* 0x000fe4000f8e02ff */
[----:B------:R-:W-:Y:S02]  /*2560*/  USEL UR5, UR31, UR13, !UP2 ;  /* 0x0000000d1f057287 */ /* 0x000fe4000d000000 */
[----:B------:R-:W-:Y:S02]  /*2570*/  UIMAD UR12, UR42, UR8, URZ ;  /* 0x000000082a0c72a4 */ /* 0x000fe4000f8e02ff */
[----:B------:R-:W-:Y:S02]  /*2580*/  UISETP.GE.AND UP0, UPT, UR4, UR9, UPT ;  /* 0x000000090400728c */ /* 0x000fe4000bf06270 */
[----:B------:R-:W-:Y:S02]  /*2590*/  UIMAD.WIDE.U32 UR16, UR4, UR10, URZ ;  /* 0x0000000a041072a5 */ /* 0x000fe4000f8e00ff */
[----:B------:R-:W-:-:S02]  /*25a0*/  UISETP.GE.OR UP0, UPT, UR5, UR12, UP0 ;  /* 0x0000000c0500728c */ /* 0x000fc40008706670 */
        /* <DEDUP_REMOVED lines=19> */
.L_x_40:
[----:B------:R-:W2:Y:S02]  /*26e0*/  LDCU UR4, c[0x0][0xb30] ;  /* 0x00016600ff0477ac */ /* 0x000ea40008000800 */
[----:B--2---:R-:W-:-:S09]  /*26f0*/  UISETP.NE.AND UP0, UPT, UR4, 0x1, UPT ;  /* 0x000000010400788c */ /* 0x004fd2000bf05270 */
[----:B------:R-:W-:Y:S05]  /*2700*/  BRA.U UP0, `(.L_x_41) ;  /* 0x0000000100447547 */ /* 0x000fea000b800000 */
[----:B------:R-:W2:Y:S01]  /*2710*/  LDCU.128 UR12, c[0x0][0xb10] ;  /* 0x00016200ff0c77ac */ /* 0x000ea20008000c00 */
[----:B------:R-:W3:Y:S01]  /*2720*/  LDCU UR10, c[0x0][0xb0c] ;  /* 0x00016180ff0a77ac */ /* 0x000ee20008000800 */
[----:B------:R-:W4:Y:S01]  /*2730*/  LDCU UR11, c[0x0][0xb20] ;  /* 0x00016400ff0b77ac */ /* 0x000f220008000800 */
[----:B--2---:R-:W-:Y:S02]  /*2740*/  UIMAD.WIDE.U32 UR8, UR31, UR12, URZ ;  /* 0x0000000c1f0872a5 */ /* 0x004fe4000f8e00ff */
[----:B------:R-:W-:Y:S02]  /*2750*/  UIMAD.WIDE.U32 UR4, UR30, UR15, URZ ;  /* 0x0000000f1e0472a5 */ /* 0x000fe4000f8e00ff */
[----:B---3--:R-:W-:Y:S02]  /*2760*/  UISETP.NE.AND UP2, UPT, UR10, 0x1, UPT ;  /* 0x000000010a00788c */ /* 0x008fe4000bf45270 */
[----:B------:R-:W-:Y:S01]  /*2770*/  UISETP.NE.AND UP0, UPT, UR14, 0x1, UPT ;  /* 0x000000010e00788c */ /* 0x000fe2000bf05270 */
[----:B------:R-:W-:-:S02]  /*2780*/  UMOV UR8, UR9 ;  /* 0x0000000900087c82 */ /* 0x000fc40008000000 */
[----:B------:R-:W-:Y:S01]  /*2790*/  UMOV UR4, UR5 ;  /* 0x0000000500047c82 */ /* 0x000fe20008000000 */
[----:B------:R-:W-:Y:S02]  /*27a0*/  USHF.R.U32.HI UR13, URZ, UR13, UR8 ;  /* 0x0000000dff0d7299 */ /* 0x000fe40008011608 */
[----:B----4-:R-:W-:Y:S02]  /*27b0*/  USHF.R.U32.HI UR4, URZ, UR11, UR4 ;  /* 0x0000000bff047299 */ /* 0x010fe40008011604 */
[----:B------:R-:W-:Y:S02]  /*27c0*/  USEL UR5, UR31, UR13, !UP2 ;  /* 0x0000000d1f057287 */ /* 0x000fe4000d000000 */
[----:B------:R-:W-:-:S04]  /*27d0*/  USEL UR4, UR30, UR4, !UP0 ;  /* 0x000000041e047287 */ /* 0x000fc8000c000000 */
[----:B------:R-:W-:Y:S02]  /*27e0*/  UIADD3 UR8, UPT, UPT, UR5, -UR4, URZ ;  /* 0x8000000405087290 */ /* 0x000fe4000fffe0ff */
[----:B------:R-:W-:Y:S02]  /*27f0*/  UIADD3 UR4, UPT, UPT, -UR5, UR4, URZ ;  /* 0x0000000405047290 */ /* 0x000fe4000fffe1ff */
[----:B------:R-:W-:Y:S02]  /*2800*/  UIMAD UR30, UR8, UR14, UR30 ;  /* 0x0000000e081e72a4 */ /* 0x000fe4000f8e021e */
[----:B------:R-:W-:-:S12]  /*2810*/  UIMAD UR31, UR4, UR10, UR31 ;  /* 0x0000000a041f72a4 */ /* 0x000fd8000f8e021f */
.L_x_41:
[----:B------:R-:W-:Y:S01]  /*2820*/  VIADD R11, R11, 0x1 ;  /* 0x000000010b0b7836 */ /* 0x000fe20000000000 */
[----:B------:R-:W-:Y:S02]  /*2830*/  R2UR UR5, R143 ;  /* 0x000000008f0572ca */ /* 0x000fe400000e0000 */
[----:B------:R-:W-:Y:S02]  /*2840*/  R2UR UR4, R142 ;  /* 0x000000008e0472ca */ /* 0x000fe400000e0000 */
[C---:B------:R-:W-:Y:S02]  /*2850*/  ISETP.NE.AND P0, PT, R11.reuse, 0x2, PT ;  /* 0x000000020b00780c */ /* 0x040fe40003f05270 */
[----:B------:R-:W-:Y:S02]  /*2860*/  PLOP3.LUT P1, PT, PT, PT, PT, 0x80, 0x8 ;  /* 0x000000000008781c */ /* 0x000fe40003f2f070 */
[----:B------:R-:W-:Y:S02]  /*2870*/  SEL R3, RZ, 0x1, P0 ;  /* 0x00000001ff037807 */ /* 0x000fe40000000000 */
[----:B------:R-:W-:-:S02]  /*2880*/  SEL R11, R11, RZ, P0 ;  /* 0x000000ff0b0b7207 */ /* 0x000fc40000000000 */
[----:B------:R-:W-:Y:S01]  /*2890*/  LOP3.LUT R10, R10, R3, RZ, 0x3c, !PT ;  /* 0x000000030a0a7212 */ /* 0x000fe200078e3cff */
[----:B------:R-:W-:Y:S02]  /*28a0*/  UIADD3 UR16, UPT, UPT, UR31, UR5, URZ ;  /* 0x000000051f107290 */ /* 0x000fe4000fffe0ff */
[----:B------:R-:W-:Y:S01]  /*28b0*/  UIADD3 UR20, UPT, UPT, UR30, UR4, URZ ;  /* 0x000000041e147290 */ /* 0x000fe2000fffe0ff */
[----:B------:R-:W-:Y:S11]  /*28c0*/  BRA.U UP1, `(.L_x_42) ;  /* 0xfffffff101247547 */ /* 0x000ff6000b83ffff */
[----:B------:R-:W-:Y:S01]  /*28d0*/  UIADD3 UR8, UPT, UPT, UR6, 0x20, URZ ;  /* 0x0000002006087890 */ /* 0x000fe2000fffe0ff */
[----:B------:R-:W-:-:S03]  /*28e0*/  SHF.L.U32 R3, R12, 0x1f, RZ ;  /* 0x0000001f0c037819 */ /* 0x000fc600000006ff */
[----:B------:R-:W-:-:S09]  /*28f0*/  ULEA UR4, UR7, UR8, 0x3 ;  /* 0x0000000807047291 */ /* 0x000fd2000f8e18ff */
[----:B------:R-:W2:Y:S02]  /*2900*/  SYNCS.PHASECHK.TRANS64.TRYWAIT P0, [UR4], R3 ;  /* 0x00000003ff0075a7 */ /* 0x000ea40008001104 */
[----:B--2---:R-:W-:Y:S05]  /*2910*/  @!P0 BRA `(.L_x_43) ;  /* 0x0000009400808947 */ /* 0x004fea0003800000 */
.L_x_146:
[----:B------:R-:W-:-:S04]  /*2920*/  UIADD3 UR4, UPT, UPT, UR7, 0x1, URZ ;  /* 0x0000000107047890 */ /* 0x000fc8000fffe0ff */
[----:B------:R-:W-:-:S04]  /*2930*/  UISETP.NE.AND UP0, UPT, UR4, 0x4, UPT ;  /* 0x000000040400788c */ /* 0x000fc8000bf05270 */
[----:B------:R-:W-:Y:S02]  /*2940*/  USEL UR6, URZ, 0x1, UP0 ;  /* 0x00000001ff067887 */ /* 0x000fe40008000000 */
[----:B------:R-:W-:-:S04]  /*2950*/  USEL UR4, UR4, URZ, UP0 ;  /* 0x000000ff04047287 */ /* 0x000fc80008000000 */
[----:B------:R-:W-:Y:S01]  /*2960*/  ULEA UR5, UR4, UR8, 0x3 ;  /* 0x0000000804057291 */ /* 0x000fe2000f8e18ff */
[----:B------:R-:W-:-:S04]  /*2970*/  LOP3.LUT R2, R12, UR6, RZ, 0x3c, !PT ;  /* 0x000000060c027c12 */ /* 0x000fc8000f8e3cff */
[----:B-1----:R-:W-:-:S04]  /*2980*/  SHF.L.U32 R3, R2, 0x1f, RZ ;  /* 0x0000001f02037819 */ /* 0x002fc800000006ff */
[----:B------:R-:W1:Y:S02]  /*2990*/  SYNCS.PHASECHK.TRANS64.TRYWAIT P0, [UR5], R3 ;  /* 0x00000003ff0075a7 */ /* 0x000e640008001105 */
[----:B-1----:R-:W-:Y:S05]  /*29a0*/  @!P0 BRA `(.L_x_44) ;  /* 0x0000009400748947 */ /* 0x002fea0003800000 */
.L_x_148:
        /* <DEDUP_REMOVED lines=9> */
.L_x_150:
[----:B------:R-:W-:-:S04]  /*2a40*/  UIADD3 UR4, UPT, UPT, UR4, 0x1, URZ ;  /* 0x0000000104047890 */ /* 0x000fc8000fffe0ff */
[----:B------:R-:W-:-:S04]  /*2a50*/  UISETP.NE.AND UP0, UPT, UR4, 0x4, UPT ;  /* 0x000000040400788c */ /* 0x000fc8000bf05270 */
[----:B------:R-:W-:Y:S02]  /*2a60*/  USEL UR5, URZ, 0x1, UP0 ;  /* 0x00000001ff057887 */ /* 0x000fe40008000000 */
[----:B------:R-:W-:-:S04]  /*2a70*/  USEL UR4, UR4, URZ, UP0 ;  /* 0x000000ff04047287 */ /* 0x000fc80008000000 */
[----:B------:R-:W-:Y:S01]  /*2a80*/  ULEA UR4, UR4, UR8, 0x3 ;  /* 0x0000000804047291 */ /* 0x000fe2000f8e18ff */
[----:B-1----:R-:W-:-:S04]  /*2a90*/  LOP3.LUT R3, R2, UR5, RZ, 0x3c, !PT ;  /* 0x0000000502037c12 */ /* 0x002fc8000f8e3cff */
[----:B------:R-:W-:Y:S01]  /*2aa0*/  SHF.L.U32 R3, R3, 0x1f, RZ ;  /* 0x0000001f03037819 */ /* 0x000fe200000006ff */
[----:B------:R-:W-:-:S07]  /*2ab0*/  IMAD.U32 R0, RZ, RZ, UR4 ;  /* 0x00000004ff007e24 */ /* 0x000fce000f8e00ff */
.L_x_46:
[----:B-1----:R1:W2:Y:S02]  /*2ac0*/  SYNCS.PHASECHK.TRANS64.TRYWAIT P0, [R0+URZ], R3 ;  /* 0x00000003000075a7 */ /* 0x0022a400080011ff */
[----:B--2---:R-:W-:Y:S05]  /*2ad0*/  @!P0 NANOSLEEP.SYNCS 0x989680 ;  /* 0x009896800000895d */ /* 0x004fea0003900000 */
[----:B------:R-:W2:Y:S02]  /*2ae0*/  @!P0 SYNCS.PHASECHK.TRANS64 P0, [R0+URZ], R3 ;  /* 0x00000003000085a7 */ /* 0x000ea400080010ff */
[----:B--2---:R-:W-:Y:S05]  /*2af0*/  @P0 EXIT ;  /* 0x000000000000094d */ /* 0x004fea0003800000 */
[----:B------:R-:W-:Y:S05]  /*2b00*/  BRA `(.L_x_46) ;  /* 0xfffffffc00ec7947 */ /* 0x000fea000383ffff */
.L_x_22:
[----:B------:R-:W-:-:S04]  /*2b10*/  UISETP.NE.AND UP0, UPT, UR45, URZ, UPT ;  /* 0x000000ff2d00728c */ /* 0x000fc8000bf05270 */
[----:B------:R-:W-:-:S09]  /*2b20*/  UISETP.NE.OR UP0, UPT, UR17, 0x1, UP0 ;  /* 0x000000011100788c */ /* 0x000fd20008705670 */
[----:B------:R-:W-:Y:S05]  /*2b30*/  BRA.U UP0, `(.L_x_47) ;  /* 0x0000000500487547 */ /* 0x000fea000b800000 */
[----:B------:R-:W-:Y:S01]  /*2b40*/  ISETP.GE.U32.AND P2, PT, R3, 0x4, PT ;  /* 0x000000040300780c */ /* 0x000fe20003f46070 */
[----:B------:R-:W-:Y:S01]  /*2b50*/  IMAD.MOV.U32 R12, RZ, RZ, 0x1 ;  /* 0x00000001ff0c7424 */ /* 0x000fe200078e00ff */
[----:B------:R-:W-:Y:S02]  /*2b60*/  CS2R R10, SRZ ;  /* 0x00000000000a7805 */ /* 0x000fe4000001ff00 */
[----:B------:R-:W-:Y:S01]  /*2b70*/  CS2R R8, SRZ ;  /* 0x0000000000087805 */ /* 0x000fe2000001ff00 */
[----:B------:R-:W-:Y:S01]  /*2b80*/  UMOV UR6, 0x400 ;  /* 0x0000040000067882 */ /* 0x000fe20000000000 */
[----:B------:R-:W-:Y:S01]  /*2b90*/  UMOV UR5, URZ ;  /* 0x000000ff00057c82 */ /* 0x000fe20008000000 */
[----:B------:R-:W-:-:S12]  /*2ba0*/  ULEA UR6, UR45, UR6, 0x18 ;  /* 0x000000062d067291 */ /* 0x000fd8000f8ec0ff */
.L_x_51:
[----:B------:R-:W-:Y:S02]  /*2bb0*/  LEA R0, R8, UR6, 0x3 ;  /* 0x0000000608007c11 */ /* 0x000fe4000f8e18ff */
[----:B------:R-:W-:-:S03]  /*2bc0*/  SHF.L.U32 R5, R9, 0x1f, RZ ;  /* 0x0000001f09057819 */ /* 0x000fc600000006ff */
[----:B------:R-:W-:Y:S01]  /*2bd0*/  VIADD R4, R0, 0xe0 ;  /* 0x000000e000047836 */ /* 0x000fe20000000000 */
[----:B------:R-:W1:Y:S02]  /*2be0*/  SYNCS.PHASECHK.TRANS64.TRYWAIT P0, [R0+URZ+0xd0], R5 ;  /* 0x0000d005000075a7 */ /* 0x000e6400080011ff */
[----:B-1----:R-:W-:Y:S05]  /*2bf0*/  @!P0 BRA `(.L_x_48) ;  /* 0x0000009400108947 */ /* 0x002fea0003800000 */
.L_x_151:
[----:B------:R-:W-:Y:S01]  /*2c00*/  ULEA UR4, UR5, UR6, 0x3 ;  /* 0x0000000605047291 */ /* 0x000fe2000f8e18ff */
[----:B------:R-:W-:Y:S01]  /*2c10*/  PRMT R4, RZ, 0x654, R4 ;  /* 0x00000654ff047816 */ /* 0x000fe20000000004 */
[----:B-1----:R-:W-:Y:S01]  /*2c20*/  @!P2 IMAD.MOV.U32 R5, RZ, RZ, 0x10 ;  /* 0x00000010ff05a424 */ /* 0x002fe200078e00ff */
[----:B------:R-:W-:Y:S01]  /*2c30*/  SHF.L.U32 R7, R12, 0x1f, RZ ;  /* 0x0000001f0c077819 */ /* 0x000fe200000006ff */
[----:B------:R-:W-:Y:S01]  /*2c40*/  UIADD3 UR7, UPT, UPT, UR4, 0x90, URZ ;  /* 0x0000009004077890 */ /* 0x000fe2000fffe0ff */
[----:B------:R1:W-:Y:S05]  /*2c50*/  SYNCS.ARRIVE.TRANS64.RED.A1T0 RZ, [R4+URZ], RZ ;  /* 0x000000ff04ff79a7 */ /* 0x0003ea00081004ff */
[----:B------:R-:W-:Y:S01]  /*2c60*/  IMAD.U32 R0, RZ, RZ, UR7 ;  /* 0x00000007ff007e24 */ /* 0x000fe2000f8e00ff */
[----:B------:R-:W2:Y:S04]  /*2c70*/  SYNCS.PHASECHK.TRANS64.TRYWAIT P0, [UR4+0xa0], R7 ;  /* 0x0000a007ff0075a7 */ /* 0x000ea80008001104 */
[----:B------:R-:W-:Y:S01]  /*2c80*/  PRMT R13, R3, 0x654, R0 ;  /* 0x00000654030d7816 */ /* 0x000fe20000000000 */
[----:B-12---:R-:W-:Y:S06]  /*2c90*/  @!P0 BRA `(.L_x_49) ;  /* 0x0000009000fc8947 */ /* 0x006fec0003800000 */
.L_x_153:
[----:B------:R-:W-:Y:S01]  /*2ca0*/  ULEA UR8, UR5, UR6, 0x4 ;  /* 0x0000000605087291 */ /* 0x000fe2000f8e20ff */
[----:B------:R-:W-:Y:S01]  /*2cb0*/  SEL R2, R13, R2, !P2 ;  /* 0x000000020d027207 */ /* 0x000fe20005000000 */
[----:B------:R-:W-:Y:S01]  /*2cc0*/  UIADD3 UR9, UPT, UPT, UR4, 0x90, URZ ;  /* 0x0000009004097890 */ /* 0x000fe2000fffe0ff */
[----:B-1----:R-:W-:Y:S01]  /*2cd0*/  LEA R0, R11, UR6, 0x3 ;  /* 0x000000060b007c11 */ /* 0x002fe2000f8e18ff */
[----:B------:R-:W-:Y:S01]  /*2ce0*/  UIADD3 UR8, UPT, UPT, UR8, 0x100, URZ ;  /* 0x0000010008087890 */ /* 0x000fe2000fffe0ff */
[----:B------:R1:W-:Y:S01]  /*2cf0*/  @!P2 SYNCS.ARRIVE.TRANS64.RED RZ, [R2+URZ], R5 ;  /* 0x0000000502ffa9a7 */ /* 0x0003e200080004ff */
[----:B------:R-:W-:Y:S01]  /*2d00*/  UIADD3 UR4, UPT, UPT, UR5, 0x1, URZ ;  /* 0x0000000105047890 */ /* 0x000fe2000fffe0ff */
[----:B------:R-:W-:-:S03]  /*2d10*/  VIADD R8, R8, 0x1 ;  /* 0x0000000108087836 */ /* 0x000fc60000000000 */
[----:B------:R-:W-:Y:S02]  /*2d20*/  UISETP.NE.AND UP0, UPT, UR4, 0x2, UPT ;  /* 0x000000020400788c */ /* 0x000fe4000bf05270 */
[----:B------:R-:W-:Y:S01]  /*2d30*/  ISETP.NE.AND P0, PT, R8, 0x2, PT ;  /* 0x000000020800780c */ /* 0x000fe20003f05270 */
[----:B------:R-:W-:Y:S06]  /*2d40*/  UGETNEXTWORKID.BROADCAST [UR8], [UR9] ;  /* 0x00000000080073ca */ /* 0x000fec0008000100 */
[----:B------:R-:W-:Y:S02]  /*2d50*/  USEL UR7, URZ, 0x1, UP0 ;  /* 0x00000001ff077887 */ /* 0x000fe40008000000 */
[----:B------:R-:W-:-:S04]  /*2d60*/  USEL UR5, UR4, URZ, UP0 ;  /* 0x000000ff04057287 */ /* 0x000fc80008000000 */
[----:B------:R-:W-:Y:S02]  /*2d70*/  LOP3.LUT R12, R12, UR7, RZ, 0x3c, !PT ;  /* 0x000000070c0c7c12 */ /* 0x000fe4000f8e3cff */
[----:B-1----:R-:W-:-:S04]  /*2d80*/  SHF.L.U32 R5, R10, 0x1f, RZ ;  /* 0x0000001f0a057819 */ /* 0x002fc800000006ff */
[----:B------:R-:W1:Y:S02]  /*2d90*/  SYNCS.PHASECHK.TRANS64.TRYWAIT P1, [R0+URZ+0x90], R5 ;  /* 0x00009005000075a7 */ /* 0x000e6400080211ff */
[----:B-1----:R-:W-:Y:S05]  /*2da0*/  @!P1 BRA `(.L_x_50) ;  /* 0x0000009000d09947 */ /* 0x002fea0003800000 */
.L_x_154:
[C---:B------:R-:W-:Y:S01]  /*2db0*/  LEA R4, R11.reuse, UR6, 0x4 ;  /* 0x000000060b047c11 */ /* 0x040fe2000f8e20ff */
[----:B-1----:R-:W-:Y:S01]  /*2dc0*/  VIADD R0, R0, 0xa0 ;  /* 0x000000a000007836 */ /* 0x002fe20000000000 */
[----:B------:R-:W-:Y:S01]  /*2dd0*/  SEL R8, R8, RZ, P0 ;  /* 0x000000ff08087207 */ /* 0x000fe20000000000 */
[----:B------:R-:W-:-:S03]  /*2de0*/  VIADD R11, R11, 0x1 ;  /* 0x000000010b0b7836 */ /* 0x000fc60000000000 */
[----:B------:R-:W1:Y:S01]  /*2df0*/  LDS.128 R4, [R4+0x100] ;  /* 0x0001000004047984 */ /* 0x000e620000000c00 */
[----:B------:R-:W-:Y:S02]  /*2e00*/  PRMT R0, RZ, 0x654, R0 ;  /* 0x00000654ff007816 */ /* 0x000fe40000000000 */
[C---:B------:R-:W-:Y:S01]  /*2e10*/  ISETP.NE.AND P1, PT, R11.reuse, 0x2, PT ;  /* 0x000000020b00780c */ /* 0x040fe20003f25270 */
[----:B------:R-:W-:Y:S01]  /*2e20*/  @!PT LDS RZ, [RZ] ;  /* 0x00000000fffff984 */ /* 0x000fe20000000800 */
[----:B------:R-:W-:Y:S01]  /*2e30*/  @!PT LDS RZ, [RZ] ;  /* 0x00000000fffff984 */ /* 0x000fe20000000800 */
[----:B------:R-:W-:Y:S01]  /*2e40*/  @!PT LDS RZ, [RZ] ;  /* 0x00000000fffff984 */ /* 0x000fe20000000800 */
[----:B------:R-:W-:Y:S01]  /*2e50*/  @!PT LDS RZ, [RZ] ;  /* 0x00000000fffff984 */ /* 0x000fe20000000800 */
[----:B------:R2:W-:Y:S06]  /*2e60*/  MEMBAR.ALL.CTA ;  /* 0x0000000000007992 */ /* 0x0005ec0000008000 */
[----:B--2---:R-:W2:Y:S01]  /*2e70*/  FENCE.VIEW.ASYNC.S ;  /* 0x00000000000073c6 */ /* 0x004ea20000000000 */
[----:B------:R-:W-:Y:S01]  /*2e80*/  SEL R11, R11, RZ, P1 ;  /* 0x000000ff0b0b7207 */ /* 0x000fe20000800000 */
[----:B--2---:R2:W-:Y:S01]  /*2e90*/  SYNCS.ARRIVE.TRANS64.RED.A1T0 RZ, [R0+URZ], RZ ;  /* 0x000000ff00ff79a7 */ /* 0x0045e200081004ff */
[----:B-1----:R-:W-:-:S02]  /*2ea0*/  LOP3.LUT P3, RZ, R6, 0x1, RZ, 0xc0, !PT ;  /* 0x0000000106ff7812 */ /* 0x002fc4000786c0ff */
[----:B------:R-:W-:-:S04]  /*2eb0*/  SEL R5, RZ, 0x1, P1 ;  /* 0x00000001ff057807 */ /* 0x000fc80000800000 */
[----:B------:R-:W-:Y:S02]  /*2ec0*/  LOP3.LUT R10, R10, R5, RZ, 0x3c, !PT ;  /* 0x000000050a0a7212 */ /* 0x000fe400078e3cff */
[----:B--2---:R-:W-:-:S04]  /*2ed0*/  SEL R0, RZ, 0x1, P0 ;  /* 0x00000001ff007807 */ /* 0x004fc80000000000 */
[----:B------:R-:W-:Y:S01]  /*2ee0*/  LOP3.LUT R9, R9, R0, RZ, 0x3c, !PT ;  /* 0x0000000009097212 */ /* 0x000fe200078e3cff */
[----:B------:R-:W-:Y:S06]  /*2ef0*/  @P3 BRA `(.L_x_51) ;  /* 0xfffffffc002c3947 */ /* 0x000fec000383ffff */
[----:B------:R-:W-:Y:S01]  /*2f00*/  ULEA UR4, UR5, UR6, 0x3 ;  /* 0x0000000605047291 */ /* 0x000fe2000f8e18ff */
[----:B------:R-:W-:-:S08]  /*2f10*/  SHF.L.U32 R3, R12, 0x1f, RZ ;  /* 0x0000001f0c037819 */ /* 0x000fd000000006ff */
[----:B------:R-:W1:Y:S02]  /*2f20*/  SYNCS.PHASECHK.TRANS64 P0, [UR4+0xa0], R3 ;  /* 0x0000a003ff0075a7 */ /* 0x000e640008001004 */
[----:B-1----:R-:W-:Y:S05]  /*2f30*/  @P0 BRA `(.L_x_52) ;  /* 0x0000000000080947 */ /* 0x002fea0003800000 */
[----:B------:R-:W1:Y:S02]  /*2f40*/  SYNCS.PHASECHK.TRANS64.TRYWAIT P0, [UR4+0xa0], R3 ;  /* 0x0000a003ff0075a7 */ /* 0x000e640008001104 */
[----:B-1----:R-:W-:Y:S05]  /*2f50*/  @!P0 BRA `(.L_x_53) ;  /* 0x0000009000788947 */ /* 0x002fea0003800000 */
.L_x_52:
[----:B------:R-:W-:-:S04]  /*2f60*/  UIADD3 UR7, UPT, UPT, UR5, 0x1, URZ ;  /* 0x0000000105077890 */ /* 0x000fc8000fffe0ff */
[----:B------:R-:W-:-:S04]  /*2f70*/  UISETP.NE.AND UP0, UPT, UR7, 0x2, UPT ;  /* 0x000000020700788c */ /* 0x000fc8000bf05270 */
[----:B------:R-:W-:Y:S02]  /*2f80*/  USEL UR8, URZ, 0x1, UP0 ;  /* 0x00000001ff087887 */ /* 0x000fe40008000000 */
[----:B------:R-:W-:-:S04]  /*2f90*/  USEL UR7, UR7, URZ, UP0 ;  /* 0x000000ff07077287 */ /* 0x000fc80008000000 */
[----:B------:R-:W-:Y:S01]  /*2fa0*/  ULEA UR7, UR7, UR6, 0x3 ;  /* 0x0000000607077291 */ /* 0x000fe2000f8e18ff */
[----:B-1----:R-:W-:-:S04]  /*2fb0*/  LOP3.LUT R3, R12, UR8, RZ, 0x3c, !PT ;  /* 0x000000080c037c12 */ /* 0x002fc8000f8e3cff */
[----:B------:R-:W-:-:S04]  /*2fc0*/  SHF.L.U32 R0, R3, 0x1f, RZ ;  /* 0x0000001f03007819 */ /* 0x000fc800000006ff */
[----:B------:R-:W1:Y:S02]  /*2fd0*/  SYNCS.PHASECHK.TRANS64 P0, [UR7+0xa0], R0 ;  /* 0x0000a000ff0075a7 */ /* 0x000e640008001007 */
[----:B-1----:R-:W-:Y:S05]  /*2fe0*/  @P0 EXIT ;  /* 0x000000000000094d */ /* 0x002fea0003800000 */
[----:B------:R-:W-:Y:S02]  /*2ff0*/  SHF.L.U32 R3, R3, 0x1f, RZ ;  /* 0x0000001f03037819 */ /* 0x000fe400000006ff */
[----:B------:R-:W-:-:S07]  /*3000*/  MOV R0, UR7 ;  /* 0x0000000700007c02 */ /* 0x000fce0008000f00 */
.L_x_54:
[----:B-1----:R1:W2:Y:S02]  /*3010*/  SYNCS.PHASECHK.TRANS64.TRYWAIT P0, [R0+URZ+0xa0], R3 ;  /* 0x0000a003000075a7 */ /* 0x0022a400080011ff */
[----:B--2---:R-:W-:Y:S05]  /*3020*/  @!P0 NANOSLEEP.SYNCS 0x989680 ;  /* 0x009896800000895d */ /* 0x004fea0003900000 */
[----:B------:R-:W2:Y:S02]  /*3030*/  @!P0 SYNCS.PHASECHK.TRANS64 P0, [R0+URZ+0xa0], R3 ;  /* 0x0000a003000085a7 */ /* 0x000ea400080010ff */
[----:B--2---:R-:W-:Y:S05]  /*3040*/  @P0 EXIT ;  /* 0x000000000000094d */ /* 0x004fea0003800000 */
[----:B------:R-:W-:Y:S05]  /*3050*/  BRA `(.L_x_54) ;  /* 0xfffffffc00ec7947 */ /* 0x000fea000383ffff */
.L_x_47:
[----:B------:R-:W-:Y:S05]  /*3060*/  BRA.U UP4, `(.L_x_55) ;  /* 0x0000001104907547 */ /* 0x000fea000b800000 */
[----:B------:R-:W-:Y:S01]  /*3070*/  UMOV UR4, 0x40 ;  /* 0x0000004000047882 */ /* 0x000fe20000000000 */
[----:B------:R-:W-:Y:S01]  /*3080*/  NOP ;  /* 0x0000000000007918 */ /* 0x000fe20000000000 */
[----:B------:R-:W-:Y:S01]  /*3090*/  ULEA UR5, UR45, UR4, 0x18 ;  /* 0x000000042d057291 */ /* 0x000fe2000f8ec0ff */
[----:B------:R-:W-:Y:S02]  /*30a0*/  UMOV UR6, 0x400 ;  /* 0x0000040000067882 */ /* 0x000fe40000000000 */
[----:B------:R-:W-:-:S06]  /*30b0*/  ULEA UR6, UR45, UR6, 0x18 ;  /* 0x000000062d067291 */ /* 0x000fcc000f8ec0ff */
[----:B------:R-:W1:Y:S02]  /*30c0*/  LDS.U8 R3, [UR5+0x1c] ;  /* 0x00001c05ff037984 */ /* 0x000e640008000000 */
[----:B-1----:R-:W-:-:S13]  /*30d0*/  ISETP.NE.AND P0, PT, R3, RZ, PT ;  /* 0x000000ff0300720c */ /* 0x002fda0003f05270 */
[----:B------:R-:W-:Y:S05]  /*30e0*/  @P0 BRA `(.L_x_56) ;  /* 0x0000000400080947 */ /* 0x000fea0003800000 */
[----:B------:R-:W-:Y:S02]  /*30f0*/  UISETP.NE.U32.AND UP1, UPT, UR47, 0x1, UPT ;  /* 0x000000012f00788c */ /* 0x000fe4000bf25070 */
[----:B------:R-:W-:-:S07]  /*3100*/  UIADD3 UR7, UPT, UPT, UR5, 0x8, URZ ;  /* 0x0000000805077890 */ /* 0x000fce000fffe0ff */
[----:B------:R-:W-:Y:S05]  /*3110*/  BRA.U !UP1, `(.L_x_57) ;  /* 0x00000001099c7547 */ /* 0x000fea000b800000 */
[----:B------:R-:W-:Y:S01]  /*3120*/  ELECT P0, URZ, PT ;  /* 0x0000000000ff782f */ /* 0x000fe20003800000 */
[----:B------:R-:W-:-:S12]  /*3130*/  BSSY B0, `(.L_x_57) ;  /* 0x0000025000007945 */ /* 0x000fd80003800000 */
[----:B------:R-:W-:Y:S05]  /*3140*/  @!P0 BRA `(.L_x_58) ;  /* 0x00000000008c8947 */ /* 0x000fea0003800000 */
[----:B------:R-:W-:-:S05]  /*3150*/  UMOV UR4, 0x10 ;  /* 0x0000001000047882 */ /* 0x000fca0000000000 */
[----:B------:R-:W-:Y:S04]  /*3160*/  DEPBAR.LE SB1, 0x36 ;  /* 0x00009d800000791a */ /* 0x000fe80000000000 */
[----:B------:R-:W1:Y:S02]  /*3170*/  UTCATOMSWS.2CTA.FIND_AND_SET.ALIGN UP0, UR4, UR4 ;  /* 0x00000004000475e3 */ /* 0x000e640008200800 */
[----:B-1----:R-:W-:Y:S01]  /*3180*/  MOV R10, UR4 ;  /* 0x00000004000a7c02 */ /* 0x002fe20008000f00 */
[----:B------:R-:W-:Y:S06]  /*3190*/  BRA.U UP0, `(.L_x_59) ;  /* 0x0000000100187547 */ /* 0x000fec000b800000 */
.L_x_60:
[----:B------:R-:W-:Y:S05]  /*31a0*/  NANOSLEEP 0x64 ;  /* 0x000000640000795d */ /* 0x000fea0003800000 */
[----:B------:R-:W-:-:S05]  /*31b0*/  UMOV UR4, 0x10 ;  /* 0x0000001000047882 */ /* 0x000fca0000000000 */
[----:B------:R-:W-:Y:S04]  /*31c0*/  DEPBAR.LE SB1, 0x36 ;  /* 0x00009d800000791a */ /* 0x000fe80000000000 */
[----:B------:R-:W1:Y:S02]  /*31d0*/  UTCATOMSWS.2CTA.FIND_AND_SET.ALIGN UP0, UR4, UR4 ;  /* 0x00000004000475e3 */ /* 0x000e640008200800 */
[----:B-1----:R-:W-:Y:S01]  /*31e0*/  MOV R10, UR4 ;  /* 0x00000004000a7c02 */ /* 0x002fe20008000f00 */
[----:B------:R-:W-:Y:S05]  /*31f0*/  BRA.U !UP0, `(.L_x_60) ;  /* 0xfffffffd08e87547 */ /* 0x000fea000b83ffff */
.L_x_59:
[----:B------:R-:W1:Y:S01]  /*3200*/  LDS R6, [UR5+0x10] ;  /* 0x00001005ff067984 */ /* 0x000e620008000800 */
[----:B------:R-:W-:Y:S01]  /*3210*/  IMAD.U32 R3, RZ, RZ, UR6 ;  /* 0x00000006ff037e24 */ /* 0x000fe2000f8e00ff */
[----:B------:R-:W-:-:S03]  /*3220*/  MOV R4, UR48 ;  /* 0x0000003000047c02 */ /* 0x000fc60008000f00 */
[----:B------:R-:W-:Y:S01]  /*3230*/  VIADD R3, R3, 0x120 ;  /* 0x0000012003037836 */ /* 0x000fe20000000000 */
[----:B-1----:R-:W-:-:S04]  /*3240*/  SHF.L.U32 R6, R6, 0x1f, RZ ;  /* 0x0000001f06067819 */ /* 0x002fc800000006ff */
[----:B------:R-:W1:Y:S02]  /*3250*/  SYNCS.PHASECHK.TRANS64.TRYWAIT P0, [UR5+0x8], R6 ;  /* 0x00000806ff0075a7 */ /* 0x000e640008001105 */
[----:B-1----:R-:W-:Y:S05]  /*3260*/  @P0 BRA `(.L_x_61) ;  /* 0x0000000000080947 */ /* 0x002fea0003800000 */
[----:B------:R-:W1:Y:S02]  /*3270*/  SYNCS.PHASECHK.TRANS64.TRYWAIT P0, [UR5+0x8], R6 ;  /* 0x00000806ff0075a7 */ /* 0x000e640008001105 */
[----:B-1----:R-:W-:Y:S05]  /*3280*/  @!P0 BRA `(.L_x_62) ;  /* 0x0000008c00c48947 */ /* 0x002fea0003800000 */
.L_x_61:
[----:B------:R-:W-:Y:S01]  /*3290*/  PRMT R4, R4, 0x654, R3 ;  /* 0x0000065404047816 */ /* 0x000fe20000000003 */
[----:B------:R-:W-:Y:S01]  /*32a0*/  HFMA2 R3, -RZ, RZ, 0, 5.9604644775390625e-08 ;  /* 0x00000001ff037431 */ /* 0x000fe200000001ff */
[----:B------:R-:W-:Y:S01]  /*32b0*/  UPRMT UR4, UR48, 0x654, UR7 ;  /* 0x0000065430047896 */ /* 0x000fe20008000007 */
[----:B------:R-:W-:Y:S02]  /*32c0*/  IMAD.MOV.U32 R7, RZ, RZ, 0xffff ;  /* 0x0000ffffff077424 */ /* 0x000fe400078e00ff */
[----:B-1----:R-:W-:Y:S02]  /*32d0*/  IMAD.MOV.U32 R6, RZ, RZ, 0x4 ;  /* 0x00000004ff067424 */ /* 0x002fe400078e00ff */
[----:B------:R-:W-:Y:S01]  /*32e0*/  IMAD.SHL.U32 R9, R10, 0x20, RZ ;  /* 0x000000200a097824 */ /* 0x000fe200078e00ff */
[----:B------:R-:W-:Y:S02]  /*32f0*/  MOV R5, UR4 ;  /* 0x0000000400057c02 */ /* 0x000fe40008000f00 */
[-C--:B------:R-:W-:Y:S01]  /*3300*/  SHF.L.U32 R8, R7, R10.reuse, RZ ;  /* 0x0000000a07087219 */ /* 0x080fe200000006ff */
[----:B------:R1:W-:Y:S01]  /*3310*/  SYNCS.ARRIVE.TRANS64.RED RZ, [UR4], R6 ;  /* 0x00000006ffff79a7 */ /* 0x0003e20008000404 */
[----:B------:R-:W-:Y:S01]  /*3320*/  SHF.L.U32 R7, R3, R10, RZ ;  /* 0x0000000a03077219 */ /* 0x000fe200000006ff */
[----:B------:R1:W-:Y:S04]  /*3330*/  STS [UR6+0x120], R9 ;  /* 0x00012009ff007988 */ /* 0x0003e80008000806 */
[----:B------:R1:W-:Y:S04]  /*3340*/  STAS [R4.64], R10 ;  /* 0x0000000a04007dbd */ /* 0x0003e8000c0008ff */
[----:B------:R1:W-:Y:S04]  /*3350*/  ATOMS.OR RZ, [UR5+0x14], R8 ;  /* 0x00001408ffff798c */ /* 0x0003e8000b000005 */
[----:B------:R1:W-:Y:S04]  /*3360*/  ATOMS.OR RZ, [UR5+0x18], R7 ;  /* 0x00001807ffff798c */ /* 0x0003e8000b000005 */
[----:B------:R1:W-:Y:S02]  /*3370*/  ATOMS.XOR RZ, [UR5+0x10], R3 ;  /* 0x00001003ffff798c */ /* 0x0003e4000b800005 */
.L_x_58:
[----:B------:R-:W-:Y:S05]  /*3380*/  BSYNC B0 ;  /* 0x0000000000007941 */ /* 0x000fea0003800000 */
.L_x_57:
[----:B------:R-:W-:Y:S05]  /*3390*/  BRA.U UP1, `(.L_x_63) ;  /* 0x00000001016c7547 */ /* 0x000fea000b800000 */
[----:B------:R-:W-:-:S03]  /*33a0*/  UMOV UR4, 0xffffffff ;  /* 0xffffffff00047882 */ /* 0x000fc60000000000 */
[----:B------:R-:W-:Y:S05]  /*33b0*/  BRA.DIV UR4, `(.L_x_64) ;  /* 0x0000008e04907947 */ /* 0x000fea000b800000 */
[----:B------:R-:W-:-:S13]  /*33c0*/  ELECT P0, URZ, PT ;  /* 0x0000000000ff782f */ /* 0x000fda0003800000 */
.L_x_158:
[----:B------:R-:W-:Y:S05]  /*33d0*/  @!P0 BRA `(.L_x_63) ;  /* 0x00000000005c8947 */ /* 0x000fea0003800000 */
[----:B-1----:R-:W1:Y:S02]  /*33e0*/  LDS R4, [UR5+0x10] ;  /* 0x00001005ff047984 */ /* 0x002e640008000800 */
[----:B-1----:R-:W-:-:S04]  /*33f0*/  SHF.L.U32 R4, R4, 0x1f, RZ ;  /* 0x0000001f04047819 */ /* 0x002fc800000006ff */
[----:B------:R-:W1:Y:S02]  /*3400*/  SYNCS.PHASECHK.TRANS64.TRYWAIT P0, [UR5+0x8], R4 ;  /* 0x00000804ff0075a7 */ /* 0x000e640008001105 */
[----:B-1----:R-:W-:Y:S05]  /*3410*/  @P0 BRA `(.L_x_65) ;  /* 0x0000000000080947 */ /* 0x002fea0003800000 */
[----:B------:R-:W1:Y:S02]  /*3420*/  SYNCS.PHASECHK.TRANS64.TRYWAIT P0, [UR5+0x8], R4 ;  /* 0x00000804ff0075a7 */ /* 0x000e640008001105 */
[----:B-1----:R-:W-:Y:S05]  /*3430*/  @!P0 BRA `(.L_x_66) ;  /* 0x0000008c00948947 */ /* 0x002fea0003800000 */
.L_x_65:
[----:B------:R-:W2:Y:S01]  /*3440*/  LDS R6, [UR6+0x120] ;  /* 0x00012006ff067984 */ /* 0x000ea20008000800 */
[----:B-1----:R-:W-:Y:S02]  /*3450*/  HFMA2 R3, -RZ, RZ, 0, 5.9604644775390625e-08 ;  /* 0x00000001ff037431 */ /* 0x002fe400000001ff */
[----:B------:R-:W-:Y:S01]  /*3460*/  IMAD.MOV.U32 R4, RZ, RZ, 0xffff ;  /* 0x0000ffffff047424 */ /* 0x000fe200078e00ff */
[----:B------:R-:W-:Y:S01]  /*3470*/  UPRMT UR4, UR48, 0x654, UR7 ;  /* 0x0000065430047896 */ /* 0x000fe20008000007 */
[----:B--2---:R-:W-:-:S03]  /*3480*/  IMAD.SHL.U32 R5, R6, 0x20, RZ ;  /* 0x0000002006057824 */ /* 0x004fc600078e00ff */
[-C--:B------:R-:W-:Y:S02]  /*3490*/  SHF.L.U32 R4, R4, R6.reuse, RZ ;  /* 0x0000000604047219 */ /* 0x080fe400000006ff */
[----:B------:R-:W-:Y:S01]  /*34a0*/  SHF.L.U32 R6, R3, R6, RZ ;  /* 0x0000000603067219 */ /* 0x000fe200000006ff */
[----:B------:R2:W-:Y:S04]  /*34b0*/  STS [UR6+0x120], R5 ;  /* 0x00012005ff007988 */ /* 0x0005e80008000806 */
[----:B------:R2:W-:Y:S04]  /*34c0*/  ATOMS.OR RZ, [UR5+0x14], R4 ;  /* 0x00001404ffff798c */ /* 0x0005e8000b000005 */
[----:B------:R2:W-:Y:S01]  /*34d0*/  ATOMS.OR RZ, [UR5+0x18], R6 ;  /* 0x00001806ffff798c */ /* 0x0005e2000b000005 */
[----:B------:R-:W-:Y:S03]  /*34e0*/  SYNCS.ARRIVE.TRANS64.RED.A1T0 RZ, [UR4], RZ ;  /* 0x000000ffffff79a7 */ /* 0x000fe60008100404 */
[----:B------:R2:W-:Y:S01]  /*34f0*/  ATOMS.XOR RZ, [UR5+0x10], R3 ;  /* 0x00001003ffff798c */ /* 0x0005e2000b800005 */
[----:B------:R-:W-:Y:S05]  /*3500*/  BRA `(.L_x_63) ;  /* 0x0000000000107947 */ /* 0x000fea0003800000 */
.L_x_56:
[----:B------:R-:W-:Y:S02]  /*3510*/  MOV R3, 0xffffffff ;  /* 0xffffffff00037802 */ /* 0x000fe40000000f00 */
[----:B------:R-:W-:-:S03]  /*3520*/  MOV R4, 0x3550 ;  /* 0x0000355000047802 */ /* 0x000fc60000000f00 */
[----:B------:R1:W-:Y:S04]  /*3530*/  STS [UR6+0x120], R3 ;  /* 0x00012003ff007988 */ /* 0x0003e80008000806 */
[----:B-1---5:R-:W-:Y:S05]  /*3540*/  CALL.REL.NOINC `($__internal_1_$__cuda_sm10x_tcgen05_guardrail_trap_phase_invalid_during_alloc) ;  /* 0x0000009400347944 */ /* 0x022fea0003c00000 */
.L_x_63:
[----:B------:R-:W-:Y:S05]  /*3550*/  WARPSYNC.ALL ;  /* 0x0000000000007948 */ /* 0x000fea0003800000 */
[----:B------:R-:W3:Y:S01]  /*3560*/  S2UR UR4, SR_CgaCtaId ;  /* 0x00000000000479c3 */ /* 0x000ee20000008800 */
[----:B------:R-:W-:Y:S01]  /*3570*/  UMOV UR26, 0x400 ;  /* 0x00000400001a7882 */ /* 0x000fe20000000000 */
[----:B------:R-:W-:-:S06]  /*3580*/  NOP ;  /* 0x0000000000007918 */ /* 0x000fcc0000000000 */
[----:B------:R-:W-:Y:S06]  /*3590*/  BAR.ARV 0x6, 0xa0 ;  /* 0x0182800000007b1d */ /* 0x000fec0000002000 */
[----:B------:R-:W4:Y:S01]  /*35a0*/  LDCU UR6, c[0x0][0x38c] ;  /* 0x00007180ff0677ac */ /* 0x000f220008000800 */
[----:B------:R-:W-:Y:S01]  /*35b0*/  LOP3.LUT R0, R0, 0xffff, RZ, 0xc0, !PT ;  /* 0x0000ffff00007812 */ /* 0x000fe200078ec0ff */
[----:B-1----:R-:W-:Y:S01]  /*35c0*/  IMAD.MOV.U32 R9, RZ, RZ, 0x1 ;  /* 0x00000001ff097424 */ /* 0x002fe200078e00ff */
[----:B------:R-:W-:Y:S01]  /*35d0*/  LOP3.LUT R2, R2, 0xffff, RZ, 0xc0, !PT ;  /* 0x0000ffff02027812 */ /* 0x000fe200078ec0ff */
[----:B------:R-:W-:Y:S01]  /*35e0*/  IMAD.MOV.U32 R8, RZ, RZ, RZ ;  /* 0x000000ffff087224 */ /* 0x000fe200078e00ff */
[----:B------:R-:W-:Y:S01]  /*35f0*/  R2UR UR42, R0 ;  /* 0x00000000002a72ca */ /* 0x000fe200000e0000 */
[----:B------:R-:W-:Y:S01]  /*3600*/  UMOV UR32, URZ ;  /* 0x000000ff00207c82 */ /* 0x000fe20008000000 */
[----:B------:R-:W-:Y:S01]  /*3610*/  R2UR UR28, R2 ;  /* 0x00000000021c72ca */ /* 0x000fe200000e0000 */
[----:B------:R-:W-:Y:S01]  /*3620*/  UMOV UR23, URZ ;  /* 0x000000ff00177c82 */ /* 0x000fe20008000000 */
[----:B------:R-:W-:Y:S01]  /*3630*/  UMOV UR22, URZ ;  /* 0x000000ff00167c82 */ /* 0x000fe20008000000 */
[----:B---3--:R-:W-:-:S02]  /*3640*/  ULEA UR26, UR4, UR26, 0x18 ;  /* 0x0000001a041a7291 */ /* 0x008fc4000f8ec0ff */
[----:B------:R-:W-:Y:S02]  /*3650*/  UISETP.NE.AND UP3, UPT, UR47, URZ, UPT ;  /* 0x000000ff2f00728c */ /* 0x000fe4000bf65270 */
[----:B------:R-:W-:Y:S02]  /*3660*/  UIADD3 UR5, UPT, UPT, UR26, 0xc400, URZ ;  /* 0x0000c4001a057890 */ /* 0x000fe4000fffe0ff */
[----:B------:R-:W-:Y:S02]  /*3670*/  UIADD3 UR4, UPT, UPT, UR26, 0x1c400, URZ ;  /* 0x0001c4001a047890 */ /* 0x000fe4000fffe0ff */
[----:B----4-:R-:W-:Y:S01]  /*3680*/  UIADD3 UR6, UPT, UPT, UR6, 0x7f, URZ ;  /* 0x0000007f06067890 */ /* 0x010fe2000fffe0ff */
[----:B--2---:R-:W1:Y:S01]  /*3690*/  LDS R3, [UR26+0x120] ;  /* 0x0001201aff037984 */ /* 0x004e620008000800 */
[----:B------:R-:W-:Y:S02]  /*36a0*/  USHF.R.U32.HI UR5, URZ, 0x4, UR5 ;  /* 0x00000004ff057899 */ /* 0x000fe40008011605 */
[----:B------:R-:W-:-:S02]  /*36b0*/  USHF.R.S32.HI UR33, URZ, 0x1f, UR6 ;  /* 0x0000001fff217899 */ /* 0x000fc40008011406 */
[----:B------:R-:W-:Y:S02]  /*36c0*/  USHF.R.U32.HI UR4, URZ, 0x4, UR4 ;  /* 0x00000004ff047899 */ /* 0x000fe40008011604 */
[----:B------:R-:W-:Y:S02]  /*36d0*/  ULEA.HI UR33, UR33, UR6, URZ, 0x7 ;  /* 0x0000000621217291 */ /* 0x000fe4000f8f38ff */
[----:B------:R-:W-:Y:S02]  /*36e0*/  ULOP3.LUT UR5, UR5, 0x3fff, URZ, 0xc0, !UPT ;  /* 0x00003fff05057892 */ /* 0x000fe4000f8ec0ff */
[----:B------:R-:W-:Y:S02]  /*36f0*/  USHF.R.S32.HI UR33, URZ, 0x7, UR33 ;  /* 0x00000007ff217899 */ /* 0x000fe40008011421 */
[----:B------:R-:W-:Y:S02]  /*3700*/  ULOP3.LUT UR30, UR4, 0x3fff, URZ, 0xc0, !UPT ;  /* 0x00003fff041e7892 */ /* 0x000fe4000f8ec0ff */
[----:B------:R-:W-:Y:S01]  /*3710*/  UISETP.LT.AND UP0, UPT, UR33, 0x1, UPT ;  /* 0x000000012100788c */ /* 0x000fe2000bf01270 */
[----:B------:R-:W-:Y:S01]  /*3720*/  UMOV UR40, 0x0 ;  /* 0x0000000000287882 */ /* 0x000fe20000000000 */
[----:B------:R-:W-:Y:S01]  /*3730*/  UMOV UR41, 0x104004a0 ;  /* 0x104004a000297882 */ /* 0x000fe20000000000 */
[----:B------:R-:W-:-:S02]  /*3740*/  ULOP3.LUT UR29, UR5, 0x10000, URZ, 0xfc, !UPT ;  /* 0x00010000051d7892 */ /* 0x000fc4000f8efcff */
[----:B------:R-:W-:Y:S02]  /*3750*/  ULOP3.LUT UR30, UR30, 0x10000, URZ, 0xfc, !UPT ;  /* 0x000100001e1e7892 */ /* 0x000fe4000f8efcff */
[----:B------:R-:W-:Y:S01]  /*3760*/  USEL UR43, UR33, 0x1, !UP0 ;  /* 0x00000001212b7887 */ /* 0x000fe2000c000000 */
[----:B------:R-:W-:Y:S01]  /*3770*/  UMOV UR38, 0x0 ;  /* 0x0000000000267882 */ /* 0x000fe20000000000 */
[----:B------:R-:W-:Y:S01]  /*3780*/  UMOV UR39, 0x104004a0 ;  /* 0x104004a000277882 */ /* 0x000fe20000000000 */
[----:B------:R-:W-:Y:S01]  /*3790*/  UMOV UR36, 0x0 ;  /* 0x0000000000247882 */ /* 0x000fe20000000000 */
[----:B------:R-:W-:Y:S01]  /*37a0*/  UMOV UR37, 0x104004a0 ;  /* 0x104004a000257882 */ /* 0x000fe20000000000 */
[----:B------:R-:W-:Y:S01]  /*37b0*/  UMOV UR34, 0x0 ;  /* 0x0000000000227882 */ /* 0x000fe20000000000 */
[----:B------:R-:W-:Y:S01]  /*37c0*/  UMOV UR35, 0x104004a0 ;  /* 0x104004a000237882 */ /* 0x000fe20000000000 */
[----:B-1----:R-:W-:Y:S02]  /*37d0*/  R2UR UR44, R3 ;  /* 0x00000000032c72ca */ /* 0x002fe400000e0000 */
[----:B------:R-:W-:-:S13]  /*37e0*/  CS2R R2, SRZ ;  /* 0x0000000000027805 */ /* 0x000fda000001ff00 */
.L_x_74:
[C---:B------:R-:W-:Y:S02]  /*37f0*/  LEA R0, R8.reuse, UR26, 0x3 ;  /* 0x0000001a08007c11 */ /* 0x040fe4000f8e18ff */
[----:B------:R-:W-:Y:S02]  /*3800*/  SHF.L.U32 R5, R3, 0x1f, RZ ;  /* 0x0000001f03057819 */ /* 0x000fe400000006ff */
[----:B------:R-:W-:Y:S02]  /*3810*/  LEA R4, R8, UR26, 0x4 ;  /* 0x0000001a08047c11 */ /* 0x000fe4000f8e20ff */
[----:B------:R-:W1:Y:S02]  /*3820*/  SYNCS.PHASECHK.TRANS64.TRYWAIT P0, [R0+URZ+0x90], R5 ;  /* 0x00009005000075a7 */ /* 0x000e6400080011ff */
[----:B-1-3--:R-:W-:Y:S05]  /*3830*/  @!P0 BRA `(.L_x_67) ;  /* 0x0000008800ac8947 */ /* 0x00afea0003800000 */
.L_x_159:
[----:B-1----:R-:W1:Y:S01]  /*3840*/  LDS.128 R4, [R4+0x100] ;  /* 0x0001000004047984 */ /* 0x002e620000000c00 */
[----:B------:R-:W-:Y:S02]  /*3850*/  VIADD R0, R0, 0xa0 ;  /* 0x000000a000007836 */ /* 0x000fe40000000000 */
[----:B------:R-:W-:Y:S01]  /*3860*/  VIADD R8, R8, 0x1 ;  /* 0x0000000108087836 */ /* 0x000fe20000000000 */
[----:B------:R-:W-:Y:S01]  /*3870*/  @!PT LDS RZ, [RZ] ;  /* 0x00000000fffff984 */ /* 0x000fe20000000800 */
[----:B------:R-:W-:Y:S01]  /*3880*/  @!PT LDS RZ, [RZ] ;  /* 0x00000000fffff984 */ /* 0x000fe20000000800 */
[----:B------:R-:W-:Y:S01]  /*3890*/  @!PT LDS RZ, [RZ] ;  /* 0x00000000fffff984 */ /* 0x000fe20000000800 */
[----:B------:R-:W-:Y:S01]  /*38a0*/  @!PT LDS RZ, [RZ] ;  /* 0x00000000fffff984 */ /* 0x000fe20000000800 */
[----:B------:R2:W-:Y:S06]  /*38b0*/  MEMBAR.ALL.CTA ;  /* 0x0000000000007992 */ /* 0x0005ec0000008000 */
[----:B--2---:R-:W2:Y:S01]  /*38c0*/  FENCE.VIEW.ASYNC.S ;  /* 0x00000000000073c6 */ /* 0x004ea20000000000 */
[----:B------:R-:W-:-:S04]  /*38d0*/  PRMT R0, RZ, 0x654, R0 ;  /* 0x00000654ff007816 */ /* 0x000fc80000000000 */
[----:B--2---:R2:W-:Y:S01]  /*38e0*/  SYNCS.ARRIVE.TRANS64.RED.A1T0 RZ, [R0+URZ], RZ ;  /* 0x000000ff00ff79a7 */ /* 0x0045e200081004ff */
[----:B-1----:R-:W-:Y:S01]  /*38f0*/  LOP3.LUT P1, RZ, R6, 0x1, RZ, 0xc0, !PT ;  /* 0x0000000106ff7812 */ /* 0x002fe2000782c0ff */
[----:B--2---:R-:W-:-:S12]  /*3900*/  BRA.U UP3, `(.L_x_68) ;  /* 0x0000000503087547 */ /* 0x004fd8000b800000 */
[----:B------:R-:W1:Y:S01]  /*3910*/  LDCU UR4, c[0x0][0x38c] ;  /* 0x00007180ff0477ac */ /* 0x000e620008000800 */
[----:B------:R-:W-:Y:S02]  /*3920*/  PLOP3.LUT P2, PT, PT, PT, PT, 0x80, 0x8 ;  /* 0x000000000008781c */ /* 0x000fe40003f4f070 */
[----:B------:R-:W-:Y:S01]  /*3930*/  SHF.L.U32 R5, R9, 0x1f, RZ ;  /* 0x0000001f09057819 */ /* 0x000fe200000006ff */
[----:B------:R-:W-:Y:S02]  /*3940*/  ULEA UR31, UR32, UR26, 0x3 ;  /* 0x0000001a201f7291 */ /* 0x000fe4000f8e18ff */
[----:B------:R-:W-:Y:S02]  /*3950*/  ULEA UR11, UR32, UR44, 0x8 ;  /* 0x0000002c200b7291 */ /* 0x000fe4000f8e40ff */
[----:B-1----:R-:W-:-:S06]  /*3960*/  UISETP.GE.AND UP0, UPT, UR4, 0x1, UPT ;  /* 0x000000010400788c */ /* 0x002fcc000bf06270 */
[----:B------:R-:W-:-:S05]  /*3970*/  PLOP3.LUT P0, PT, PT, PT, UP0, 0x80, 0x8 ;  /* 0x000000000008781c */ /* 0x000fca0003f0f008 */
[----:B------:R-:W-:-:S08]  /*3980*/  @UP0 ULEA UR4, UR23, UR26, 0x3 ;  /* 0x0000001a17040291 */ /* 0x000fd0000f8e18ff */
[----:B------:R-:W-:-:S04]  /*3990*/  @P0 SHF.L.U32 R0, R2, 0x1f, RZ ;  /* 0x0000001f02000819 */ /* 0x000fc800000006ff */
[----:B------:R1:W2:Y:S01]  /*39a0*/  @P0 SYNCS.PHASECHK.TRANS64.TRYWAIT P2, [UR4], R0 ;  /* 0x00000000ff0005a7 */ /* 0x0002a20008041104 */
[----:B------:R-:W3:Y:S02]  /*39b0*/  SYNCS.PHASECHK.TRANS64.TRYWAIT P0, [UR31+0xc0], R5 ;  /* 0x0000c005ff0075a7 */ /* 0x000ee4000800111f */
[----:B-123--:R-:W-:Y:S05]  /*39c0*/  @!P0 BRA `(.L_x_69) ;  /* 0x00000088005c8947 */ /* 0x00efea0003800000 */
.L_x_161:
[----:B------:R-:W-:Y:S01]  /*39d0*/  UMOV UR27, UR22 ;  /* 0x00000016001b7c82 */ /* 0x000fe20008000000 */
[----:B------:R-:W-:Y:S05]  /*39e0*/  BRA.U !UP0, `(.L_x_70) ;  /* 0x0000000108c07547 */ /* 0x000fea000b800000 */
[----:B------:R-:W-:Y:S02]  /*39f0*/  UIADD3 UR27, UPT, UPT, UR43, UR22, URZ ;  /* 0x000000162b1b7290 */ /* 0x000fe4000fffe0ff */
[----:B------:R-:W-:Y:S01]  /*3a00*/  UPLOP3.LUT UP2, UPT, UPT, UPT, UPT, 0x40, 0x4 ;  /* 0x000000000004789c */ /* 0x000fe20003f4e870 */
[----:B------:R-:W-:Y:S01]  /*3a10*/  UMOV UR24, UR33 ;  /* 0x0000002100187c82 */ /* 0x000fe20008000000 */
[----:B------:R-:W-:-:S09]  /*3a20*/  UMOV UR10, UR23 ;  /* 0x00000017000a7c82 */ /* 0x000fd20008000000 */
.L_x_73:
[----:B--2---:R-:W-:Y:S01]  /*3a30*/  ULEA UR5, UR10, UR26, 0x3 ;  /* 0x0000001a0a057291 */ /* 0x004fe2000f8e18ff */
[----:B---3--:R-:W-:Y:S11]  /*3a40*/  @P2 BRA `(.L_x_71) ;  /* 0x00000000000c2947 */ /* 0x008ff60003800000 */
[----:B-1----:R-:W-:Y:S04]  /*3a50*/  SHF.L.U32 R5, R2, 0x1f, RZ ;  /* 0x0000001f02057819 */ /* 0x002fe800000006ff */
[----:B------:R-:W1:Y:S02]  /*3a60*/  SYNCS.PHASECHK.TRANS64.TRYWAIT P0, [UR5], R5 ;  /* 0x00000005ff0075a7 */ /* 0x000e640008001105 */
[----:B-1----:R-:W-:Y:S05]  /*3a70*/  @!P0 BRA `(.L_x_72) ;  /* 0x0000008800488947 */ /* 0x002fea0003800000 */
.L_x_71:
[----:B------:R-:W-:Y:S01]  /*3a80*/  UISETP.NE.AND UP0, UPT, UR24, 0x1, UPT ;  /* 0x000000011800788c */ /* 0x000fe2000bf05270 */
[----:B------:R-:W-:Y:S01]  /*3a90*/  PLOP3.LUT P2, PT, PT, PT, PT, 0x80, 0x8 ;  /* 0x000000000008781c */ /* 0x000fe20003f4f070 */
[----:B------:R-:W-:Y:S02]  /*3aa0*/  UIADD3 UR4, UPT, UPT, UR10, 0x1, URZ ;  /* 0x000000010a047890 */ /* 0x000fe4000fffe0ff */
[----:B------:R-:W-:Y:S02]  /*3ab0*/  UIADD3 UR25, UPT, UPT, UR5, 0x20, URZ ;  /* 0x0000002005197890 */ /* 0x000fe4000fffe0ff */
[----:B------:R-:W-:Y:S01]  /*3ac0*/  UISETP.NE.AND UP1, UPT, UR4, 0x4, UPT ;  /* 0x000000040400788c */ /* 0x000fe2000bf25270 */
[----:B------:R-:W-:Y:S01]  /*3ad0*/  PLOP3.LUT P0, PT, PT, PT, UP0, 0x80, 0x8 ;  /* 0x000000000008781c */ /* 0x000fe20003f0f008 */
[----:B------:R-:W-:Y:S02]  /*3ae0*/  UIADD3 UR22, UPT, UPT, UR22, 0x1, URZ ;  /* 0x0000000116167890 */ /* 0x000fe4000fffe0ff */
[----:B------:R-:W-:Y:S02]  /*3af0*/  USEL UR6, URZ, 0x1, UP1 ;  /* 0x00000001ff067887 */ /* 0x000fe40008800000 */
[----:B------:R-:W-:Y:S02]  /*3b00*/  USEL UR23, UR4, URZ, UP1 ;  /* 0x000000ff04177287 */ /* 0x000fe40008800000 */
[----:B------:R-:W-:Y:S02]  /*3b10*/  UIADD3 UR24, UPT, UPT, UR24, -0x1, URZ ;  /* 0xffffffff18187890 */ /* 0x000fe4000fffe0ff */
[----:B------:R-:W-:Y:S01]  /*3b20*/  @UP0 ULEA UR4, UR23, UR26, 0x3 ;  /* 0x0000001a17040291 */ /* 0x000fe2000f8e18ff */
[----:B------:R-:W-:Y:S01]  /*3b30*/  LOP3.LUT R2, R2, UR6, RZ, 0x3c, !PT ;  /* 0x0000000602027c12 */ /* 0x000fe2000f8e3cff */
[----:B------:R-:W-:Y:S02]  /*3b40*/  ULEA UR6, UR10, UR30, 0xa ;  /* 0x0000001e0a067291 */ /* 0x000fe4000f8e50ff */
[----:B------:R-:W-:Y:S01]  /*3b50*/  UISETP.NE.AND UP0, UPT, UR22, UR27, UPT ;  /* 0x0000001b1600728c */ /* 0x000fe2000bf05270 */
[----:B-1----:R-:W-:Y:S01]  /*3b60*/  @P0 SHF.L.U32 R0, R2, 0x1f, RZ ;  /* 0x0000001f02000819 */ /* 0x002fe200000006ff */
[----:B------:R-:W-:Y:S02]  /*3b70*/  UIADD3 UR20, UPT, UPT, UR6, 0x2, URZ ;  /* 0x0000000206147890 */ /* 0x000fe4000fffe0ff */
[----:B------:R-:W-:Y:S01]  /*3b80*/  UIADD3 UR16, UPT, UPT, UR6, 0x4, URZ ;  /* 0x0000000406107890 */ /* 0x000fe2000fffe0ff */
[----:B------:R2:W3:Y:S01]  /*3b90*/  @P0 SYNCS.PHASECHK.TRANS64.TRYWAIT P2, [UR4], R0 ;  /* 0x00000000ff0005a7 */ /* 0x0004e20008041104 */
[----:B------:R-:W-:Y:S02]  /*3ba0*/  ULEA UR4, UR10, UR29, 0xa ;  /* 0x0000001d0a047291 */ /* 0x000fe4000f8e50ff */
[----:B------:R-:W-:Y:S02]  /*3bb0*/  UIADD3 UR12, UPT, UPT, UR6, 0x6, URZ ;  /* 0x00000006060c7890 */ /* 0x000fe4000fffe0ff */
[----:B------:R-:W-:Y:S02]  /*3bc0*/  UIADD3 UR18, UPT, UPT, UR4, 0x2, URZ ;  /* 0x0000000204127890 */ /* 0x000fe4000fffe0ff */
[----:B------:R-:W-:Y:S02]  /*3bd0*/  UIADD3 UR14, UPT, UPT, UR4, 0x4, URZ ;  /* 0x00000004040e7890 */ /* 0x000fe4000fffe0ff */
[----:B------:R-:W-:Y:S01]  /*3be0*/  UIADD3 UR8, UPT, UPT, UR4, 0x6, URZ ;  /* 0x0000000604087890 */ /* 0x000fe2000fffe0ff */
[----:B------:R-:W-:Y:S01]  /*3bf0*/  UMOV UR7, 0x40004040 ;  /* 0x4000404000077882 */ /* 0x000fe20000000000 */
[----:B------:R-:W-:Y:S01]  /*3c00*/  UMOV UR5, 0x40004040 ;  /* 0x4000404000057882 */ /* 0x000fe20000000000 */
[----:B------:R-:W-:Y:S01]  /*3c10*/  UMOV UR21, 0x40004040 ;  /* 0x4000404000157882 */ /* 0x000fe20000000000 */
[----:B------:R2:W-:Y:S01]  /*3c20*/  UTCIMMA.2CTA gdesc[UR4], gdesc[UR6], tmem[UR11], tmem[UR40], idesc[UR41], UP2 ;  /* 0x00ff2806040075ea */ /* 0x0005e2000920010b */
[----:B------:R-:W-:Y:S01]  /*3c30*/  UPLOP3.LUT UP2, UPT, UPT, UPT, UPT, 0x80, 0x8 ;  /* 0x000000000008789c */ /* 0x000fe20003f4f070 */
[----:B------:R-:W-:Y:S01]  /*3c40*/  UMOV UR19, 0x40004040 ;  /* 0x4000404000137882 */ /* 0x000fe20000000000 */
[----:B------:R-:W-:Y:S01]  /*3c50*/  UMOV UR17, 0x40004040 ;  /* 0x4000404000117882 */ /* 0x000fe20000000000 */
[----:B------:R2:W-:Y:S01]  /*3c60*/  UTCIMMA.2CTA gdesc[UR18], gdesc[UR20], tmem[UR11], tmem[UR38], idesc[UR39], UPT ;  /* 0x00ff2614120075ea */ /* 0x0005e2000ba0010b */
[----:B------:R-:W-:Y:S01]  /*3c70*/  UMOV UR15, 0x40004040 ;  /* 0x40004040000f7882 */ /* 0x000fe20000000000 */
[----:B------:R-:W-:Y:S01]  /*3c80*/  UMOV UR13, 0x40004040 ;  /* 0x40004040000d7882 */ /* 0x000fe20000000000 */
[----:B------:R-:W-:Y:S01]  /*3c90*/  UMOV UR9, 0x40004040 ;  /* 0x4000404000097882 */ /* 0x000fe20000000000 */
[----:B------:R2:W-:Y:S01]  /*3ca0*/  UTCIMMA.2CTA gdesc[UR14], gdesc[UR16], tmem[UR11], tmem[UR36], idesc[UR37], UPT ;  /* 0x00ff24100e0075ea */ /* 0x0005e2000ba0010b */
[----:B------:R2:W-:Y:S01]  /*3cb0*/  UTCIMMA.2CTA gdesc[UR8], gdesc[UR12], tmem[UR11], tmem[UR34], idesc[UR35], UPT ;  /* 0x00ff220c080075ea */ /* 0x0005e2000ba0010b */
[----:B------:R2:W-:Y:S01]  /*3cc0*/  UTCBAR.2CTA.MULTICAST [UR25], URZ, UR28 ;  /* 0x000000ff190073e9 */ /* 0x0005e2000820081c */
[----:B------:R-:W-:Y:S01]  /*3cd0*/  UMOV UR10, UR23 ;  /* 0x00000017000a7c82 */ /* 0x000fe20008000000 */
[----:B------:R-:W-:Y:S05]  /*3ce0*/  BRA.U UP0, `(.L_x_73) ;  /* 0xfffffffd00507547 */ /* 0x000fea000b83ffff */
.L_x_70:
[----:B--2---:R-:W-:Y:S01]  /*3cf0*/  UIADD3 UR4, UPT, UPT, UR31, 0xb0, URZ ;  /* 0x000000b01f047890 */ /* 0x004fe2000fffe0ff */
[----:B------:R-:W-:-:S08]  /*3d00*/  UMOV UR22, UR27 ;  /* 0x0000001b00167c82 */ /* 0x000fd00008000000 */
[----:B------:R2:W-:Y:S01]  /*3d10*/  UTCBAR.2CTA.MULTICAST [UR4], URZ, UR42 ;  /* 0x000000ff040073e9 */ /* 0x0005e2000820082a */
[----:B------:R-:W-:Y:S02]  /*3d20*/  NOP ;  /* 0x0000000000007918 */ /* 0x000fe40000000000 */
.L_x_68:
[----:B--2---:R-:W-:Y:S01]  /*3d30*/  UIADD3 UR4, UPT, UPT, UR32, 0x1, URZ ;  /* 0x0000000120047890 */ /* 0x004fe2000fffe0ff */
[----:B------:R-:W-:-:S03]  /*3d40*/  ISETP.NE.AND P0, PT, R8, 0x2, PT ;  /* 0x000000020800780c */ /* 0x000fc60003f05270 */
[----:B------:R-:W-:Y:S01]  /*3d50*/  UISETP.NE.AND UP0, UPT, UR4, 0x2, UPT ;  /* 0x000000020400788c */ /* 0x000fe2000bf05270 */
[----:B-1----:R-:W-:Y:S02]  /*3d60*/  SEL R0, RZ, 0x1, P0 ;  /* 0x00000001ff007807 */ /* 0x002fe40000000000 */
[----:B------:R-:W-:Y:S01]  /*3d70*/  SEL R8, R8, RZ, P0 ;  /* 0x000000ff08087207 */ /* 0x000fe20000000000 */
[----:B------:R-:W-:Y:S01]  /*3d80*/  USEL UR5, URZ, 0x1, UP0 ;  /* 0x00000001ff057887 */ /* 0x000fe20008000000 */
[----:B------:R-:W-:Y:S01]  /*3d90*/  LOP3.LUT R3, R3, R0, RZ, 0x3c, !PT ;  /* 0x0000000003037212 */ /* 0x000fe200078e3cff */
[----:B------:R-:W-:-:S04]  /*3da0*/  USEL UR32, UR4, URZ, UP0 ;  /* 0x000000ff04207287 */ /* 0x000fc80008000000 */
[----:B------:R-:W-:Y:S01]  /*3db0*/  LOP3.LUT R9, R9, UR5, RZ, 0x3c, !PT ;  /* 0x0000000509097c12 */ /* 0x000fe2000f8e3cff */
[----:B------:R-:W-:Y:S07]  /*3dc0*/  @P1 BRA `(.L_x_74) ;  /* 0xfffffff800881947 */ /* 0x000fee000383ffff */
[----:B------:R-:W1:Y:S01]  /*3dd0*/  S2UR UR8, SR_CgaCtaId ;  /* 0x00000000000879c3 */ /* 0x000e620000008800 */
[----:B------:R-:W-:Y:S01]  /*3de0*/  ELECT P0, URZ, PT ;  /* 0x0000000000ff782f */ /* 0x000fe20003800000 */
[----:B------:R-:W-:Y:S01]  /*3df0*/  HFMA2 R0, -RZ, RZ, 0, 5.9604644775390625e-08 ;  /* 0x00000001ff007431 */ /* 0x000fe200000001ff */
[----:B------:R-:W-:-:S05]  /*3e00*/  UMOV UR4, 0x40 ;  /* 0x0000004000047882 */ /* 0x000fca0000000000 */
[----:B------:R-:W-:Y:S01]  /*3e10*/  UVIRTCOUNT.DEALLOC.SMPOOL 0x80 ;  /* 0x000000800000784c */ /* 0x000fe20000000000 */
[----:B------:R-:W-:Y:S02]  /*3e20*/  UISETP.NE.AND UP0, UPT, UR47, URZ, UPT ;  /* 0x000000ff2f00728c */ /* 0x000fe4000bf05270 */
[----:B-1----:R-:W-:-:S09]  /*3e30*/  ULEA UR8, UR8, UR4, 0x18 ;  /* 0x0000000408087291 */ /* 0x002fd2000f8ec0ff */
[----:B------:R1:W-:Y:S01]  /*3e40*/  @P0 STS.U8 [UR8+0x1c], R0 ;  /* 0x00001c00ff000988 */ /* 0x0003e20008000008 */
[----:B------:R-:W-:Y:S05]  /*3e50*/  BRA.U UP0, `(.L_x_75) ;  /* 0x0000000100587547 */ /* 0x000fea000b800000 */
[----:B------:R-:W-:Y:S01]  /*3e60*/  UIADD3 UR5, UPT, UPT, UR26, 0xc0, URZ ;  /* 0x000000c01a057890 */ /* 0x000fe2000fffe0ff */
[----:B------:R-:W-:-:S03]  /*3e70*/  SHF.L.U32 R3, R9, 0x1f, RZ ;  /* 0x0000001f09037819 */ /* 0x000fc600000006ff */
[----:B------:R-:W-:-:S09]  /*3e80*/  ULEA UR4, UR32, UR5, 0x3 ;  /* 0x0000000520047291 */ /* 0x000fd2000f8e18ff */
[----:B------:R-:W2:Y:S02]  /*3e90*/  SYNCS.PHASECHK.TRANS64.TRYWAIT P0, [UR4], R3 ;  /* 0x00000003ff0075a7 */ /* 0x000ea40008001104 */
[----:B--2---:R-:W-:Y:S05]  /*3ea0*/  @!P0 BRA `(.L_x_76) ;  /* 0x0000008400548947 */ /* 0x004fea0003800000 */
.L_x_164:
[----:B------:R-:W-:-:S04]  /*3eb0*/  UIADD3 UR4, UPT, UPT, UR32, 0x1, URZ ;  /* 0x0000000120047890 */ /* 0x000fc8000fffe0ff */
[----:B------:R-:W-:-:S04]  /*3ec0*/  UISETP.NE.AND UP1, UPT, UR4, 0x2, UPT ;  /* 0x000000020400788c */ /* 0x000fc8000bf25270 */
[----:B------:R-:W-:Y:S02]  /*3ed0*/  USEL UR6, URZ, 0x1, UP1 ;  /* 0x00000001ff067887 */ /* 0x000fe40008800000 */
[----:B------:R-:W-:-:S04]  /*3ee0*/  USEL UR4, UR4, URZ, UP1 ;  /* 0x000000ff04047287 */ /* 0x000fc80008800000 */
[----:B------:R-:W-:Y:S01]  /*3ef0*/  ULEA UR4, UR4, UR5, 0x3 ;  /* 0x0000000504047291 */ /* 0x000fe2000f8e18ff */
[----:B-1----:R-:W-:-:S04]  /*3f00*/  LOP3.LUT R3, R9, UR6, RZ, 0x3c, !PT ;  /* 0x0000000609037c12 */ /* 0x002fc8000f8e3cff */
[----:B------:R-:W-:Y:S01]  /*3f10*/  SHF.L.U32 R3, R3, 0x1f, RZ ;  /* 0x0000001f03037819 */ /* 0x000fe200000006ff */
[----:B------:R-:W-:-:S04]  /*3f20*/  IMAD.U32 R0, RZ, RZ, UR4 ;  /* 0x00000004ff007e24 */ /* 0x000fc8000f8e00ff */
[----:B------:R1:W2:Y:S03]  /*3f30*/  SYNCS.PHASECHK.TRANS64.TRYWAIT P0, [R0+URZ], R3 ;  /* 0x00000003000075a7 */ /* 0x0002a600080011ff */
[----:B--2---:R-:W-:Y:S05]  /*3f40*/  @!P0 NANOSLEEP.SYNCS 0x989680 ;  /* 0x009896800000895d */ /* 0x004fea0003900000 */
[----:B------:R-:W2:Y:S02]  /*3f50*/  @!P0 SYNCS.PHASECHK.TRANS64 P0, [R0+URZ], R3 ;  /* 0x00000003000085a7 */ /* 0x000ea400080010ff */
[----:B--2---:R-:W-:Y:S05]  /*3f60*/  @P0 BRA `(.L_x_77) ;  /* 0x0000000000200947 */ /* 0x004fea0003800000 */
.L_x_78:
[----:B--2---:R2:W4:Y:S02]  /*3f70*/  SYNCS.PHASECHK.TRANS64.TRYWAIT P0, [R0+URZ], R3 ;  /* 0x00000003000075a7 */ /* 0x00452400080011ff */
[----:B----4-:R-:W-:Y:S05]  /*3f80*/  @!P0 NANOSLEEP.SYNCS 0x989680 ;  /* 0x009896800000895d */ /* 0x010fea0003900000 */
[----:B------:R-:W4:Y:S02]  /*3f90*/  @!P0 SYNCS.PHASECHK.TRANS64 P0, [R0+URZ], R3 ;  /* 0x00000003000085a7 */ /* 0x000f2400080010ff */
[----:B----4-:R-:W-:Y:S05]  /*3fa0*/  @!P0 BRA `(.L_x_78) ;  /* 0xfffffffc00f08947 */ /* 0x010fea000383ffff */
[----:B------:R-:W-:Y:S05]  /*3fb0*/  BRA `(.L_x_77) ;  /* 0x00000000000c7947 */ /* 0x000fea0003800000 */
.L_x_75:
[----:B------:R-:W-:-:S04]  /*3fc0*/  UIADD3 UR4, UPT, UPT, UR26, 0xf0, URZ ;  /* 0x000000f01a047890 */ /* 0x000fc8000fffe0ff */
[----:B------:R-:W-:-:S09]  /*3fd0*/  UPRMT UR4, UR48, 0x654, UR4 ;  /* 0x0000065430047896 */ /* 0x000fd20008000004 */
[----:B------:R-:W-:Y:S03]  /*3fe0*/  SYNCS.ARRIVE.TRANS64.RED.A1T0 RZ, [UR4], RZ ;  /* 0x000000ffffff79a7 */ /* 0x000fe60008100404 */
.L_x_77:
[----:B-12---:R-:W-:Y:S01]  /*3ff0*/  SHF.L.U32 R3, RZ, 0x1f, RZ ;  /* 0x0000001fff037819 */ /* 0x006fe200000006ff */
[----:B------:R-:W-:Y:S01]  /*4000*/  UIADD3 UR4, UPT, UPT, UR26, 0xf0, URZ ;  /* 0x000000f01a047890 */ /* 0x000fe2000fffe0ff */
[----:B------:R-:W-:Y:S02]  /*4010*/  PLOP3.LUT P0, PT, PT, PT, UP0, 0x80, 0x8 ;  /* 0x000000000008781c */ /* 0x000fe40003f0f008 */
[----:B------:R-:W1:Y:S02]  /*4020*/  SYNCS.PHASECHK.TRANS64.TRYWAIT P1, [UR26+0xf0], R3 ;  /* 0x0000f003ff0075a7 */ /* 0x000e64000802111a */
[----:B-1----:R-:W-:Y:S09]  /*4030*/  @!P1 BRA `(.L_x_79) ;  /* 0x0000008400089947 */ /* 0x002ff20003800000 */
.L_x_166:
[----:B------:R-:W-:Y:S01]  /*4040*/  @!UP0 UPRMT UR4, UR48, 0x654, UR4 ;  /* 0x0000065430048896 */ /* 0x000fe20008000004 */
[----:B------:R-:W-:Y:S01]  /*4050*/  UMOV UR5, 0xffff ;  /* 0x0000ffff00057882 */ /* 0x000fe20000000000 */
[----:B------:R-:W-:-:S07]  /*4060*/  UMOV UR6, 0x1 ;  /* 0x0000000100067882 */ /* 0x000fce0000000000 */
[----:B------:R-:W-:Y:S01]  /*4070*/  @!P0 SYNCS.ARRIVE.TRANS64.RED.A1T0 RZ, [UR4], RZ ;  /* 0x000000ffffff89a7 */ /* 0x000fe20008100404 */
[----:B------:R-:W-:Y:S01]  /*4080*/  NOP ;  /* 0x0000000000007918 */ /* 0x000fe20000000000 */
[----:B-1----:R-:W1:Y:S01]  /*4090*/  LDS R0, [UR8+0x14] ;  /* 0x00001408ff007984 */ /* 0x002e620008000800 */
[----:B------:R-:W-:-:S04]  /*40a0*/  ULOP3.LUT UR4, UR44, 0xffff, URZ, 0xc0, !UPT ;  /* 0x0000ffff2c047892 */ /* 0x000fc8000f8ec0ff */
[----:B------:R-:W-:-:S04]  /*40b0*/  USHF.R.U32.HI UR4, URZ, 0x5, UR4 ;  /* 0x00000005ff047899 */ /* 0x000fc80008011604 */
[----:B------:R-:W-:Y:S02]  /*40c0*/  USHF.L.U32 UR5, UR5, UR4, URZ ;  /* 0x0000000405057299 */ /* 0x000fe400080006ff */
[----:B------:R-:W-:-:S04]  /*40d0*/  USHF.L.U32 UR4, UR6, UR4, URZ ;  /* 0x0000000406047299 */ /* 0x000fc800080006ff */
[----:B-1----:R-:W-:-:S04]  /*40e0*/  LOP3.LUT R0, R0, UR5, RZ, 0xc0, !PT ;  /* 0x0000000500007c12 */ /* 0x002fc8000f8ec0ff */
[----:B------:R-:W-:-:S13]  /*40f0*/  ISETP.NE.AND P0, PT, R0, UR5, PT ;  /* 0x0000000500007c0c */ /* 0x000fda000bf05270 */
[----:B------:R-:W-:Y:S05]  /*4100*/  @P0 BRA `(.L_x_80) ;  /* 0x0000000000580947 */ /* 0x000fea0003800000 */
[----:B------:R-:W1:Y:S02]  /*4110*/  LDS R0, [UR8+0x18] ;  /* 0x00001808ff007984 */ /* 0x000e640008000800 */
[----:B-1----:R-:W-:-:S04]  /*4120*/  LOP3.LUT R0, R0, UR4, RZ, 0xc0, !PT ;  /* 0x0000000400007c12 */ /* 0x002fc8000f8ec0ff */
[----:B------:R-:W-:-:S13]  /*4130*/  ISETP.NE.AND P0, PT, R0, UR4, PT ;  /* 0x0000000400007c0c */ /* 0x000fda000bf05270 */
[----:B------:R-:W-:Y:S05]  /*4140*/  @P0 BRA `(.L_x_81) ;  /* 0x00000000003c0947 */ /* 0x000fea0003800000 */
[----:B------:R-:W1:Y:S01]  /*4150*/  S2R R2, SR_LANEID ;  /* 0x0000000000027919 */ /* 0x000e620000000000 */
[----:B------:R-:W-:Y:S01]  /*4160*/  ULOP3.LUT UR5, URZ, UR5, URZ, 0x33, !UPT ;  /* 0x00000005ff057292 */ /* 0x000fe2000f8e33ff */
[----:B------:R-:W-:Y:S01]  /*4170*/  LOP3.LUT R4, RZ, UR4, RZ, 0x33, !PT ;  /* 0x00000004ff047c12 */ /* 0x000fe2000f8e33ff */
[----:B------:R-:W-:Y:S02]  /*4180*/  VOTEU.ANY UR4, UPT, PT ;  /* 0x0000000000047886 */ /* 0x000fe400038e0100 */
[----:B------:R-:W-:Y:S01]  /*4190*/  UFLO.U32 UR4, UR4 ;  /* 0x00000004000472bd */ /* 0x000fe200080e0000 */
[----:B------:R-:W2:Y:S01]  /*41a0*/  REDUX UR6, R4 ;  /* 0x00000000040673c4 */ /* 0x000ea20000000000 */
[----:B------:R-:W-:-:S06]  /*41b0*/  IMAD.U32 R0, RZ, RZ, UR5 ;  /* 0x00000005ff007e24 */ /* 0x000fcc000f8e00ff */
[----:B------:R4:W-:Y:S01]  /*41c0*/  UTCATOMSWS.AND URZ, UR5 ;  /* 0x0000000500ff79e3 */ /* 0x0009e20008000000 */
[----:B------:R-:W3:Y:S01]  /*41d0*/  REDUX UR7, R0 ;  /* 0x00000000000773c4 */ /* 0x000ee20000000000 */
[----:B-1----:R-:W-:Y:S01]  /*41e0*/  ISETP.EQ.U32.AND P0, PT, R2, UR4, PT ;  /* 0x0000000402007c0c */ /* 0x002fe2000bf02070 */
[----:B--2---:R-:W-:Y:S01]  /*41f0*/  IMAD.U32 R2, RZ, RZ, UR6 ;  /* 0x00000006ff027e24 */ /* 0x004fe2000f8e00ff */
[----:B---3--:R-:W-:-:S11]  /*4200*/  MOV R3, UR7 ;  /* 0x0000000700037c02 */ /* 0x008fd60008000f00 */
[----:B------:R4:W-:Y:S04]  /*4210*/  @P0 ATOMS.AND RZ, [UR8+0x14], R3 ;  /* 0x00001403ffff098c */ /* 0x0009e8000a800008 */
[----:B------:R4:W-:Y:S01]  /*4220*/  @P0 ATOMS.AND RZ, [UR8+0x18], R2 ;  /* 0x00001802ffff098c */ /* 0x0009e2000a800008 */
[----:B------:R-:W-:Y:S05]  /*4230*/  BRA `(.L_x_82) ;  /* 0x0000000000147947 */ /* 0x000fea0003800000 */
.L_x_81:
[----:B------:R-:W-:Y:S02]  /*4240*/  MOV R2, 0x4260 ;  /* 0x0000426000027802 */ /* 0x000fe40000000f00 */
[----:B---3-5:R-:W-:Y:S05]  /*4250*/  CALL.REL.NOINC `($__internal_0_$__cuda_sm10x_tcgen05_guardrail_trap_col_being_dealloced_not_returned_by_alloc) ;  /* 0x0000008400e47944 */ /* 0x028fea0003c00000 */
[----:B------:R-:W-:Y:S05]  /*4260*/  BRA `(.L_x_82) ;  /* 0x0000000000087947 */ /* 0x000fea0003800000 */
.L_x_80:
[----:B------:R-:W-:Y:S02]  /*4270*/  MOV R2, 0x4290 ;  /* 0x0000429000027802 */ /* 0x000fe40000000f00 */
[----:B---3-5:R-:W-:Y:S05]  /*4280*/  CALL.REL.NOINC `($__internal_2_$__cuda_sm10x_tcgen05_guardrail_trap_unallocated_columns_being_dealloced) ;  /* 0x0000008400f07944 */ /* 0x028fea0003c00000 */
.L_x_82:
[----:B------:R-:W-:Y:S01]  /*4290*/  NOP ;  /* 0x0000000000007918 */ /* 0x000fe20000000000 */
[----:B----4-:R-:W-:Y:S05]  /*42a0*/  EXIT ;  /* 0x000000000000794d */ /* 0x010fea0003800000 */
.L_x_55:
[----:B------:R-:W-:-:S09]  /*42b0*/  UISETP.NE.OR UP0, UPT, UR17, 0x3, !UP3 ;  /* 0x000000031100788c */ /* 0x000fd2000df05670 */
[----:B------:R-:W-:Y:S05]  /*42c0*/  BRA.U UP0, `(.L_x_83) ;  /* 0x0000001100587547 */ /* 0x000fea000b800000 */
[----:B------:R-:W1:Y:S01]  /*42d0*/  LDCU UR31, c[0x0][0x370] ;  /* 0x00006e00ff1f77ac */ /* 0x000e620008000800 */
[----:B------:R-:W2:Y:S01]  /*42e0*/  LDC.64 R16, c[0x0][0x348] ;  /* 0x0000d200ff107b82 */ /* 0x000ea20000000a00 */
[----:B------:R-:W-:Y:S02]  /*42f0*/  HFMA2 R13, -RZ, RZ, 0, 0 ;  /* 0x00000000ff0d7431 */ /* 0x000fe400000001ff */
[----:B------:R-:W-:Y:S01]  /*4300*/  IMAD.MOV.U32 R15, RZ, RZ, 0x1 ;  /* 0x00000001ff0f7424 */ /* 0x000fe200078e00ff */
[----:B------:R-:W1:Y:S01]  /*4310*/  LDCU.128 UR48, c[0x0][0xb10] ;  /* 0x00016200ff3077ac */ /* 0x000e620008000c00 */
[----:B------:R-:W-:Y:S01]  /*4320*/  IMAD.MOV.U32 R14, RZ, RZ, RZ ;  /* 0x000000ffff0e7224 */ /* 0x000fe200078e00ff */
[----:B------:R-:W-:Y:S01]  /*4330*/  MOV R7, 0x2000 ;  /* 0x0000200000077802 */ /* 0x000fe20000000f00 */
[----:B------:R-:W3:Y:S01]  /*4340*/  LDCU UR30, c[0x0][0x374] ;  /* 0x00006e80ff1e77ac */ /* 0x000ee20008000800 */
[----:B------:R-:W4:Y:S01]  /*4350*/  LDC.64 R2, c[0x0][0x888] ;  /* 0x00022200ff027b82 */ /* 0x000f220000000a00 */
[----:B------:R-:W3:Y:S01]  /*4360*/  LDCU UR15, c[0x0][0xb0c] ;  /* 0x00016180ff0f77ac */ /* 0x000ee20008000800 */
[----:B------:R-:W2:Y:S06]  /*4370*/  LDCU UR40, c[0x0][0xb20] ;  /* 0x00016400ff2877ac */ /* 0x000eac0008000800 */
[----:B------:R-:W4:Y:S01]  /*4380*/  LDC.64 R4, c[0x0][0x890] ;  /* 0x00022400ff047b82 */ /* 0x000f220000000a00 */
[----:B------:R-:W2:Y:S01]  /*4390*/  LDCU UR4, c[0x0][0xb30] ;  /* 0x00016600ff0477ac */ /* 0x000ea20008000800 */
[----:B------:R-:W-:Y:S01]  /*43a0*/  UMOV UR21, 0x400 ;  /* 0x0000040000157882 */ /* 0x000fe20000000000 */
[----:B-1----:R-:W-:-:S02]  /*43b0*/  UIMAD.WIDE.U32 UR6, UR31, UR48, URZ ;  /* 0x000000301f0672a5 */ /* 0x002fc4000f8e00ff */
[----:B---3--:R-:W-:Y:S02]  /*43c0*/  UIMAD.WIDE.U32 UR8, UR30, UR51, URZ ;  /* 0x000000331e0872a5 */ /* 0x008fe4000f8e00ff */
[----:B------:R-:W-:Y:S02]  /*43d0*/  ULEA UR21, UR45, UR21, 0x18 ;  /* 0x000000152d157291 */ /* 0x000fe4000f8ec0ff */
[----:B------:R-:W-:Y:S02]  /*43e0*/  UPLOP3.LUT UP3, UPT, UPT, UPT, UPT, 0x40, 0x4 ;  /* 0x000000000004789c */ /* 0x000fe40003f6e870 */
[----:B------:R-:W-:Y:S01]  /*43f0*/  UIADD3 UR37, UPT, UPT, UR21, 0x58, URZ ;  /* 0x0000005815257890 */ /* 0x000fe2000fffe0ff */
[----:B------:R-:W-:Y:S01]  /*4400*/  UMOV UR6, UR7 ;  /* 0x0000000700067c82 */ /* 0x000fe20008000000 */
[----:B------:R-:W-:Y:S01]  /*4410*/  UMOV UR38, UR9 ;  /* 0x0000000900267c82 */ /* 0x000fe20008000000 */
[----:B------:R-:W-:Y:S02]  /*4420*/  UISETP.GE.AND UP0, UPT, UR42, 0x1, UPT ;  /* 0x000000012a00788c */ /* 0x000fe4000bf06270 */
[----:B------:R-:W-:Y:S01]  /*4430*/  UISETP.NE.AND UP4, UPT, UR42, 0x1, UPT ;  /* 0x000000012a00788c */ /* 0x000fe2000bf85270 */
[----:B------:R-:W1:Y:S01]  /*4440*/  LDCU.64 UR22, c[0x0][0xb28] ;  /* 0x00016500ff1677ac */ /* 0x000e620008000a00 */
[----:B------:R-:W-:-:S02]  /*4450*/  UISETP.NE.AND UP6, UPT, UR15, 0x1, UPT ;  /* 0x000000010f00788c */ /* 0x000fc4000bfc5270 */
[----:B------:R-:W-:Y:S02]  /*4460*/  UISETP.NE.AND UP5, UPT, UR50, 0x1, UPT ;  /* 0x000000013200788c */ /* 0x000fe4000bfa5270 */
[----:B------:R-:W-:Y:S02]  /*4470*/  UIADD3 UR33, UPT, UPT, UR21, 0x40, URZ ;  /* 0x0000004015217890 */ /* 0x000fe4000fffe0ff */
[----:B------:R-:W-:Y:S02]  /*4480*/  UIADD3 UR25, UPT, UPT, UR21, 0x48, URZ ;  /* 0x0000004815197890 */ /* 0x000fe4000fffe0ff */
[----:B------:R-:W-:Y:S02]  /*4490*/  UIADD3 UR17, UPT, UPT, UR21, 0x50, URZ ;  /* 0x0000005015117890 */ /* 0x000fe4000fffe0ff */
[----:B------:R-:W-:Y:S02]  /*44a0*/  UPRMT UR37, UR45, 0x654, UR37 ;  /* 0x000006542d257896 */ /* 0x000fe40008000025 */
[----:B------:R-:W-:-:S02]  /*44b0*/  USHF.R.U32.HI UR39, URZ, UR49, UR6 ;  /* 0x00000031ff277299 */ /* 0x000fc40008011606 */
[----:B--2---:R-:W-:Y:S02]  /*44c0*/  USHF.R.U32.HI UR38, URZ, UR40, UR38 ;  /* 0x00000028ff267299 */ /* 0x004fe40008011626 */
[----:B------:R-:W-:-:S11]  /*44d0*/  UISETP.NE.AND UP2, UPT, UR4, 0x1, UPT ;  /* 0x000000010400788c */ /* 0x000fd6000bf45270 */
.L_x_94:
[C---:B------:R-:W-:Y:S02]  /*44e0*/  LEA R12, R14.reuse, UR21, 0x3 ;  /* 0x000000150e0c7c11 */ /* 0x040fe4000f8e18ff */
[----:B------:R-:W-:Y:S02]  /*44f0*/  SHF.L.U32 R9, R13, 0x1f, RZ ;  /* 0x0000001f0d097819 */ /* 0x000fe400000006ff */
[----:B------:R-:W-:Y:S02]  /*4500*/  LEA R10, R14, UR21, 0x4 ;  /* 0x000000150e0a7c11 */ /* 0x000fe4000f8e20ff */
[----:B--2---:R-:W2:Y:S02]  /*4510*/  SYNCS.PHASECHK.TRANS64.TRYWAIT P0, [R12+URZ+0x90], R9 ;  /* 0x000090090c0075a7 */ /* 0x004ea400080011ff */
[----:B--2---:R-:W-:Y:S05]  /*4520*/  @!P0 BRA `(.L_x_84) ;  /* 0x0000007c00e48947 */ /* 0x004fea0003800000 */
.L_x_167:
[----:B--2---:R-:W2:Y:S01]  /*4530*/  LDS.128 R8, [R10+0x100] ;  /* 0x000100000a087984 */ /* 0x004ea20000000c00 */
[----:B------:R-:W-:Y:S01]  /*4540*/  UISETP.GE.AND UP0, UPT, UR42, 0x1, UPT ;  /* 0x000000012a00788c */ /* 0x000fe2000bf06270 */
[----:B------:R-:W-:Y:S01]  /*4550*/  @!PT LDS RZ, [RZ] ;  /* 0x00000000fffff984 */ /* 0x000fe20000000800 */
[----:B------:R-:W-:Y:S01]  /*4560*/  @!PT LDS RZ, [RZ] ;  /* 0x00000000fffff984 */ /* 0x000fe20000000800 */
[----:B------:R-:W-:Y:S01]  /*4570*/  @!PT LDS RZ, [RZ] ;  /* 0x00000000fffff984 */ /* 0x000fe20000000800 */
[----:B------:R-:W-:Y:S01]  /*4580*/  @!PT LDS RZ, [RZ] ;  /* 0x00000000fffff984 */ /* 0x000fe20000000800 */
[----:B------:R3:W-:Y:S06]  /*4590*/  MEMBAR.ALL.CTA ;  /* 0x0000000000007992 */ /* 0x0007ec0000008000 */
[----:B---3--:R-:W3:Y:S01]  /*45a0*/  FENCE.VIEW.ASYNC.S ;  /* 0x00000000000073c6 */ /* 0x008ee20000000000 */
[----:B--2---:R-:W-:Y:S11]  /*45b0*/  LOP3.LUT P0, RZ, R10, 0x1, RZ, 0xc0, !PT ;  /* 0x000000010aff7812 */ /* 0x004ff6000780c0ff */
[----:B------:R-:W-:Y:S02]  /*45c0*/  @!UPT UIADD3 URZ, UPT, UPT, URZ, URZ, URZ ;  /* 0x000000fffffff290 */ /* 0x000fe4000fffe0ff */
[----:B---3--:R-:W-:Y:S01]  /*45d0*/  VOTEU.ANY UP1, P0 ;  /* 0x0000000000ff7886 */ /* 0x008fe20000020100 */
[----:B------:R-:W-:Y:S11]  /*45e0*/  PLOP3.LUT P0, PT, PT, PT, UP1, 0x80, 0x8 ;  /* 0x000000000008781c */ /* 0x000ff60003f0f018 */
[----:B------:R-:W-:Y:S02]  /*45f0*/  @!UPT UIADD3 URZ, UPT, UPT, URZ, URZ, URZ ;  /* 0x000000fffffff290 */ /* 0x000fe4000fffe0ff */
[----:B------:R-:W-:Y:S02]  /*4600*/  @P0 SHF.R.U32.HI R0, RZ, 0x10, R9 ;  /* 0x00000010ff000819 */ /* 0x000fe40000011609 */
[----:B------:R-:W-:Y:S02]  /*4610*/  @P0 MOV R6, R8 ;  /* 0x0000000800060202 */ /* 0x000fe40000000f00 */
[----:B------:R-:W-:Y:S01]  /*4620*/  @P0 R2UR UR4, R0 ;  /* 0x00000000000402ca */ /* 0x000fe200000e0000 */
[----:B------:R-:W-:Y:S01]  /*4630*/  VIADD R0, R12, 0xa0 ;  /* 0x000000a00c007836 */ /* 0x000fe20000000000 */
[----:B------:R-:W-:Y:S02]  /*4640*/  @P0 LOP3.LUT R8, R9, 0xffff, RZ, 0xc0, !PT ;  /* 0x0000ffff09080812 */ /* 0x000fe400078ec0ff */
[----:B------:R-:W-:Y:S02]  /*4650*/  @P0 R2UR UR6, R6 ;  /* 0x00000000060602ca */ /* 0x000fe400000e0000 */
[----:B------:R-:W-:Y:S02]  /*4660*/  PRMT R0, RZ, 0x654, R0 ;  /* 0x00000654ff007816 */ /* 0x000fe40000000000 */
[----:B------:R-:W-:Y:S02]  /*4670*/  @P0 R2UR UR5, R8 ;  /* 0x00000000080502ca */ /* 0x000fe400000e0000 */
[----:B------:R2:W-:Y:S03]  /*4680*/  SYNCS.ARRIVE.TRANS64.RED.A1T0 RZ, [R0+URZ], RZ ;  /* 0x000000ff00ff79a7 */ /* 0x0005e600081004ff */
[----:B------:R-:W-:Y:S04]  /*4690*/  @UP1 UMOV UR29, UR4 ;  /* 0x00000004001d1c82 */ /* 0x000fe80008000000 */
[----:B------:R-:W-:Y:S04]  /*46a0*/  @UP1 UMOV UR14, UR6 ;  /* 0x00000006000e1c82 */ /* 0x000fe80008000000 */
[----:B------:R-:W-:Y:S01]  /*46b0*/  @UP1 UMOV UR13, UR5 ;  /* 0x00000005000d1c82 */ /* 0x000fe20008000000 */
[----:B------:R-:W-:Y:S05]  /*46c0*/  BRA.U !UP0, `(.L_x_85) ;  /* 0x0000000108a47547 */ /* 0x000fea000b800000 */
[----:B------:R-:W-:Y:S02]  /*46d0*/  UIMAD.WIDE.U32 UR18, UR13, UR51, URZ ;  /* 0x000000330d1272a5 */ /* 0x000fe4000f8e00ff */
[----:B------:R-:W-:Y:S02]  /*46e0*/  UIMAD.WIDE.U32 UR26, UR14, UR48, URZ ;  /* 0x000000300e1a72a5 */ /* 0x000fe4000f8e00ff */
[----:B------:R-:W-:Y:S02]  /*46f0*/  USEL UR4, UR30, UR38, !UP5 ;  /* 0x000000261e047287 */ /* 0x000fe4000e800000 */
[----:B------:R-:W-:Y:S02]  /*4700*/  USEL UR7, UR31, UR39, !UP6 ;  /* 0x000000271f077287 */ /* 0x000fe4000f000000 */
[----:B-1----:R-:W-:Y:S02]  /*4710*/  UIMAD.WIDE.U32 UR8, UR4, UR22, URZ ;  /* 0x00000016040872a5 */ /* 0x002fe4000f8e00ff */
[----:B------:R-:W-:Y:S01]  /*4720*/  UIMAD.WIDE.U32 UR10, UR7, UR22, URZ ;  /* 0x00000016070a72a5 */ /* 0x000fe2000f8e00ff */
[----:B------:R-:W-:Y:S02]  /*4730*/  UMOV UR5, UR19 ;  /* 0x0000001300057c82 */ /* 0x000fe40008000000 */
[----:B------:R-:W-:Y:S03]  /*4740*/  USHF.R.U32.HI UR6, URZ, UR40, UR5 ;  /* 0x00000028ff067299 */ /* 0x000fe60008011605 */
[----:B------:R-:W-:Y:S01]  /*4750*/  UMOV UR5, UR27 ;  /* 0x0000001b00057c82 */ /* 0x000fe20008000000 */
[----:B------:R-:W-:Y:S02]  /*4760*/  USEL UR6, UR13, UR6, !UP5 ;  /* 0x000000060d067287 */ /* 0x000fe4000e800000 */
[----:B------:R-:W-:Y:S03]  /*4770*/  USHF.R.U32.HI UR12, URZ, UR49, UR5 ;  /* 0x00000031ff0c7299 */ /* 0x000fe60008011605 */
[----:B------:R-:W-:Y:S02]  /*4780*/  UMOV UR5, UR9 ;  /* 0x0000000900057c82 */ /* 0x000fe40008000000 */
[----:B------:R-:W-:Y:S03]  /*4790*/  @UP4 USHF.R.U32.HI UR4, URZ, UR23, UR5 ;  /* 0x00000017ff044299 */ /* 0x000fe60008011605 */
[----:B------:R-:W-:Y:S01]  /*47a0*/  UMOV UR5, UR11 ;  /* 0x0000000b00057c82 */ /* 0x000fe20008000000 */
[----:B------:R-:W-:Y:S02]  /*47b0*/  UIMAD UR4, UR42, UR4, URZ ;  /* 0x000000042a0472a4 */ /* 0x000fe4000f8e02ff */
[----:B------:R-:W-:Y:S02]  /*47c0*/  @UP4 USHF.R.U32.HI UR7, URZ, UR23, UR5 ;  /* 0x00000017ff074299 */ /* 0x000fe40008011605 */
[----:B------:R-:W-:Y:S02]  /*47d0*/  UIMAD.WIDE.U32 UR10, UR6, UR22, URZ ;  /* 0x00000016060a72a5 */ /* 0x000fe4000f8e00ff */
[----:B------:R-:W-:Y:S02]  /*47e0*/  USEL UR5, UR14, UR12, !UP6 ;  /* 0x0000000c0e057287 */ /* 0x000fe4000f000000 */
[----:B------:R-:W-:Y:S02]  /*47f0*/  UIMAD UR8, UR42, UR7, URZ ;  /* 0x000000072a0872a4 */ /* 0x000fe4000f8e02ff */
[----:B------:R-:W-:Y:S03]  /*4800*/  UISETP.GE.AND UP0, UPT, UR6, UR4, UPT ;  /* 0x000000040600728c */ /* 0x000fe6000bf06270 */
[----:B------:R-:W-:Y:S01]  /*4810*/  UMOV UR4, UR11 ;  /* 0x0000000b00047c82 */ /* 0x000fe20008000000 */
[----:B------:R-:W-:Y:S02]  /*4820*/  UISETP.GE.OR UP0, UPT, UR5, UR8, UP0 ;  /* 0x000000080500728c */ /* 0x000fe40008706670 */
[----:B------:R-:W-:Y:S02]  /*4830*/  USHF.R.U32.HI UR4, URZ, UR23, UR4 ;  /* 0x00000017ff047299 */ /* 0x000fe40008011604 */
[----:B------:R-:W-:Y:S02]  /*4840*/  UIMAD.WIDE.U32 UR8, UR5, UR22, URZ ;  /* 0x00000016050872a5 */ /* 0x000fe4000f8e00ff */
[----:B------:R-:W-:Y:S04]  /*4850*/  USEL UR10, UR6, UR4, !UP4 ;  /* 0x00000004060a7287 */ /* 0x000fe8000e000000 */
[----:B------:R-:W-:Y:S01]  /*4860*/  UIADD3 UR11, UPT, UPT, -UR10, URZ, URZ ;  /* 0x000000ff0a0b7290 */ /* 0x000fe2000fffe1ff */
[----:B------:R-:W-:Y:S02]  /*4870*/  @!UP0 UMOV UR4, UR9 ;  /* 0x0000000900048c82 */ /* 0x000fe40008000000 */
[----:B------:R-:W-:Y:S02]  /*4880*/  @!UP0 USHF.R.U32.HI UR4, URZ, UR23, UR4 ;  /* 0x00000017ff048299 */ /* 0x000fe40008011604 */
[----:B------:R-:W-:Y:S02]  /*4890*/  UIMAD UR8, UR42, UR11, UR6 ;  /* 0x0000000b2a0872a4 */ /* 0x000fe4000f8e0206 */
[----:B------:R-:W-:Y:S04]  /*48a0*/  @!UP0 USEL UR4, UR5, UR4, !UP4 ;  /* 0x0000000405048287 */ /* 0x000fe8000e000000 */
[----:B------:R-:W-:Y:S02]  /*48b0*/  @!UP0 UIMAD UR8, UR7, UR8, UR4 ;  /* 0x00000008070882a4 */ /* 0x000fe4000f8e0204 */
[----:B------:R-:W-:Y:S02]  /*48c0*/  @!UP0 UIADD3 UR9, UPT, UPT, UR10, -UR4, URZ ;  /* 0x800000040a098290 */ /* 0x000fe4000fffe0ff */
[----:B------:R-:W-:Y:S02]  /*48d0*/  UIADD3 UR4, UPT, UPT, -UR5, URZ, URZ ;  /* 0x000000ff05047290 */ /* 0x000fe4000fffe1ff */
[----:B------:R-:W-:Y:S02]  /*48e0*/  UIADD3 UR7, UPT, UPT, -UR6, URZ, URZ ;  /* 0x000000ff06077290 */ /* 0x000fe4000fffe1ff */
[----:B------:R-:W-:Y:S02]  /*48f0*/  @!UP0 UIMAD UR6, UR9, UR42, UR5 ;  /* 0x0000002a090682a4 */ /* 0x000fe4000f8e0205 */
[----:B------:R-:W-:Y:S02]  /*4900*/  UIMAD UR14, UR15, UR4, UR14 ;  /* 0x000000040f0e72a4 */ /* 0x000fe4000f8e020e */
[----:B------:R-:W-:Y:S01]  /*4910*/  UIMAD UR13, UR50, UR7, UR13 ;  /* 0x00000007320d72a4 */ /* 0x000fe2000f8e020d */
[----:B------:R-:W-:Y:S02]  /*4920*/  @!UP0 UMOV UR5, UR8 ;  /* 0x0000000800058c82 */ /* 0x000fe40008000000 */
[----:B------:R-:W-:Y:S02]  /*4930*/  UIMAD UR14, UR5, UR15, UR14 ;  /* 0x0000000f050e72a4 */ /* 0x000fe4000f8e020e */
[----:B------:R-:W-:Y:S11]  /*4940*/  UIMAD UR13, UR6, UR50, UR13 ;  /* 0x00000032060d72a4 */ /* 0x000ff6000f8e020d */
[----:B------:R-:W-:Y:S01]  /*4950*/  @!UPT UIADD3 URZ, UPT, UPT, URZ, URZ, URZ ;  /* 0x000000fffffff290 */ /* 0x000fe2000fffe0ff */
.L_x_85:
[----:B------:R-:W3:Y:S01]  /*4960*/  @!UP2 LDCU.128 UR8, c[0x0][0xb10] ;  /* 0x00016200ff08a7ac */ /* 0x000ee20008000c00 */
[C---:B----4-:R-:W-:Y:S02]  /*4970*/  ISETP.NE.U32.AND P1, PT, R4.reuse, RZ, PT ;  /* 0x000000ff0400720c */ /* 0x050fe40003f25070 */
[----:B------:R-:W-:Y:S02]  /*4980*/  ISETP.NE.U32.AND P0, PT, R4, RZ, PT ;  /* 0x000000ff0400720c */ /* 0x000fe40003f05070 */
[C---:B------:R-:W-:Y:S02]  /*4990*/  ISETP.NE.AND.EX P1, PT, R5.reuse, RZ, PT, P1 ;  /* 0x000000ff0500720c */ /* 0x040fe40003f25310 */
[----:B------:R-:W-:Y:S01]  /*49a0*/  ISETP.NE.AND.EX P0, PT, R5, RZ, PT, P0 ;  /* 0x000000ff0500720c */ /* 0x000fe20003f05300 */
[----:B------:R-:W4:Y:S01]  /*49b0*/  @!UP2 LDCU UR5, c[0x0][0xb0c] ;  /* 0x00016180ff05a7ac */ /* 0x000f220008000800 */
[----:B------:R-:W-:Y:S01]  /*49c0*/  SHF.L.U32 R9, R15, 0x1f, RZ ;  /* 0x0000001f0f097819 */ /* 0x000fe200000006ff */
[----:B------:R-:W-:Y:S02]  /*49d0*/  USHF.L.U32 UR35, UR16, 0x7, URZ ;  /* 0x0000000710237899 */ /* 0x000fe400080006ff */
[----:B------:R-:W-:Y:S02]  /*49e0*/  USHF.L.U32 UR34, UR20, 0x8, URZ ;  /* 0x0000000814227899 */ /* 0x000fe400080006ff */
[----:B---3--:R-:W-:Y:S07]  /*49f0*/  UIMAD.WIDE.U32 UR6, UR14, UR8, URZ ;  /* 0x000000080e0672a5 */ /* 0x008fee000f8e00ff */
[----:B------:R-:W-:Y:S01]  /*4a00*/  @!UP2 UMOV UR4, UR7 ;  /* 0x000000070004ac82 */ /* 0x000fe20008000000 */
[----:B----4-:R-:W-:Y:S02]  /*4a10*/  @!UP2 UISETP.NE.AND UP0, UPT, UR5, 0x1, UPT ;  /* 0x000000010500a88c */ /* 0x010fe4000bf05270 */
[----:B------:R-:W-:Y:S02]  /*4a20*/  @!UP2 USHF.R.U32.HI UR4, URZ, UR9, UR4 ;  /* 0x00000009ff04a299 */ /* 0x000fe40008011604 */
[----:B------:R-:W-:Y:S02]  /*4a30*/  UIMAD.WIDE.U32 UR6, UR13, UR11, URZ ;  /* 0x0000000b0d0672a5 */ /* 0x000fe4000f8e00ff */
[----:B------:R-:W-:Y:S02]  /*4a40*/  @!UP2 USEL UR8, UR14, UR4, !UP0 ;  /* 0x000000040e08a287 */ /* 0x000fe4000c000000 */
[----:B------:R-:W-:Y:S03]  /*4a50*/  @!UP2 UISETP.NE.AND UP0, UPT, UR10, 0x1, UPT ;  /* 0x000000010a00a88c */ /* 0x000fe6000bf05270 */
[----:B------:R-:W-:Y:S02]  /*4a60*/  @!UP2 UMOV UR6, UR7 ;  /* 0x000000070006ac82 */ /* 0x000fe40008000000 */
[----:B------:R-:W3:Y:S02]  /*4a70*/  @!UP2 LDCU UR4, c[0x0][0xb20] ;  /* 0x00016400ff04a7ac */ /* 0x000ee40008000800 */
[----:B---3--:R-:W-:Y:S04]  /*4a80*/  @!UP2 USHF.R.U32.HI UR6, URZ, UR4, UR6 ;  /* 0x00000004ff06a299 */ /* 0x008fe80008011606 */
[----:B------:R-:W-:Y:S04]  /*4a90*/  @!UP2 USEL UR6, UR13, UR6, !UP0 ;  /* 0x000000060d06a287 */ /* 0x000fe8000c000000 */
[----:B------:R-:W-:Y:S02]  /*4aa0*/  @!UP2 UIADD3 UR4, UPT, UPT, -UR8, UR6, URZ ;  /* 0x000000060804a290 */ /* 0x000fe4000fffe1ff */
[----:B------:R-:W-:Y:S02]  /*4ab0*/  @!UP2 UIADD3 UR6, UPT, UPT, UR8, -UR6, URZ ;  /* 0x800000060806a290 */ /* 0x000fe4000fffe0ff */
[----:B------:R-:W-:Y:S02]  /*4ac0*/  @!UP2 UIMAD UR14, UR4, UR5, UR14 ;  /* 0x00000005040ea2a4 */ /* 0x000fe4000f8e020e */
[----:B------:R-:W-:Y:S01]  /*4ad0*/  @!UP2 UIMAD UR13, UR6, UR10, UR13 ;  /* 0x0000000a060da2a4 */ /* 0x000fe2000f8e020d */
[----:B------:R-:W-:Y:S11]  /*4ae0*/  BRA.U UP3, `(.L_x_86) ;  /* 0x0000000103107547 */ /* 0x000ff6000b800000 */
[----:B--2---:R-:W-:Y:S04]  /*4af0*/  MOV R0, UR41 ;  /* 0x0000002900007c02 */ /* 0x004fe80008000f00 */
[----:B------:R-:W-:Y:S04]  /*4b00*/  SHF.L.U32 R11, R0, 0x1f, RZ ;  /* 0x0000001f000b7819 */ /* 0x000fe800000006ff */
[----:B------:R-:W2:Y:S02]  /*4b10*/  SYNCS.PHASECHK.TRANS64.TRYWAIT P2, [UR21+0x88], R11 ;  /* 0x0000880bff0075a7 */ /* 0x000ea40008041115 */
[----:B--2---:R-:W-:Y:S05]  /*4b20*/  @!P2 BRA `(.L_x_87) ;  /* 0x000000780078a947 */ /* 0x004fea0003800000 */
.L_x_86:
[----:B------:R-:W-:Y:S05]  /*4b30*/  @!P1 BRA `(.L_x_88) ;  /* 0x0000000000309947 */ /* 0x000fea0003800000 */
[----:B------:R-:W-:Y:S01]  /*4b40*/  ISETP.NE.U32.AND P1, PT, R2, RZ, PT ;  /* 0x000000ff0200720c */ /* 0x000fe20003f25070 */
[----:B------:R-:W3:Y:S01]  /*4b50*/  LDCU.64 UR4, c[0x0][0x358] ;  /* 0x00006b00ff0477ac */ /* 0x000ee20008000a00 */
[----:B------:R-:W-:Y:S02]  /*4b60*/  IMAD.MOV.U32 R140, RZ, RZ, 0x1 ;  /* 0x00000001ff8c7424 */ /* 0x000fe400078e00ff */
[----:B------:R-:W-:Y:S11]  /*4b70*/  ISETP.NE.AND.EX P1, PT, R3, RZ, PT, P1 ;  /* 0x000000ff0300720c */ /* 0x000ff60003f25310 */
[----:B------:R-:W-:Y:S02]  /*4b80*/  @!UPT UIADD3 URZ, UPT, UPT, URZ, URZ, URZ ;  /* 0x000000fffffff290 */ /* 0x000fe4000fffe0ff */
[----:B--2---:R-:W2:Y:S01]  /*4b90*/  @P1 LDC.64 R10, c[0x0][0x888] ;  /* 0x00022200ff0a1b82 */ /* 0x004ea20000000a00 */
[----:B------:R-:W-:Y:S04]  /*4ba0*/  @P1 IMAD R0, R4, UR36, RZ ;  /* 0x0000002404001c24 */ /* 0x000fe8000f8e02ff */
[----:B--2---:R-:W-:Y:S04]  /*4bb0*/  @P1 IMAD.WIDE R10, R0, 0x4, R10 ;  /* 0x00000004000a1825 */ /* 0x004fe800078e020a */
[----:B------:R-:W-:Y:S01]  /*4bc0*/  HFMA2 R0, -RZ, RZ, 0, 5.9604644775390625e-08 ;  /* 0x00000001ff007431 */ /* 0x000fe200000001ff */
[----:B---3-5:R3:W5:Y:S04]  /*4bd0*/  @P1 LDG.E R72, desc[UR4][R10.64] ;  /* 0x000000040a481981 */ /* 0x028768000c1e1900 */
[----:B------:R-:W-:Y:S01]  /*4be0*/  @!P1 PRMT R140, R0, 0x7610, R140 ;  /* 0x00007610008c9816 */ /* 0x000fe2000000008c */
[----:B---3--:R-:W4:Y:S06]  /*4bf0*/  @!P1 LDC R72, c[0x0][0x880] ;  /* 0x00022000ff489b82 */ /* 0x008f2c0000000800 */
.L_x_88:
[----:B----45:R-:W-:Y:S01]  /*4c00*/  @!P0 ISETP.EQ.AND P1, PT, R72, RZ, PT ;  /* 0x000000ff4800820c */ /* 0x030fe20003f22270 */
[----:B------:R-:W-:Y:S01]  /*4c10*/  @!UPT UIADD3 URZ, UPT, UPT, URZ, URZ, URZ ;  /* 0x000000fffffff290 */ /* 0x000fe2000fffe0ff */
[----:B------:R-:W-:Y:S11]  /*4c20*/  @!P0 BRA `(.L_x_89) ;  /* 0x0000000000188947 */ /* 0x000ff60003800000 */
[----:B------:R-:W-:Y:S02]  /*4c30*/  LOP3.LUT P0, RZ, R140, 0xff, RZ, 0xc0, !PT ;  /* 0x000000ff8cff7812 */ /* 0x000fe4000780c0ff */
[----:B------:R-:W-:Y:S04]  /*4c40*/  ISETP.NE.U32.AND P1, PT, R2, RZ, PT ;  /* 0x000000ff0200720c */ /* 0x000fe80003f25070 */
[----:B------:R-:W-:Y:S04]  /*4c50*/  ISETP.NE.AND.EX P1, PT, R3, RZ, PT, P1 ;  /* 0x000000ff0300720c */ /* 0x000fe80003f25310 */
[----:B------:R-:W-:Y:S03]  /*4c60*/  PLOP3.LUT P1, PT, P1, PT, PT, 0x8, 0x80 ;  /* 0x000000000080781c */ /* 0x000fe60000f2e170 */
[----:B------:R-:W-:Y:S11]  /*4c70*/  @P0 ISETP.EQ.AND P1, PT, R72, RZ, PT ;  /* 0x000000ff4800020c */ /* 0x000ff60003f22270 */
[----:B------:R-:W-:Y:S02]  /*4c80*/  @!UPT UIADD3 URZ, UPT, UPT, URZ, URZ, URZ ;  /* 0x000000fffffff290 */ /* 0x000fe4000fffe0ff */
.L_x_89:
[----:B------:R-:W3:Y:S01]  /*4c90*/  SYNCS.PHASECHK.TRANS64.TRYWAIT P2, [UR21+0x60], R9 ;  /* 0x00006009ff0075a7 */ /* 0x000ee20008041115 */
[----:B------:R-:W-:Y:S04]  /*4ca0*/  ELECT P0, URZ, PT ;  /* 0x0000000000ff782f */ /* 0x000fe80003800000 */
[----:B------:R-:W-:Y:S11]  /*4cb0*/  PLOP3.LUT P1, PT, P1, P0, PT, 0xf2, 0x2f ;  /* 0x00000000002f781c */ /* 0x000ff60000f21e72 */
[----:B------:R-:W-:Y:S02]  /*4cc0*/  @!UPT UIADD3 URZ, UPT, UPT, URZ, URZ, URZ ;  /* 0x000000fffffff290 */ /* 0x000fe4000fffe0ff */
[----:B------:R-:W-:Y:S05]  /*4cd0*/  @!P1 IADD3 R8, P0, PT, R16, 0x580, RZ ;  /* 0x0000058010089810 */ /* 0x000fea0007f1e0ff */
[----:B------:R-:W-:Y:S01]  /*4ce0*/  @!P1 IMAD.X R6, RZ, RZ, R17, P0 ;  /* 0x000000ffff069224 */ /* 0x000fe200000e0611 */
[----:B---3--:R-:W-:Y:S07]  /*4cf0*/  @!P2 BRA `(.L_x_90) ;  /* 0x00000078001ca947 */ /* 0x008fee0003800000 */
.L_x_170:
[----:B------:R-:W-:Y:S01]  /*4d00*/  @!P1 R2UR UR5, R8 ;  /* 0x00000000080592ca */ /* 0x000fe200000e0000 */
[----:B------:R-:W-:Y:S01]  /*4d10*/  VOTEU.ALL UP0, P1 ;  /* 0x0000000000ff7886 */ /* 0x000fe20000800000 */
[----:B------:R-:W-:Y:S01]  /*4d20*/  @!P1 R2UR UR4, R6 ;  /* 0x00000000060492ca */ /* 0x000fe200000e0000 */
[----:B--2---:R-:W-:Y:S01]  /*4d30*/  @!P1 IMAD.MOV.U32 R0, RZ, RZ, 0x2000 ;  /* 0x00002000ff009424 */ /* 0x004fe200078e00ff */
[----:B------:R-:W-:Y:S01]  /*4d40*/  UMOV UR8, 0x0 ;  /* 0x0000000000087882 */ /* 0x000fe20000000000 */
[----:B------:R-:W-:Y:S01]  /*4d50*/  UMOV UR9, 0x10000000 ;  /* 0x1000000000097882 */ /* 0x000fe20000000000 */
[----:B------:R-:W-:Y:S01]  /*4d60*/  @!UP0 UIADD3 UR32, UPT, UPT, UR21, 0x200, URZ ;  /* 0x0000020015208890 */ /* 0x000fe2000fffe0ff */
[----:B------:R-:W-:Y:S01]  /*4d70*/  @!P1 IADD3 R8, P0, PT, R16, 0x580, RZ ;  /* 0x0000058010089810 */ /* 0x000fe20007f1e0ff */
[----:B------:R-:W-:Y:S01]  /*4d80*/  VOTEU.ALL UP0, P1 ;  /* 0x0000000000ff7886 */ /* 0x000fe20000800000 */
[----:B------:R-:W-:Y:S03]  /*4d90*/  UPRMT UR6, UR45, 0x654, UR33 ;  /* 0x000006542d067896 */ /* 0x000fe60008000021 */
[----:B------:R-:W-:Y:S02]  /*4da0*/  @!P1 IMAD.X R6, RZ, RZ, R17, P0 ;  /* 0x000000ffff069224 */ /* 0x000fe400000e0611 */
[----:B------:R-:W-:Y:S02]  /*4db0*/  IMAD.U32 R10, RZ, RZ, UR5 ;  /* 0x00000005ff0a7e24 */ /* 0x000fe4000f8e00ff */
[----:B------:R-:W-:Y:S03]  /*4dc0*/  IMAD.U32 R11, RZ, RZ, UR4 ;  /* 0x00000004ff0b7e24 */ /* 0x000fe6000f8e00ff */
[----:B------:R-:W-:Y:S02]  /*4dd0*/  @!P1 R2UR UR4, R10 ;  /* 0x000000000a0492ca */ /* 0x000fe400000e0000 */
[----:B------:R-:W-:Y:S11]  /*4de0*/  @!P1 R2UR UR5, R11 ;  /* 0x000000000b0592ca */ /* 0x000ff600000e0000 */
[----:B------:R-:W-:Y:S02]  /*4df0*/  @!UPT UIADD3 URZ, UPT, UPT, URZ, URZ, URZ ;  /* 0x000000fffffff290 */ /* 0x000fe4000fffe0ff */
[----:B------:R2:W-:Y:S01]  /*4e00*/  @!UP0 UTMALDG.3D [UR32], [UR4], desc[UR8] ;  /* 0x00000820040085b4 */ /* 0x0005e20008011000 */
[----:B------:R2:W-:Y:S01]  /*4e10*/  @!P1 SYNCS.ARRIVE.TRANS64.RED.A0TR RZ, [UR21+0x40], R0 ;  /* 0x00004000ffff99a7 */ /* 0x0005e20008300415 */
[----:B------:R-:W-:Y:S01]  /*4e20*/  SYNCS.ARRIVE.TRANS64.RED.A1T0 RZ, [UR6], RZ ;  /* 0x000000ffffff79a7 */ /* 0x000fe20008100406 */
[----:B------:R-:W3:Y:S02]  /*4e30*/  SYNCS.PHASECHK.TRANS64.TRYWAIT P2, [UR21+0x68], R9 ;  /* 0x00006809ff0075a7 */ /* 0x000ee40008041115 */
[----:B--23--:R-:W-:Y:S05]  /*4e40*/  @!P2 BRA `(.L_x_91) ;  /* 0x0000007400e0a947 */ /* 0x00cfea0003800000 */
.L_x_172:
        /* <DEDUP_REMOVED lines=8> */
[----:B------:R-:W-:Y:S01]  /*4ed0*/  @!UP0 UIADD3 UR24, UPT, UPT, UR21, 0x2200, URZ ;  /* 0x0000220015188890 */ /* 0x000fe2000fffe0ff */
[----:B------:R-:W-:Y:S01]  /*4ee0*/  VOTEU.ALL UP0, P1 ;  /* 0x0000000000ff7886 */ /* 0x000fe20000800000 */
[----:B------:R-:W-:Y:S01]  /*4ef0*/  UMOV UR27, UR35 ;  /* 0x00000023001b7c82 */ /* 0x000fe20008000000 */
[----:B------:R-:W-:Y:S02]  /*4f00*/  UMOV UR28, UR36 ;  /* 0x00000024001c7c82 */ /* 0x000fe40008000000 */
[----:B------:R-:W-:Y:S01]  /*4f10*/  IMAD.U32 R10, RZ, RZ, UR5 ;  /* 0x00000005ff0a7e24 */ /* 0x000fe2000f8e00ff */
[----:B------:R-:W-:Y:S01]  /*4f20*/  UPRMT UR6, UR45, 0x654, UR25 ;  /* 0x000006542d067896 */ /* 0x000fe20008000019 */
[----:B------:R-:W-:Y:S02]  /*4f30*/  IMAD.U32 R11, RZ, RZ, UR4 ;  /* 0x00000004ff0b7e24 */ /* 0x000fe4000f8e00ff */
[----:B------:R-:W-:Y:S01]  /*4f40*/  @!P1 IMAD.X R6, RZ, RZ, R17, P0 ;  /* 0x000000ffff069224 */ /* 0x000fe200000e0611 */
        /* <DEDUP_REMOVED lines=8> */
.L_x_174:
[----:B------:R-:W-:Y:S01]  /*4fd0*/  @!P1 R2UR UR5, R8 ;  /* 0x00000000080592ca */ /* 0x000fe200000e0000 */
[----:B------:R-:W-:Y:S01]  /*4fe0*/  VOTEU.ALL UP0, P1 ;  /* 0x0000000000ff7886 */ /* 0x000fe20000800000 */
[----:B------:R-:W-:Y:S01]  /*4ff0*/  @!P1 R2UR UR4, R6 ;  /* 0x00000000060492ca */ /* 0x000fe200000e0000 */
[----:B--2---:R-:W-:Y:S01]  /*5000*/  @!P1 IMAD.MOV.U32 R0, RZ, RZ, 0x2000 ;  /* 0x00002000ff009424 */ /* 0x004fe200078e00ff */
[----:B------:R-:W-:Y:S01]  /*5010*/  UMOV UR8, 0x0 ;  /* 0x0000000000087882 */ /* 0x000fe20000000000 */
[----:B------:R-:W-:Y:S01]  /*5020*/  UMOV UR9, 0x10000000 ;  /* 0x1000000000097882 */ /* 0x000fe20000000000 */
[----:B------:R-:W-:Y:S01]  /*5030*/  @!UP0 UIADD3 UR18, UPT, UPT, UR34, 0x80, URZ ;  /* 0x0000008022128890 */ /* 0x000fe2000fffe0ff */
[----:B------:R-:W-:Y:S01]  /*5040*/  VIADD R14, R14, 0x1 ;  /* 0x000000010e0e7836 */ /* 0x000fe20000000000 */
[----:B------:R-:W-:Y:S01]  /*5050*/  @!UP0 UIADD3 UR16, UPT, UPT, UR21, 0x4200, URZ ;  /* 0x0000420015108890 */ /* 0x000fe2000fffe0ff */
[----:B------:R-:W-:Y:S01]  /*5060*/  VOTEU.ALL UP0, P1 ;  /* 0x0000000000ff7886 */ /* 0x000fe20000800000 */
[----:B------:R-:W-:Y:S01]  /*5070*/  UMOV UR19, UR35 ;  /* 0x0000002300137c82 */ /* 0x000fe20008000000 */
[----:B------:R-:W-:Y:S02]  /*5080*/  UMOV UR20, UR36 ;  /* 0x0000002400147c82 */ /* 0x000fe40008000000 */
[----:B------:R-:W-:Y:S01]  /*5090*/  IMAD.U32 R10, RZ, RZ, UR5 ;  /* 0x00000005ff0a7e24 */ /* 0x000fe2000f8e00ff */
[----:B------:R-:W-:Y:S01]  /*50a0*/  UPRMT UR6, UR45, 0x654, UR17 ;  /* 0x000006542d067896 */ /* 0x000fe20008000011 */
        /* <DEDUP_REMOVED lines=9> */
.L_x_176:
[----:B------:R-:W-:Y:S01]  /*5140*/  @!P1 IADD3 R6, P0, PT, R16, 0x580, RZ ;  /* 0x0000058010069810 */ /* 0x000fe20007f1e0ff */
[----:B------:R-:W-:Y:S01]  /*5150*/  VOTEU.ALL UP0, P1 ;  /* 0x0000000000ff7886 */ /* 0x000fe20000800000 */
[----:B------:R-:W-:Y:S01]  /*5160*/  UMOV UR6, 0x0 ;  /* 0x0000000000067882 */ /* 0x000fe20000000000 */
[----:B------:R-:W-:Y:S01]  /*5170*/  UMOV UR7, 0x10000000 ;  /* 0x1000000000077882 */ /* 0x000fe20000000000 */
[----:B------:R-:W-:Y:S01]  /*5180*/  @!P1 R2UR UR5, R6 ;  /* 0x00000000060592ca */ /* 0x000fe200000e0000 */
[----:B--2---:R-:W-:Y:S01]  /*5190*/  @!P1 IMAD.X R0, RZ, RZ, R17, P0 ;  /* 0x000000ffff009224 */ /* 0x004fe200000e0611 */
[----:B------:R-:W-:Y:S01]  /*51a0*/  @!UP0 UIADD3 UR10, UPT, UPT, UR34, 0xc0, URZ ;  /* 0x000000c0220a8890 */ /* 0x000fe2000fffe0ff */
[----:B------:R-:W-:Y:S01]  /*51b0*/  R2UR UR18, R142 ;  /* 0x000000008e1272ca */ /* 0x000fe200000e0000 */
[----:B------:R-:W-:Y:S01]  /*51c0*/  @!UP0 UIADD3 UR8, UPT, UPT, UR21, 0x6200, URZ ;  /* 0x0000620015088890 */ /* 0x000fe2000fffe0ff */
[----:B------:R-:W-:Y:S01]  /*51d0*/  R2UR UR16, R143 ;  /* 0x000000008f1072ca */ /* 0x000fe200000e0000 */
[----:B------:R-:W-:Y:S01]  /*51e0*/  @!UP0 UIADD3 UR9, UPT, UPT, UR21, 0x58, URZ ;  /* 0x0000005815098890 */ /* 0x000fe2000fffe0ff */
[----:B------:R-:W-:Y:S01]  /*51f0*/  @!P1 R2UR UR4, R0 ;  /* 0x00000000000492ca */ /* 0x000fe200000e0000 */
[----:B------:R-:W-:Y:S01]  /*5200*/  VOTEU.ALL UP0, P1 ;  /* 0x0000000000ff7886 */ /* 0x000fe20000800000 */
[----:B------:R-:W-:Y:S01]  /*5210*/  UMOV UR11, UR35 ;  /* 0x00000023000b7c82 */ /* 0x000fe20008000000 */
[----:B------:R-:W-:Y:S01]  /*5220*/  UMOV UR12, UR36 ;  /* 0x00000024000c7c82 */ /* 0x000fe20008000000 */
[C---:B------:R-:W-:Y:S01]  /*5230*/  ISETP.NE.AND P0, PT, R14.reuse, 0x2, PT ;  /* 0x000000020e00780c */ /* 0x040fe20003f05270 */
[----:B------:R-:W-:Y:S01]  /*5240*/  UPLOP3.LUT UP3, UPT, UPT, UPT, UPT, 0x80, 0x8 ;  /* 0x000000000008789c */ /* 0x000fe20003f6f070 */
[----:B------:R-:W-:Y:S01]  /*5250*/  IMAD.U32 R8, RZ, RZ, UR5 ;  /* 0x00000005ff087e24 */ /* 0x000fe2000f8e00ff */
[----:B------:R-:W-:Y:S01]  /*5260*/  LOP3.LUT R15, R15, 0x1, RZ, 0x3c, !PT ;  /* 0x000000010f0f7812 */ /* 0x000fe200078e3cff */
[----:B------:R-:W-:Y:S01]  /*5270*/  UMOV UR36, UR29 ;  /* 0x0000001d00247c82 */ /* 0x000fe20008000000 */
[----:B------:R-:W-:Y:S01]  /*5280*/  SEL R0, RZ, 0x1, P0 ;  /* 0x00000001ff007807 */ /* 0x000fe20000000000 */
[----:B------:R-:W-:Y:S01]  /*5290*/  UIADD3 UR20, UPT, UPT, UR13, UR18, URZ ;  /* 0x000000120d147290 */ /* 0x000fe2000fffe0ff */
[----:B------:R-:W-:Y:S01]  /*52a0*/  SEL R14, R14, RZ, P0 ;  /* 0x000000ff0e0e7207 */ /* 0x000fe20000000000 */
[----:B------:R-:W-:Y:S01]  /*52b0*/  UIADD3 UR16, UPT, UPT, UR14, UR16, URZ ;  /* 0x000000100e107290 */ /* 0x000fe2000fffe0ff */
[----:B------:R-:W-:Y:S01]  /*52c0*/  IMAD.U32 R9, RZ, RZ, UR4 ;  /* 0x00000004ff097e24 */ /* 0x000fe2000f8e00ff */
[----:B------:R-:W-:Y:S02]  /*52d0*/  @!P1 R2UR UR4, R8 ;  /* 0x00000000080492ca */ /* 0x000fe400000e0000 */
[----:B------:R-:W-:Y:S02]  /*52e0*/  LOP3.LUT R13, R13, R0, RZ, 0x3c, !PT ;  /* 0x000000000d0d7212 */ /* 0x000fe400078e3cff */
[----:B------:R-:W-:Y:S11]  /*52f0*/  @!P1 R2UR UR5, R9 ;  /* 0x00000000090592ca */ /* 0x000ff600000e0000 */
[----:B------:R-:W-:Y:S02]  /*5300*/  @!UPT UIADD3 URZ, UPT, UPT, URZ, URZ, URZ ;  /* 0x000000fffffff290 */ /* 0x000fe4000fffe0ff */
[----:B------:R2:W-:Y:S01]  /*5310*/  @!UP0 UTMALDG.3D [UR8], [UR4], desc[UR6] ;  /* 0x00000608040085b4 */ /* 0x0005e20008011000 */
[----:B------:R2:W-:Y:S01]  /*5320*/  @!P1 SYNCS.ARRIVE.TRANS64.RED.A0TR RZ, [UR21+0x58], R7 ;  /* 0x00005807ffff99a7 */ /* 0x0005e20008300415 */
[----:B------:R-:W-:Y:S01]  /*5330*/  SYNCS.ARRIVE.TRANS64.RED.A1T0 RZ, [UR37], RZ ;  /* 0x000000ffffff79a7 */ /* 0x000fe20008100425 */
[----:B------:R-:W-:Y:S05]  /*5340*/  BRA.U UP1, `(.L_x_94) ;  /* 0xfffffff101647547 */ /* 0x000fea000b83ffff */
[----:B------:R-:W-:-:S04]  /*5350*/  SHF.L.U32 R3, R15, 0x1f, RZ ;  /* 0x0000001f0f037819 */ /* 0x000fc800000006ff */
[----:B------:R-:W3:Y:S02]  /*5360*/  SYNCS.PHASECHK.TRANS64.TRYWAIT P0, [UR21+0x60], R3 ;  /* 0x00006003ff0075a7 */ /* 0x000ee40008001115 */
[----:B---3--:R-:W-:Y:S05]  /*5370*/  @!P0 BRA `(.L_x_95) ;  /* 0x0000007000dc8947 */ /* 0x008fea0003800000 */
.L_x_178:
[----:B------:R-:W4:Y:S02]  /*5380*/  SYNCS.PHASECHK.TRANS64.TRYWAIT P0, [UR21+0x68], R3 ;  /* 0x00006803ff0075a7 */ /* 0x000f240008001115 */
[----:B----4-:R-:W-:Y:S05]  /*5390*/  @!P0 BRA `(.L_x_96) ;  /* 0x0000007000ec8947 */ /* 0x010fea0003800000 */
.L_x_180:
[----:B------:R-:W4:Y:S02]  /*53a0*/  SYNCS.PHASECHK.TRANS64.TRYWAIT P0, [UR21+0x70], R3 ;  /* 0x00007003ff0075a7 */ /* 0x000f240008001115 */
[----:B----4-:R-:W-:Y:S05]  /*53b0*/  @!P0 BRA `(.L_x_97) ;  /* 0x0000007000fc8947 */ /* 0x010fea0003800000 */
.L_x_182:
[----:B---3--:R-:W-:-:S07]  /*53c0*/  MOV R0, UR21 ;  /* 0x0000001500007c02 */ /* 0x008fce0008000f00 */
.L_x_98:
[----:B---3--:R-:W-:-:S04]  /*53d0*/  SHF.L.U32 R3, R15, 0x1f, RZ ;  /* 0x0000001f0f037819 */ /* 0x008fc800000006ff */
[----:B------:R3:W4:Y:S03]  /*53e0*/  SYNCS.PHASECHK.TRANS64.TRYWAIT P0, [R0+URZ+0x78], R3 ;  /* 0x00007803000075a7 */ /* 0x00072600080011ff */
[----:B----4-:R-:W-:Y:S05]  /*53f0*/  @!P0 NANOSLEEP.SYNCS 0x989680 ;  /* 0x009896800000895d */ /* 0x010fea0003900000 */
[----:B------:R-:W4:Y:S02]  /*5400*/  @!P0 SYNCS.PHASECHK.TRANS64 P0, [R0+URZ+0x78], R3 ;  /* 0x00007803000085a7 */ /* 0x000f2400080010ff */
[----:B-12-4-:R-:W-:Y:S05]  /*5410*/  @P0 EXIT ;  /* 0x000000000000094d */ /* 0x016fea0003800000 */
[----:B------:R-:W-:Y:S05]  /*5420*/  BRA `(.L_x_98) ;  /* 0xfffffffc00e87947 */ /* 0x000fea000383ffff */
.L_x_83:
[----:B------:R-:W-:-:S06]  /*5430*/  UISETP.GE.AND UP0, UPT, UR17, 0x4, UPT ;  /* 0x000000041100788c */ /* 0x000fcc000bf06270 */
[----:B------:R-:W-:-:S13]  /*5440*/  PLOP3.LUT P0, PT, PT, PT, UP0, 0x80, 0x8 ;  /* 0x000000000008781c */ /* 0x000fda0003f0f008 */
[----:B------:R-:W-:Y:S05]  /*5450*/  @!P0 EXIT ;  /* 0x000000000000894d */ /* 0x000fea0003800000 */
[----:B------:R-:W-:Y:S01]  /*5460*/  BAR.SYNC.DEFER_BLOCKING 0x6, 0xa0 ;  /* 0x0182800000007b1d */ /* 0x000fe20000010000 */
[C---:B------:R-:W-:Y:S01]  /*5470*/  IMAD.U32 R69, R155.reuse, 0x10000, RZ ;  /* 0x000100009b457824 */ /* 0x040fe200078e00ff */
[C---:B------:R-:W-:Y:S01]  /*5480*/  R2P PR, R155.reuse, 0x6 ;  /* 0x000000069b007804 */ /* 0x040fe20000000000 */
[----:B------:R-:W-:Y:S01]  /*5490*/  IMAD.SHL.U32 R4, R155, 0x40, RZ ;  /* 0x000000409b047824 */ /* 0x000fe200078e00ff */
[----:B------:R-:W-:Y:S01]  /*54a0*/  CS2R R146, SRZ ;  /* 0x0000000000927805 */ /* 0x000fe2000001ff00 */
[----:B------:R-:W-:Y:S01]  /*54b0*/  IMAD.MOV.U32 R152, RZ, RZ, 0x20 ;  /* 0x00000020ff987424 */ /* 0x000fe200078e00ff */
[----:B------:R-:W-:Y:S02]  /*54c0*/  UMOV UR44, 0x400 ;  /* 0x00000400002c7882 */ /* 0x000fe40000000000 */
[----:B------:R-:W1:Y:S01]  /*54d0*/  LDC.64 R138, c[0x0][0x8b0] ;  /* 0x00022c00ff8a7b82 */ /* 0x000e620000000a00 */
[----:B------:R-:W-:Y:S01]  /*54e0*/  ULEA UR44, UR45, UR44, 0x18 ;  /* 0x0000002c2d2c7291 */ /* 0x000fe2000f8ec0ff */
[----:B------:R-:W-:Y:S01]  /*54f0*/  LOP3.LUT R69, R69, 0x600000, RZ, 0xc0, !PT ;  /* 0x0060000045457812 */ /* 0x000fe200078ec0ff */
[----:B------:R-:W-:Y:S01]  /*5500*/  IMAD.SHL.U32 R135, R155, 0x8, RZ ;  /* 0x000000089b877824 */ /* 0x000fe200078e00ff */
[----:B------:R-:W-:Y:S01]  /*5510*/  LOP3.LUT R6, R4, 0x180, RZ, 0xc0, !PT ;  /* 0x0000018004067812 */ /* 0x000fe200078ec0ff */
[----:B------:R-:W-:Y:S01]  /*5520*/  IMAD.MOV.U32 R153, RZ, RZ, 0x10 ;  /* 0x00000010ff997424 */ /* 0x000fe200078e00ff */
[----:B------:R-:W-:Y:S01]  /*5530*/  SEL R152, R152, 0xffffffe0, !P2 ;  /* 0xffffffe098987807 */ /* 0x000fe20005000000 */
[----:B------:R-:W-:Y:S01]  /*5540*/  UIADD3 UR5, UPT, UPT, UR44, 0x200, URZ ;  /* 0x000002002c057890 */ /* 0x000fe2000fffe0ff */
[----:B------:R-:W2:Y:S01]  /*5550*/  LDC.64 R136, c[0x0][0x8a8] ;  /* 0x00022a00ff887b82 */ /* 0x000ea20000000a00 */
[----:B------:R-:W-:Y:S01]  /*5560*/  UIADD3 UR4, UPT, UPT, UR44, 0x8200, URZ ;  /* 0x000082002c047890 */ /* 0x000fe2000fffe0ff */
[----:B------:R-:W-:Y:S01]  /*5570*/  LOP3.LUT R135, R6, 0x30, R135, 0xf8, !PT ;  /* 0x0000003006877812 */ /* 0x000fe200078ef887 */
[----:B------:R-:W-:Y:S01]  /*5580*/  IMAD.MOV.U32 R68, RZ, RZ, RZ ;  /* 0x000000ffff447224 */ /* 0x000fe200078e00ff */
[----:B------:R-:W-:Y:S01]  /*5590*/  SEL R153, R153, 0xfffffff0, !P1 ;  /* 0xfffffff099997807 */ /* 0x000fe20004800000 */
[----:B------:R-:W-:Y:S01]  /*55a0*/  IMAD.MOV.U32 R150, RZ, RZ, RZ ;  /* 0x000000ffff967224 */ /* 0x000fe200078e00ff */
[----:B------:R-:W-:Y:S01]  /*55b0*/  LOP3.LUT R135, R135, 0x1e40, R4, 0xf8, !PT ;  /* 0x00001e4087877812 */ /* 0x000fe200078ef804 */
[----:B------:R-:W-:Y:S01]  /*55c0*/  IMAD.U32 R156, RZ, RZ, UR5 ;  /* 0x00000005ff9c7e24 */ /* 0x000fe2000f8e00ff */
[----:B------:R-:W-:Y:S01]  /*55d0*/  LOP3.LUT R155, R155, 0x60, RZ, 0xc0, !PT ;  /* 0x000000609b9b7812 */ /* 0x000fe200078ec0ff */
[----:B------:R-:W3:Y:S01]  /*55e0*/  LDS R0, [UR44+0x120] ;  /* 0x0001202cff007984 */ /* 0x000ee20008000800 */
[----:B------:R-:W-:Y:S01]  /*55f0*/  CS2R R148, SRZ ;  /* 0x0000000000947805 */ /* 0x000fe2000001ff00 */
[----:B------:R-:W-:Y:S01]  /*5600*/  IMAD.U32 R154, RZ, RZ, UR4 ;  /* 0x00000004ff9a7e24 */ /* 0x000fe2000f8e00ff */
[----:B------:R-:W4:Y:S01]  /*5610*/  LDCU UR58, c[0x0][0x370] ;  /* 0x00006e00ff3a77ac */ /* 0x000f220008000800 */
[----:B------:R-:W1:Y:S01]  /*5620*/  LDCU.64 UR62, c[0x0][0x348] ;  /* 0x00006900ff3e77ac */ /* 0x000e620008000a00 */
[----:B------:R-:W1:Y:S01]  /*5630*/  LDCU UR43, c[0x0][0xb0c] ;  /* 0x00016180ff2b77ac */ /* 0x000e620008000800 */
[----:B------:R-:W1:Y:S01]  /*5640*/  LDCU UR39, c[0x0][0xb30] ;  /* 0x00016600ff2777ac */ /* 0x000e620008000800 */
[----:B------:R-:W1:Y:S01]  /*5650*/  LDCU.64 UR56, c[0x0][0x888] ;  /* 0x00011100ff3877ac */ /* 0x000e620008000a00 */
[----:B------:R-:W1:Y:S01]  /*5660*/  LDCU.64 UR40, c[0x0][0xb28] ;  /* 0x00016500ff2877ac */ /* 0x000e620008000a00 */
[----:B------:R-:W1:Y:S01]  /*5670*/  LDCU.64 UR60, c[0x0][0x890] ;  /* 0x00011200ff3c77ac */ /* 0x000e620008000a00 */
[----:B------:R-:W1:Y:S01]  /*5680*/  LDCU.128 UR52, c[0x0][0xb10] ;  /* 0x00016200ff3477ac */ /* 0x000e620008000c00 */
[----:B------:R-:W1:Y:S01]  /*5690*/  LDCU UR47, c[0x0][0x374] ;  /* 0x00006e80ff2f77ac */ /* 0x000e620008000800 */
[----:B---3--:R-:W-:Y:S01]  /*56a0*/  IMAD.IADD R69, R0, 0x1, R69 ;  /* 0x0000000100457824 */ /* 0x008fe200078e0245 */
[----:B------:R-:W-:-:S04]  /*56b0*/  SHF.R.S32.HI R0, RZ, 0x4, R152 ;  /* 0x00000004ff007819 */ /* 0x000fc80000011498 */
[----:B-12-4-:R-:W-:-:S07]  /*56c0*/  LEA.HI.SX32 R151, R153, R0, 0x1c ;  /* 0x0000000099977211 */ /* 0x016fce00078fe2ff */
.L_x_140:
[C---:B------:R-:W-:Y:S02]  /*56d0*/  LEA R3, R146.reuse, UR44, 0x3 ;  /* 0x0000002c92037c11 */ /* 0x040fe4000f8e18ff */
[----:B------:R-:W-:Y:S02]  /*56e0*/  SHF.L.U32 R0, R149, 0x1f, RZ ;  /* 0x0000001f95007819 */ /* 0x000fe400000006ff */
[----:B------:R-:W-:Y:S02]  /*56f0*/  LEA R5, R146, UR44, 0x4 ;  /* 0x0000002c92057c11 */ /* 0x000fe4000f8e20ff */
[----:B-1----:R-:W1:Y:S02]  /*5700*/  SYNCS.PHASECHK.TRANS64.TRYWAIT P0, [R3+URZ+0x90], R0 ;  /* 0x00009000030075a7 */ /* 0x002e6400080011ff */
[----:B-1----:R-:W-:Y:S05]  /*5710*/  @!P0 BRA `(.L_x_99) ;  /* 0x00000070003c8947 */ /* 0x002fea0003800000 */
.L_x_183:
        /* <DEDUP_REMOVED lines=11> */
[----:B------:R-:W-:Y:S01]  /*57d0*/  PLOP3.LUT P0, PT, PT, PT, UP1, 0x80, 0x8 ;  /* 0x000000000008781c */ /* 0x000fe20003f0f018 */
[----:B------:R-:W-:Y:S11]  /*57e0*/  UP2UR UR46, UPR, URZ, 0x2 ;  /* 0x00000002ff2e7883 */ /* 0x000ff60008000000 */
[----:B------:R-:W-:Y:S01]  /*57f0*/  @!UPT UIADD3 URZ, UPT, UPT, URZ, URZ, URZ ;  /* 0x000000fffffff290 */ /* 0x000fe2000fffe0ff */
[----:B-1----:R-:W-:Y:S02]  /*5800*/  @P0 SHF.R.U32.HI R0, RZ, 0x10, R5 ;  /* 0x00000010ff000819 */ /* 0x002fe40000011605 */
        /* <DEDUP_REMOVED lines=12> */
[----:B------:R-:W2:Y:S01]  /*58d0*/  LDCU UR12, c[0x0][0xb20] ;  /* 0x00016400ff0c77ac */ /* 0x000ea20008000800 */
[----:B------:R-:W-:Y:S02]  /*58e0*/  UIMAD.WIDE.U32 UR4, UR47, UR55, URZ ;  /* 0x000000372f0472a5 */ /* 0x000fe4000f8e00ff */
[----:B------:R-:W-:Y:S02]  /*58f0*/  UIMAD.WIDE.U32 UR6, UR58, UR52, URZ ;  /* 0x000000343a0672a5 */ /* 0x000fe4000f8e00ff */
[----:B------:R-:W-:Y:S02]  /*5900*/  UISETP.NE.AND UP0, UPT, UR54, 0x1, UPT ;  /* 0x000000013600788c */ /* 0x000fe4000bf05270 */
[----:B------:R-:W-:Y:S02]  /*5910*/  UIMAD.WIDE.U32 UR8, UR37, UR55, URZ ;  /* 0x00000037250872a5 */ /* 0x000fe4000f8e00ff */
[----:B------:R-:W-:Y:S02]  /*5920*/  UIMAD.WIDE.U32 UR10, UR38, UR52, URZ ;  /* 0x00000034260a72a5 */ /* 0x000fe4000f8e00ff */
[----:B------:R-:W-:Y:S02]  /*5930*/  UISETP.NE.AND UP1, UPT, UR43, 0x1, UPT ;  /* 0x000000012b00788c */ /* 0x000fe4000bf25270 */
[----:B------:R-:W-:Y:S01]  /*5940*/  UISETP.NE.AND UP2, UPT, UR42, 0x1, UPT ;  /* 0x000000012a00788c */ /* 0x000fe2000bf45270 */
[----:B------:R-:W-:Y:S02]  /*5950*/  UMOV UR4, UR5 ;  /* 0x0000000500047c82 */ /* 0x000fe40008000000 */
[----:B--2---:R-:W-:Y:S03]  /*5960*/  USHF.R.U32.HI UR5, URZ, UR12, UR4 ;  /* 0x0000000cff057299 */ /* 0x004fe60008011604 */
[----:B------:R-:W-:Y:S02]  /*5970*/  UMOV UR4, UR7 ;  /* 0x0000000700047c82 */ /* 0x000fe40008000000 */
[----:B------:R-:W-:Y:S02]  /*5980*/  USHF.R.U32.HI UR7, URZ, UR53, UR4 ;  /* 0x00000035ff077299 */ /* 0x000fe40008011604 */
[----:B------:R-:W-:Y:S02]  /*5990*/  USEL UR4, UR47, UR5, !UP0 ;  /* 0x000000052f047287 */ /* 0x000fe4000c000000 */
[----:B------:R-:W-:Y:S01]  /*59a0*/  USEL UR7, UR58, UR7, !UP1 ;  /* 0x000000073a077287 */ /* 0x000fe2000c800000 */
[----:B------:R-:W-:Y:S01]  /*59b0*/  UMOV UR5, UR9 ;  /* 0x0000000900057c82 */ /* 0x000fe20008000000 */
[----:B------:R-:W-:Y:S02]  /*59c0*/  UIMAD.WIDE.U32 UR8, UR4, UR40, URZ ;  /* 0x00000028040872a5 */ /* 0x000fe4000f8e00ff */
[----:B------:R-:W-:Y:S03]  /*59d0*/  USHF.R.U32.HI UR6, URZ, UR12, UR5 ;  /* 0x0000000cff067299 */ /* 0x000fe60008011605 */
[----:B------:R-:W-:Y:S01]  /*59e0*/  UMOV UR5, UR11 ;  /* 0x0000000b00057c82 */ /* 0x000fe20008000000 */
[----:B------:R-:W-:Y:S02]  /*59f0*/  UIMAD.WIDE.U32 UR10, UR7, UR40, URZ ;  /* 0x00000028070a72a5 */ /* 0x000fe4000f8e00ff */
[----:B------:R-:W-:Y:S02]  /*5a00*/  USHF.R.U32.HI UR12, URZ, UR53, UR5 ;  /* 0x00000035ff0c7299 */ /* 0x000fe40008011605 */
[----:B------:R-:W-:Y:S01]  /*5a10*/  USEL UR6, UR37, UR6, !UP0 ;  /* 0x0000000625067287 */ /* 0x000fe2000c000000 */
[----:B------:R-:W-:Y:S02]  /*5a20*/  UMOV UR5, UR9 ;  /* 0x0000000900057c82 */ /* 0x000fe40008000000 */
[----:B------:R-:W-:Y:S01]  /*5a30*/  UMOV UR10, UR11 ;  /* 0x0000000b000a7c82 */ /* 0x000fe20008000000 */
[----:B------:R-:W-:Y:S02]  /*5a40*/  @UP2 USHF.R.U32.HI UR4, URZ, UR41, UR5 ;  /* 0x00000029ff042299 */ /* 0x000fe40008011605 */
[----:B------:R-:W-:Y:S02]  /*5a50*/  @UP2 USHF.R.U32.HI UR7, URZ, UR41, UR10 ;  /* 0x00000029ff072299 */ /* 0x000fe4000801160a */
[----:B------:R-:W-:Y:S02]  /*5a60*/  UIMAD UR4, UR42, UR4, URZ ;  /* 0x000000042a0472a4 */ /* 0x000fe4000f8e02ff */
        /* <DEDUP_REMOVED lines=8> */
[----:B------:R-:W-:Y:S02]  /*5af0*/  USEL UR11, UR6, UR4, !UP2 ;  /* 0x00000004060b7287 */ /* 0x000fe4000d000000 */
[----:B------:R-:W-:Y:S02]  /*5b00*/  UIADD3 UR8, UPT, UPT, -UR5, URZ, URZ ;  /* 0x000000ff05087290 */ /* 0x000fe4000fffe1ff */
[----:B------:R-:W-:Y:S01]  /*5b10*/  UIADD3 UR10, UPT, UPT, -UR11, URZ, URZ ;  /* 0x000000ff0b0a7290 */ /* 0x000fe2000fffe1ff */
[----:B------:R-:W-:Y:S01]  /*5b20*/  @!UP0 UMOV UR4, UR9 ;  /* 0x0000000900048c82 */ /* 0x000fe20008000000 */
[----:B------:R-:W-:Y:S02]  /*5b30*/  UIADD3 UR9, UPT, UPT, -UR6, URZ, URZ ;  /* 0x000000ff06097290 */ /* 0x000fe4000fffe1ff */
[----:B------:R-:W-:Y:S02]  /*5b40*/  @!UP0 USHF.R.U32.HI UR4, URZ, UR41, UR4 ;  /* 0x00000029ff048299 */ /* 0x000fe40008011604 */
[----:B------:R-:W-:Y:S02]  /*5b50*/  UIMAD UR10, UR42, UR10, UR6 ;  /* 0x0000000a2a0a72a4 */ /* 0x000fe4000f8e0206 */
[----:B------:R-:W-:Y:S04]  /*5b60*/  @!UP0 USEL UR4, UR5, UR4, !UP2 ;  /* 0x0000000405048287 */ /* 0x000fe8000d000000 */
[----:B------:R-:W-:Y:S02]  /*5b70*/  @!UP0 UIMAD UR10, UR7, UR10, UR4 ;  /* 0x0000000a070a82a4 */ /* 0x000fe4000f8e0204 */
[----:B------:R-:W-:Y:S02]  /*5b80*/  @!UP0 UIADD3 UR11, UPT, UPT, UR11, -UR4, URZ ;  /* 0x800000040b0b8290 */ /* 0x000fe4000fffe0ff */
[----:B------:R-:W-:Y:S02]  /*5b90*/  UIMAD UR7, UR43, UR8, UR38 ;  /* 0x000000082b0772a4 */ /* 0x000fe4000f8e0226 */
[----:B------:R-:W-:Y:S02]  /*5ba0*/  @!UP0 UIMAD UR6, UR11, UR42, UR5 ;  /* 0x0000002a0b0682a4 */ /* 0x000fe4000f8e0205 */
[----:B------:R-:W-:Y:S01]  /*5bb0*/  UIMAD UR4, UR54, UR9, UR37 ;  /* 0x00000009360472a4 */ /* 0x000fe2000f8e0225 */
[----:B------:R-:W-:Y:S02]  /*5bc0*/  @!UP0 UMOV UR5, UR10 ;  /* 0x0000000a00058c82 */ /* 0x000fe40008000000 */
[----:B------:R-:W-:Y:S02]  /*5bd0*/  UIMAD UR38, UR5, UR43, UR7 ;  /* 0x0000002b052672a4 */ /* 0x000fe4000f8e0207 */
[----:B------:R-:W-:Y:S11]  /*5be0*/  UIMAD UR37, UR6, UR54, UR4 ;  /* 0x00000036062572a4 */ /* 0x000ff6000f8e0204 */
[----:B------:R-:W-:Y:S01]  /*5bf0*/  @!UPT UIADD3 URZ, UPT, UPT, URZ, URZ, URZ ;  /* 0x000000fffffff290 */ /* 0x000fe2000fffe0ff */
.L_x_100:
[----:B------:R-:W-:Y:S01]  /*5c00*/  UISETP.NE.AND UP0, UPT, UR39, 0x1, UPT ;  /* 0x000000012700788c */ /* 0x000fe2000bf05270 */
[----:B------:R-:W-:Y:S01]  /*5c10*/  R2UR UR11, R156 ;  /* 0x000000009c0b72ca */ /* 0x000fe200000e0000 */
[----:B------:R-:W-:Y:S01]  /*5c20*/  USHF.L.U32 UR50, UR16, 0x7, URZ ;  /* 0x0000000710327899 */ /* 0x000fe200080006ff */
[----:B------:R-:W-:Y:S01]  /*5c30*/  IADD3 R146, PT, PT, R146, 0x1, RZ ;  /* 0x0000000192927810 */ /* 0x000fe20007ffe0ff */
[----:B------:R-:W-:Y:S07]  /*5c40*/  USHF.L.U32 UR49, UR20, 0x8, URZ ;  /* 0x0000000814317899 */ /* 0x000fee00080006ff */
[----:B------:R-:W2:Y:S01]  /*5c50*/  @!UP0 LDCU.128 UR12, c[0x0][0xb10] ;  /* 0x00016200ff0c87ac */ /* 0x000ea20008000c00 */
[----:B------:R-:W3:Y:S01]  /*5c60*/  @!UP0 LDCU UR5, c[0x0][0xb0c] ;  /* 0x00016180ff0587ac */ /* 0x000ee20008000800 */
[----:B------:R-:W4:Y:S01]  /*5c70*/  @!UP0 LDCU UR10, c[0x0][0xb20] ;  /* 0x00016400ff0a87ac */ /* 0x000f220008000800 */
[----:B--2---:R-:W-:Y:S02]  /*5c80*/  UIMAD.WIDE.U32 UR8, UR38, UR12, URZ ;  /* 0x0000000c260872a5 */ /* 0x004fe4000f8e00ff */
[----:B------:R-:W-:Y:S02]  /*5c90*/  UIMAD.WIDE.U32 UR6, UR37, UR15, URZ ;  /* 0x0000000f250672a5 */ /* 0x000fe4000f8e00ff */
[----:B------:R-:W-:Y:S03]  /*5ca0*/  @!UP0 UISETP.NE.AND UP1, UPT, UR14, 0x1, UPT ;  /* 0x000000010e00888c */ /* 0x000fe6000bf25270 */
[----:B------:R-:W-:Y:S01]  /*5cb0*/  @!UP0 UMOV UR4, UR9 ;  /* 0x0000000900048c82 */ /* 0x000fe20008000000 */
[----:B---3--:R-:W-:Y:S02]  /*5cc0*/  @!UP0 UISETP.NE.AND UP2, UPT, UR5, 0x1, UPT ;  /* 0x000000010500888c */ /* 0x008fe4000bf45270 */
[----:B------:R-:W-:Y:S01]  /*5cd0*/  @!UP0 USHF.R.U32.HI UR4, URZ, UR13, UR4 ;  /* 0x0000000dff048299 */ /* 0x000fe20008011604 */
[----:B------:R-:W-:Y:S02]  /*5ce0*/  @!UP0 UMOV UR6, UR7 ;  /* 0x0000000700068c82 */ /* 0x000fe40008000000 */
[----:B----4-:R-:W-:Y:S02]  /*5cf0*/  @!UP0 USHF.R.U32.HI UR6, URZ, UR10, UR6 ;  /* 0x0000000aff068299 */ /* 0x010fe40008011606 */
[----:B------:R-:W-:Y:S02]  /*5d00*/  @!UP0 USEL UR7, UR38, UR4, !UP2 ;  /* 0x0000000426078287 */ /* 0x000fe4000d000000 */
[----:B------:R-:W-:Y:S04]  /*5d10*/  @!UP0 USEL UR6, UR37, UR6, !UP1 ;  /* 0x0000000625068287 */ /* 0x000fe8000c800000 */
[----:B------:R-:W-:Y:S02]  /*5d20*/  @!UP0 UIADD3 UR4, UPT, UPT, -UR7, UR6, URZ ;  /* 0x0000000607048290 */ /* 0x000fe4000fffe1ff */
[----:B------:R-:W-:Y:S02]  /*5d30*/  @!UP0 UIADD3 UR6, UPT, UPT, UR7, -UR6, URZ ;  /* 0x8000000607068290 */ /* 0x000fe4000fffe0ff */
[----:B------:R-:W-:Y:S02]  /*5d40*/  @!UP0 UIMAD UR38, UR4, UR5, UR38 ;  /* 0x00000005042682a4 */ /* 0x000fe4000f8e0226 */
[----:B------:R-:W-:Y:S02]  /*5d50*/  @!UP0 UIMAD UR37, UR6, UR14, UR37 ;  /* 0x0000000e062582a4 */ /* 0x000fe4000f8e0225 */
[----:B------:R-:W-:Y:S09]  /*5d60*/  ULOP3.LUT UP0, URZ, UR11, 0x1b0, URZ, 0xc0, !UPT ;  /* 0x000001b00bff7892 */ /* 0x000ff2000f80c0ff */
[----:B------:R-:W-:Y:S05]  /*5d70*/  BRA.U !UP0, `(.L_x_101) ;  /* 0x0000000108407547 */ /* 0x000fea000b800000 */
[----:B------:R-:W2:Y:S01]  /*5d80*/  LDCU.64 UR8, c[0x4][0x88] ;  /* 0x01001100ff0877ac */ /* 0x000ea20008000a00 */
[----:B------:R-:W-:Y:S01]  /*5d90*/  MOV R3, 0x0 ;  /* 0x0000000000037802 */ /* 0x000fe20000000f00 */
[----:B------:R-:W-:Y:S02]  /*5da0*/  HFMA2 R12, -RZ, RZ, 0, 5.9604644775390625e-08 ;  /* 0x00000001ff0c7431 */ /* 0x000fe400000001ff */
[----:B------:R-:W-:Y:S02]  /*5db0*/  IMAD.MOV.U32 R8, RZ, RZ, 0x70 ;  /* 0x00000070ff087424 */ /* 0x000fe400078e00ff */
[----:B------:R-:W-:Y:S01]  /*5dc0*/  IMAD.MOV.U32 R13, RZ, RZ, RZ ;  /* 0x000000ffff0d7224 */ /* 0x000fe200078e00ff */
[----:B------:R-:W3:Y:S01]  /*5dd0*/  LDCU.64 UR6, c[0x4][0x90] ;  /* 0x01001200ff0677ac */ /* 0x000ee20008000a00 */
[----:B------:R-:W4:Y:S01]  /*5de0*/  LDC.64 R2, c[0x4][R3] ;  /* 0x0100000003027b82 */ /* 0x000f220000000a00 */
[----:B------:R-:W1:Y:S01]  /*5df0*/  LDCU.64 UR4, c[0x4][0x8] ;  /* 0x01000100ff0477ac */ /* 0x000e620008000a00 */
[----:B--2---:R-:W-:Y:S01]  /*5e00*/  MOV R5, UR9 ;  /* 0x0000000900057c02 */ /* 0x004fe20008000f00 */
[----:B------:R-:W-:Y:S01]  /*5e10*/  IMAD.U32 R4, RZ, RZ, UR8 ;  /* 0x00000008ff047e24 */ /* 0x000fe2000f8e00ff */
[----:B---3--:R-:W-:Y:S01]  /*5e20*/  MOV R7, UR7 ;  /* 0x0000000700077c02 */ /* 0x008fe20008000f00 */
[----:B------:R-:W-:Y:S01]  /*5e30*/  IMAD.U32 R6, RZ, RZ, UR6 ;  /* 0x00000006ff067e24 */ /* 0x000fe2000f8e00ff */
[----:B-1----:R-:W-:Y:S01]  /*5e40*/  MOV R11, UR5 ;  /* 0x00000005000b7c02 */ /* 0x002fe20008000f00 */
[----:B------:R-:W-:Y:S02]  /*5e50*/  IMAD.U32 R10, RZ, RZ, UR4 ;  /* 0x00000004ff0a7e24 */ /* 0x000fe4000f8e00ff */
[----:B------:R-:W-:Y:S07]  /*5e60*/  LEPC R20, `(.L_x_101) ;  /* 0x000000001014794e */ /* 0x000fee0000000000 */
[----:B----45:R-:W-:Y:S05]  /*5e70*/  CALL.ABS.NOINC R2 ;  /* 0x0000000002007343 */ /* 0x030fea0003c00000 */
.L_x_101:
[----:B------:R-:W-:Y:S01]  /*5e80*/  LOP3.LUT P0, RZ, R154, 0x1b0, RZ, 0xc0, !PT ;  /* 0x000001b09aff7812 */ /* 0x000fe2000780c0ff */
[----:B------:R-:W-:Y:S11]  /*5e90*/  BSSY.RECONVERGENT B6, `(.L_x_102) ;  /* 0x0000013000067945 */ /* 0x000ff60003800200 */
[----:B------:R-:W-:Y:S01]  /*5ea0*/  @!UPT UIADD3 URZ, UPT, UPT, URZ, URZ, URZ ;  /* 0x000000fffffff290 */ /* 0x000fe2000fffe0ff */
[----:B------:R-:W-:Y:S05]  /*5eb0*/  @!P0 BRA `(.L_x_103) ;  /* 0x0000000000408947 */ /* 0x000fea0003800000 */
        /* <DEDUP_REMOVED lines=16> */
.L_x_103:
[----:B------:R-:W-:Y:S05]  /*5fc0*/  BSYNC.RECONVERGENT B6 ;  /* 0x0000000000067941 */ /* 0x000fea0003800200 */
.L_x_102:
[----:B------:R-:W-:Y:S01]  /*5fd0*/  R2UR UR4, R144 ;  /* 0x00000000900472ca */ /* 0x000fe200000e0000 */
[----:B------:R-:W-:Y:S01]  /*5fe0*/  UISETP.NE.U32.AND UP0, UPT, UR60, URZ, UPT ;  /* 0x000000ff3c00728c */ /* 0x000fe2000bf05070 */
[----:B------:R-:W-:Y:S02]  /*5ff0*/  ISETP.NE.U32.AND P4, PT, R138, RZ, PT ;  /* 0x000000ff8a00720c */ /* 0x000fe40003f85070 */
[----:B------:R-:W-:Y:S01]  /*6000*/  ISETP.NE.U32.AND P2, PT, RZ, UR56, PT ;  /* 0x00000038ff007c0c */ /* 0x000fe2000bf45070 */
[----:B------:R-:W-:Y:S01]  /*6010*/  UISETP.NE.AND.EX UP1, UPT, UR61, URZ, UPT, UP0 ;  /* 0x000000ff3d00728c */ /* 0x000fe2000bf25300 */
[----:B------:R-:W-:Y:S01]  /*6020*/  ISETP.NE.AND.EX P4, PT, R139, RZ, PT, P4 ;  /* 0x000000ff8b00720c */ /* 0x000fe20003f85340 */
[----:B------:R-:W-:Y:S01]  /*6030*/  UPLOP3.LUT UP0, UPT, UPT, UPT, UPT, 0x40, 0x4 ;  /* 0x000000000004789c */ /* 0x000fe20003f0e870 */
[----:B------:R-:W-:Y:S05]  /*6040*/  ISETP.NE.AND.EX P2, PT, RZ, UR57, PT, P2 ;  /* 0x00000039ff007c0c */ /* 0x000fea000bf45320 */
[----:B------:R-:W-:Y:S06]  /*6050*/  UISETP.NE.AND UP2, UPT, UR4, URZ, UPT ;  /* 0x000000ff0400728c */ /* 0x000fec000bf45270 */
[----:B------:R-:W-:Y:S05]  /*6060*/  PLOP3.LUT P1, PT, PT, PT, UP2, 0x80, 0x8 ;  /* 0x000000000008781c */ /* 0x000fea0003f2f028 */
[----:B------:R-:W-:Y:S06]  /*6070*/  @UP2 UPLOP3.LUT UP0, UPT, UPT, UPT, UP1, 0x80, 0x8 ;  /* 0x000000000008289c */ /* 0x000fec0003f0f010 */
[----:B------:R-:W-:Y:S01]  /*6080*/  PLOP3.LUT P0, PT, PT, PT, UP0, 0x80, 0x8 ;  /* 0x000000000008781c */ /* 0x000fe20003f0f008 */
[----:B------:R-:W-:Y:S01]  /*6090*/  @!UPT UIADD3 URZ, UPT, UPT, URZ, URZ, URZ ;  /* 0x000000fffffff290 */ /* 0x000fe2000fffe0ff */
[----:B------:R-:W-:Y:S11]  /*60a0*/  BRA.U !UP1, `(.L_x_104) ;  /* 0x00000001093c7547 */ /* 0x000ff6000b800000 */
[----:B------:R-:W-:Y:S01]  /*60b0*/  UISETP.NE.U32.AND UP0, UPT, UR56, URZ, UPT ;  /* 0x000000ff3800728c */ /* 0x000fe2000bf05070 */
[----:B-1----:R-:W-:Y:S01]  /*60c0*/  HFMA2 R0, -RZ, RZ, 0, 5.9604644775390625e-08 ;  /* 0x00000001ff007431 */ /* 0x002fe200000001ff */
[----:B------:R-:W1:Y:S01]  /*60d0*/  LDCU.64 UR8, c[0x0][0x358] ;  /* 0x00006b00ff0877ac */ /* 0x000e620008000a00 */
[----:B------:R-:W-:Y:S01]  /*60e0*/  IMAD.MOV.U32 R140, RZ, RZ, 0x1 ;  /* 0x00000001ff8c7424 */ /* 0x000fe200078e00ff */
[----:B------:R-:W-:Y:S06]  /*60f0*/  UISETP.NE.AND.EX UP0, UPT, UR57, URZ, UPT, UP0 ;  /* 0x000000ff3900728c */ /* 0x000fec000bf05300 */
[----:B------:R-:W-:Y:S05]  /*6100*/  PLOP3.LUT P3, PT, PT, PT, UP0, 0x80, 0x8 ;  /* 0x000000000008781c */ /* 0x000fea0003f6f008 */
[----:B------:R-:W2:Y:S01]  /*6110*/  @UP0 LDCU.64 UR4, c[0x0][0x888] ;  /* 0x00011100ff0407ac */ /* 0x000ea20008000a00 */
[----:B------:R-:W-:Y:S07]  /*6120*/  @UP0 UIMAD UR6, UR36, UR60, URZ ;  /* 0x0000003c240602a4 */ /* 0x000fee000f8e02ff */
[----:B------:R-:W-:Y:S01]  /*6130*/  @!P3 PRMT R140, R0, 0x7610, R140 ;  /* 0x00007610008cb816 */ /* 0x000fe2000000008c */
[----:B--2---:R-:W-:Y:S06]  /*6140*/  @UP0 UIMAD.WIDE UR4, UR6, 0x4, UR4 ;  /* 0x00000004060408a5 */ /* 0x004fec000f8e0204 */
[----:B------:R-:W-:Y:S01]  /*6150*/  IMAD.U32 R2, RZ, RZ, UR4 ;  /* 0x00000004ff027e24 */ /* 0x000fe2000f8e00ff */
[----:B------:R-:W-:Y:S04]  /*6160*/  MOV R3, UR5 ;  /* 0x0000000500037c02 */ /* 0x000fe80008000f00 */
[----:B------:R-:W2:Y:S01]  /*6170*/  @!UP0 LDCU UR4, c[0x0][0x880] ;  /* 0x00011000ff0487ac */ /* 0x000ea20008000800 */
[----:B-1---5:R3:W5:Y:S02]  /*6180*/  @P3 LDG.E R72, desc[UR8][R2.64] ;  /* 0x0000000802483981 */ /* 0x022764000c1e1900 */
[----:B--23--:R-:W-:Y:S02]  /*6190*/  @!P3 IMAD.U32 R72, RZ, RZ, UR4 ;  /* 0x00000004ff48be24 */ /* 0x00cfe4000f8e00ff */
.L_x_104:
[----:B------:R-:W-:Y:S05]  /*61a0*/  @!P4 BRA `(.L_x_105) ;  /* 0x000000000024c947 */ /* 0x000fea0003800000 */
[----:B------:R-:W-:Y:S01]  /*61b0*/  ISETP.NE.U32.AND P3, PT, R136, RZ, PT ;  /* 0x000000ff8800720c */ /* 0x000fe20003f65070 */
[----:B------:R-:W2:Y:S03]  /*61c0*/  LDCU.64 UR4, c[0x0][0x358] ;  /* 0x00006b00ff0477ac */ /* 0x000ea60008000a00 */
[----:B------:R-:W-:Y:S11]  /*61d0*/  ISETP.NE.AND.EX P3, PT, R137, RZ, PT, P3 ;  /* 0x000000ff8900720c */ /* 0x000ff60003f65330 */
[----:B------:R-:W-:Y:S02]  /*61e0*/  @!UPT UIADD3 URZ, UPT, UPT, URZ, URZ, URZ ;  /* 0x000000fffffff290 */ /* 0x000fe4000fffe0ff */
[----:B------:R-:W3:Y:S01]  /*61f0*/  @P3 LDC.64 R2, c[0x0][0x8a8] ;  /* 0x00022a00ff023b82 */ /* 0x000ee20000000a00 */
[----:B-1----:R-:W-:Y:S04]  /*6200*/  @P3 IMAD R0, R138, UR36, RZ ;  /* 0x000000248a003c24 */ /* 0x002fe8000f8e02ff */
[----:B---3--:R-:W-:Y:S05]  /*6210*/  @P3 IMAD.WIDE R2, R0, 0x4, R2 ;  /* 0x0000000400023825 */ /* 0x008fea00078e0202 */
[----:B--2--5:R2:W5:Y:S02]  /*6220*/  @P3 LDG.E R70, desc[UR4][R2.64] ;  /* 0x0000000402463981 */ /* 0x024564000c1e1900 */
[----:B--2---:R-:W3:Y:S02]  /*6230*/  @!P3 LDC R70, c[0x0][0x8a0] ;  /* 0x00022800ff46bb82 */ /* 0x004ee40000000800 */
.L_x_105:
[----:B-----5:R-:W-:Y:S01]  /*6240*/  ISETP.NE.AND P4, PT, R72, RZ, PT ;  /* 0x000000ff4800720c */ /* 0x020fe20003f85270 */
[----:B------:R-:W-:Y:S01]  /*6250*/  BSSY B1, `(.L_x_106) ;  /* 0x0000048000017945 */ /* 0x000fe20003800000 */
[----:B------:R-:W-:Y:S01]  /*6260*/  SEL R5, RZ, 0xffffffff, P2 ;  /* 0xffffffffff057807 */ /* 0x000fe20001000000 */
[----:B------:R-:W-:Y:S01]  /*6270*/  IMAD.MOV.U32 R78, RZ, RZ, 0x1 ;  /* 0x00000001ff4e7424 */ /* 0x000fe200078e00ff */
[----:B------:R-:W-:Y:S01]  /*6280*/  LOP3.LUT P3, RZ, R140, 0xff, RZ, 0xc0, !PT ;  /* 0x000000ff8cff7812 */ /* 0x000fe2000786c0ff */
[----:B------:R-:W-:Y:S01]  /*6290*/  IMAD R71, R68, 0x100, R69 ;  /* 0x0000010044477824 */ /* 0x000fe200078e0245 */
[----:B-1----:R-:W-:Y:S02]  /*62a0*/  @P1 SEL R0, RZ, 0xffffffff, P4 ;  /* 0xffffffffff001807 */ /* 0x002fe40002000000 */
[----:B------:R-:W-:Y:S02]  /*62b0*/  CS2R R98, SRZ ;  /* 0x0000000000627805 */ /* 0x000fe4000001ff00 */
[----:B------:R-:W-:Y:S02]  /*62c0*/  LEA R3, R148, UR44, 0x3 ;  /* 0x0000002c94037c11 */ /* 0x000fe4000f8e18ff */
[----:B------:R-:W-:Y:S02]  /*62d0*/  CS2R R96, SRZ ;  /* 0x0000000000607805 */ /* 0x000fe4000001ff00 */
[----:B------:R-:W-:Y:S02]  /*62e0*/  @P0 SEL R0, R5, R0, !P3 ;  /* 0x0000000005000207 */ /* 0x000fe40005800000 */
[----:B------:R-:W-:Y:S02]  /*62f0*/  CS2R R94, SRZ ;  /* 0x00000000005e7805 */ /* 0x000fe4000001ff00 */
[----:B------:R-:W-:Y:S02]  /*6300*/  LEA R145, R68, UR44, 0x3 ;  /* 0x0000002c44917c11 */ /* 0x000fe4000f8e18ff */
[----:B------:R-:W-:Y:S02]  /*6310*/  CS2R R92, SRZ ;  /* 0x00000000005c7805 */ /* 0x000fe4000001ff00 */
[----:B------:R-:W-:Y:S02]  /*6320*/  @P1 LOP3.LUT R0, R0, 0x1, RZ, 0xc0, !PT ;  /* 0x0000000100001812 */ /* 0x000fe400078ec0ff */
[----:B------:R-:W-:Y:S02]  /*6330*/  CS2R R86, SRZ ;  /* 0x0000000000567805 */ /* 0x000fe4000001ff00 */
[----:B------:R-:W-:Y:S02]  /*6340*/  SHF.L.U32 R2, R150, 0x1f, RZ ;  /* 0x0000001f96027819 */ /* 0x000fe400000006ff */
[----:B------:R-:W-:Y:S02]  /*6350*/  CS2R R84, SRZ ;  /* 0x0000000000547805 */ /* 0x000fe4000001ff00 */
[----:B------:R-:W-:Y:S02]  /*6360*/  ISETP.NE.U32.OR P6, PT, R0, 0x1, !P1 ;  /* 0x000000010000780c */ /* 0x000fe40004fc5470 */
[----:B------:R-:W-:Y:S02]  /*6370*/  CS2R R82, SRZ ;  /* 0x0000000000527805 */ /* 0x000fe4000001ff00 */
[----:B------:R-:W-:Y:S02]  /*6380*/  PLOP3.LUT P2, PT, PT, PT, UP1, 0x80, 0x8 ;  /* 0x000000000008781c */ /* 0x000fe40003f4f018 */
[----:B------:R-:W-:Y:S02]  /*6390*/  CS2R R80, SRZ ;  /* 0x0000000000507805 */ /* 0x000fe4000001ff00 */
[----:B------:R-:W-:Y:S02]  /*63a0*/  SEL R0, RZ, 0xffffffff, P4 ;  /* 0xffffffffff007807 */ /* 0x000fe40002000000 */
[----:B------:R-:W-:Y:S03]  /*63b0*/  P2R R106, PR, RZ, 0x40 ;  /* 0x00000040ff6a7803 */ /* 0x000fe60000000000 */
[----:B------:R-:W-:Y:S04]  /*63c0*/  @P6 SHF.L.U32 R4, R147, 0x1f, RZ ;  /* 0x0000001f93046819 */ /* 0x000fe800000006ff */
[----:B------:R-:W-:Y:S01]  /*63d0*/  @P2 SEL R0, R5, R0, !P3 ;  /* 0x0000000005002207 */ /* 0x000fe20005800000 */
[----:B------:R-:W1:Y:S03]  /*63e0*/  @P6 SYNCS.PHASECHK.TRANS64.TRYWAIT P1, [R3+URZ+0x40], R4 ;  /* 0x00004004030065a7 */ /* 0x000e6600080211ff */
[----:B------:R-:W-:Y:S04]  /*63f0*/  LOP3.LUT R0, R0, 0x1, RZ, 0xc0, !PT ;  /* 0x0000000100007812 */ /* 0x000fe800078ec0ff */
[----:B------:R-:W-:Y:S04]  /*6400*/  ISETP.NE.U32.AND P5, PT, R0, 0x1, PT ;  /* 0x000000010000780c */ /* 0x000fe80003fa5070 */
[----:B------:R-:W-:Y:S01]  /*6410*/  P2R R79, PR, RZ, 0x20 ;  /* 0x00000020ff4f7803 */ /* 0x000fe20000000000 */
[----:B------:R2:W4:Y:S01]  /*6420*/  SYNCS.PHASECHK.TRANS64.TRYWAIT P0, [R145+URZ+0xb0], R2 ;  /* 0x0000b002910075a7 */ /* 0x00052200080011ff */
[----:B-1----:R-:W-:Y:S01]  /*6430*/  @P6 SEL R78, RZ, 0x1, !P1 ;  /* 0x00000001ff4e6807 */ /* 0x002fe20004800000 */
[----:B--2---:R-:W-:Y:S06]  /*6440*/  @!P6 BRA `(.L_x_107) ;  /* 0x0000000000a0e947 */ /* 0x004fec0003800000 */
[----:B------:R-:W-:Y:S01]  /*6450*/  @P5 IMAD R7, R148, 0x2000, R135 ;  /* 0x0000200094075824 */ /* 0x000fe200078e0287 */
[----:B------:R-:W-:Y:S01]  /*6460*/  ISETP.NE.AND P1, PT, R78, RZ, PT ;  /* 0x000000ff4e00720c */ /* 0x000fe20003f25270 */
[----:B------:R-:W-:Y:S01]  /*6470*/  BSSY B0, `(.L_x_108) ;  /* 0x0000011000007945 */ /* 0x000fe20003800000 */
[----:B------:R-:W-:Y:S01]  /*6480*/  CS2R R82, SRZ ;  /* 0x0000000000527805 */ /* 0x000fe2000001ff00 */
[----:B------:R-:W-:Y:S01]  /*6490*/  @P5 VIADD R4, R7, UR44 ;  /* 0x0000002c07045c36 */ /* 0x000fe20008000000 */
[----:B------:R-:W-:Y:S02]  /*64a0*/  CS2R R80, SRZ ;  /* 0x0000000000507805 */ /* 0x000fe4000001ff00 */
[----:B------:R-:W-:Y:S02]  /*64b0*/  CS2R R86, SRZ ;  /* 0x0000000000567805 */ /* 0x000fe4000001ff00 */
[----:B------:R-:W-:Y:S01]  /*64c0*/  CS2R R84, SRZ ;  /* 0x0000000000547805 */ /* 0x000fe2000001ff00 */
[--C-:B------:R-:W-:Y:S01]  /*64d0*/  @P5 IMAD.IADD R6, R153, 0x1, R4.reuse ;  /* 0x0000000199065824 */ /* 0x100fe200078e0204 */
[----:B------:R-:W-:Y:S01]  /*64e0*/  CS2R R94, SRZ ;  /* 0x00000000005e7805 */ /* 0x000fe2000001ff00 */
[--C-:B------:R-:W-:Y:S01]  /*64f0*/  @P5 IMAD.IADD R5, R152, 0x1, R4.reuse ;  /* 0x0000000198055824 */ /* 0x100fe200078e0204 */
[----:B------:R-:W-:Y:S01]  /*6500*/  CS2R R92, SRZ ;  /* 0x00000000005c7805 */ /* 0x000fe2000001ff00 */
[----:B------:R-:W-:Y:S01]  /*6510*/  @P5 IMAD R4, R151, 0x10, R4 ;  /* 0x0000001097045824 */ /* 0x000fe200078e0204 */
[----:B------:R-:W-:Y:S02]  /*6520*/  CS2R R98, SRZ ;  /* 0x0000000000627805 */ /* 0x000fe4000001ff00 */
[----:B------:R-:W-:Y:S01]  /*6530*/  CS2R R96, SRZ ;  /* 0x0000000000607805 */ /* 0x000fe2000001ff00 */
[----:B------:R-:W-:Y:S06]  /*6540*/  @P1 BRA `(.L_x_109) ;  /* 0x00000000000c1947 */ /* 0x000fec0003800000 */
[----:B------:R-:W-:Y:S04]  /*6550*/  SHF.L.U32 R0, R147, 0x1f, RZ ;  /* 0x0000001f93007819 */ /* 0x000fe800000006ff */
[----:B------:R-:W1:Y:S02]  /*6560*/  SYNCS.PHASECHK.TRANS64.TRYWAIT P1, [R3+URZ+0x40], R0 ;  /* 0x00004000030075a7 */ /* 0x000e6400080211ff */
[----:B-1----:R-:W-:Y:S05]  /*6570*/  @!P1 BRA `(.L_x_110) ;  /* 0x0000006000b89947 */ /* 0x002fea0003800000 */
.L_x_109:
[----:B------:R-:W-:Y:S05]  /*6580*/  BSYNC B0 ;  /* 0x0000000000007941 */ /* 0x000fea0003800000 */
.L_x_108:
[----:B------:R-:W-:Y:S01]  /*6590*/  ISETP.NE.AND P1, PT, R79, RZ, PT ;  /* 0x000000ff4f00720c */ /* 0x000fe20003f25270 */
[----:B-1----:R-:W-:Y:S02]  /*65a0*/  VIADD R3, R3, 0x60 ;  /* 0x0000006003037836 */ /* 0x002fe40000000000 */
[----:B------:R-:W-:Y:S02]  /*65b0*/  IMAD.U32 R0, RZ, RZ, UR45 ;  /* 0x0000002dff007e24 */ /* 0x000fe4000f8e00ff */
[----:B------:R-:W-:Y:S03]  /*65c0*/  VIADD R148, R148, 0x1 ;  /* 0x0000000194947836 */ /* 0x000fe60000000000 */
[----:B------:R-:W-:Y:S05]  /*65d0*/  PRMT R0, R0, 0x654, R3 ;  /* 0x0000065400007816 */ /* 0x000fea0000000003 */
[----:B------:R1:W2:Y:S04]  /*65e0*/  @P1 LDS.128 R80, [R7+UR44+0x200] ;  /* 0x0002002c07501984 */ /* 0x0002a80008000c00 */
[----:B------:R1:W1:Y:S04]  /*65f0*/  @P1 LDS.128 R84, [R6+0x200] ;  /* 0x0002000006541984 */ /* 0x0002680000000c00 */
[----:B------:R1:W1:Y:S04]  /*6600*/  @P1 LDS.128 R92, [R5+0x200] ;  /* 0x00020000055c1984 */ /* 0x0002680000000c00 */
[----:B------:R1:W1:Y:S01]  /*6610*/  @P1 LDS.128 R96, [R4+0x200] ;  /* 0x0002000004601984 */ /* 0x0002620000000c00 */
[C---:B------:R-:W-:Y:S01]  /*6620*/  ISETP.NE.AND P1, PT, R148.reuse, 0x4, PT ;  /* 0x000000049400780c */ /* 0x040fe20003f25270 */
[----:B------:R-:W-:Y:S01]  /*6630*/  @!PT LDS RZ, [RZ] ;  /* 0x00000000fffff984 */ /* 0x000fe20000000800 */
[----:B------:R-:W-:Y:S01]  /*6640*/  @!PT LDS RZ, [RZ] ;  /* 0x00000000fffff984 */ /* 0x000fe20000000800 */
[----:B------:R-:W-:Y:S01]  /*6650*/  @!PT LDS RZ, [RZ] ;  /* 0x00000000fffff984 */ /* 0x000fe20000000800 */
[----:B------:R-:W-:Y:S01]  /*6660*/  @!PT LDS RZ, [RZ] ;  /* 0x00000000fffff984 */ /* 0x000fe20000000800 */
[----:B------:R5:W-:Y:S06]  /*6670*/  MEMBAR.ALL.CTA ;  /* 0x0000000000007992 */ /* 0x000bec0000008000 */
[----:B-----5:R-:W5:Y:S01]  /*6680*/  FENCE.VIEW.ASYNC.S ;  /* 0x00000000000073c6 */ /* 0x020f620000000000 */
[----:B------:R-:W-:Y:S01]  /*6690*/  SEL R148, R148, RZ, P1 ;  /* 0x000000ff94947207 */ /* 0x000fe20000800000 */
[----:B-----5:R5:W-:Y:S02]  /*66a0*/  SYNCS.ARRIVE.TRANS64.RED.A1T0 RZ, [R0+URZ], RZ ;  /* 0x000000ff00ff79a7 */ /* 0x020be400081004ff */
[----:B-----5:R-:W-:Y:S04]  /*66b0*/  SEL R0, RZ, 0x1, P1 ;  /* 0x00000001ff007807 */ /* 0x020fe80000800000 */
[----:B--2---:R-:W-:Y:S02]  /*66c0*/  LOP3.LUT R147, R147, R0, RZ, 0x3c, !PT ;  /* 0x0000000093937212 */ /* 0x004fe400078e3cff */
.L_x_107:
[----:B------:R-:W-:Y:S05]  /*66d0*/  BSYNC B1 ;  /* 0x0000000000017941 */ /* 0x000fea0003800000 */
.L_x_106:
[----:B------:R-:W-:Y:S04]  /*66e0*/  SHF.R.U32.HI R0, RZ, 0x15, R71 ;  /* 0x00000015ff007819 */ /* 0x000fe80000011647 */
[----:B------:R-:W-:Y:S01]  /*66f0*/  LOP3.LUT P1, RZ, R0, 0x3, R141, 0x48, !PT ;  /* 0x0000000300ff7812 */ /* 0x000fe2000782488d */
[----:B------:R-:W-:Y:S01]  /*6700*/  @!UPT UIADD3 URZ, UPT, UPT, URZ, URZ, URZ ;  /* 0x000000fffffff290 */ /* 0x000fe2000fffe0ff */
[----:B----4-:R-:W-:Y:S11]  /*6710*/  @P0 BRA `(.L_x_111) ;  /* 0x0000000000080947 */ /* 0x010ff60003800000 */
[----:B------:R-:W2:Y:S02]  /*6720*/  SYNCS.PHASECHK.TRANS64.TRYWAIT P0, [R145+URZ+0xb0], R2 ;  /* 0x0000b002910075a7 */ /* 0x000ea400080011ff */
[----:B--2---:R-:W-:Y:S05]  /*6730*/  @!P0 BRA `(.L_x_112) ;  /* 0x00000060005c8947 */ /* 0x004fea0003800000 */
.L_x_111:
[----:B------:R-:W-:Y:S05]  /*6740*/  @!P1 BRA `(.L_x_113) ;  /* 0x0000000000409947 */ /* 0x000fea0003800000 */
[----:B------:R-:W1:Y:S01]  /*6750*/  LDCU.64 UR8, c[0x4][0x78] ;  /* 0x01000f00ff0877ac */ /* 0x000e620008000a00 */
[----:B------:R-:W-:Y:S01]  /*6760*/  MOV R3, 0x0 ;  /* 0x0000000000037802 */ /* 0x000fe20000000f00 */
[----:B------:R-:W-:Y:S02]  /*6770*/  HFMA2 R12, -RZ, RZ, 0, 5.9604644775390625e-08 ;  /* 0x00000001ff0c7431 */ /* 0x000fe400000001ff */
[----:B------:R-:W-:Y:S02]  /*6780*/  IMAD.MOV.U32 R8, RZ, RZ, 0x192 ;  /* 0x00000192ff087424 */ /* 0x000fe400078e00ff */
[----:B------:R-:W-:Y:S01]  /*6790*/  IMAD.MOV.U32 R13, RZ, RZ, RZ ;  /* 0x000000ffff0d7224 */ /* 0x000fe200078e00ff */
[----:B------:R-:W4:Y:S01]  /*67a0*/  LDCU.64 UR6, c[0x4][0x80] ;  /* 0x01001000ff0677ac */ /* 0x000f220008000a00 */
[----:B--2---:R-:W2:Y:S01]  /*67b0*/  LDC.64 R2, c[0x4][R3] ;  /* 0x0100000003027b82 */ /* 0x004ea20000000a00 */
[----:B------:R-:W5:Y:S01]  /*67c0*/  LDCU.64 UR4, c[0x4][0x18] ;  /* 0x01000300ff0477ac */ /* 0x000f620008000a00 */
[----:B-1----:R-:W-:Y:S01]  /*67d0*/  MOV R5, UR9 ;  /* 0x0000000900057c02 */ /* 0x002fe20008000f00 */
[----:B------:R-:W-:Y:S01]  /*67e0*/  IMAD.U32 R4, RZ, RZ, UR8 ;  /* 0x00000008ff047e24 */ /* 0x000fe2000f8e00ff */
[----:B----4-:R-:W-:Y:S01]  /*67f0*/  MOV R7, UR7 ;  /* 0x0000000700077c02 */ /* 0x010fe20008000f00 */
[----:B------:R-:W-:Y:S01]  /*6800*/  IMAD.U32 R6, RZ, RZ, UR6 ;  /* 0x00000006ff067e24 */ /* 0x000fe2000f8e00ff */
[----:B-----5:R-:W-:Y:S01]  /*6810*/  MOV R11, UR5 ;  /* 0x00000005000b7c02 */ /* 0x020fe20008000f00 */
[----:B------:R-:W-:Y:S02]  /*6820*/  IMAD.U32 R10, RZ, RZ, UR4 ;  /* 0x00000004ff0a7e24 */ /* 0x000fe4000f8e00ff */
[----:B------:R-:W-:Y:S07]  /*6830*/  LEPC R20, `(.L_x_113) ;  /* 0x000000001014794e */ /* 0x000fee0000000000 */
[----:B--23--:R-:W-:Y:S05]  /*6840*/  CALL.ABS.NOINC R2 ;  /* 0x0000000002007343 */ /* 0x00cfea0003c00000 */
.L_x_113:
[----:B------:R-:W-:Y:S01]  /*6850*/  SHF.L.U32 R75, R80, 0x10, RZ ;  /* 0x00000010504b7819 */ /* 0x000fe200000006ff */
[----:B------:R-:W-:Y:S05]  /*6860*/  WARPSYNC.ALL ;  /* 0x0000000000007948 */ /* 0x000fea0003800000 */
[----:B------:R-:W-:Y:S01]  /*6870*/  R2UR UR4, R71 ;  /* 0x00000000470472ca */ /* 0x000fe200000e0000 */
[----:B------:R-:W-:Y:S01]  /*6880*/  BSSY.RECONVERGENT B0, `(.L_x_114) ;  /* 0x0000121000007945 */ /* 0x000fe20003800200 */
[----:B------:R-:W-:Y:S02]  /*6890*/  IADD3 R105, PT, PT, R135, UR44, RZ ;  /* 0x0000002c87697c10 */ /* 0x000fe4000fffe0ff */
[----:B------:R-:W-:Y:S02]  /*68a0*/  SHF.L.U32 R104, R151, 0x4, RZ ;  /* 0x0000000497687819 */ /* 0x000fe400000006ff */
[-C--:B------:R-:W-:Y:S02]  /*68b0*/  IADD3 R159, PT, PT, R153, R105.reuse, RZ ;  /* 0x00000069999f7210 */ /* 0x080fe40007ffe0ff */
[----:B------:R-:W-:Y:S02]  /*68c0*/  IADD3 R158, PT, PT, R152, R105, RZ ;  /* 0x00000069989e7210 */ /* 0x000fe40007ffe0ff */
[----:B------:R-:W-:Y:S02]  /*68d0*/  IADD3 R157, PT, PT, R105, R104, RZ ;  /* 0x00000068699d7210 */ /* 0x000fe40007ffe0ff */
[C---:B------:R-:W-:Y:S01]  /*68e0*/  PRMT R73, R80.reuse, 0x8880, RZ ;  /* 0x0000888050497816 */ /* 0x040fe200000000ff */
[----:B-1----:R-:W3:Y:S01]  /*68f0*/  LDTM.x64 R4, tmem[UR4] ;  /* 0x00000004000479ee */ /* 0x002ee20008340000 */
[----:B------:R-:W-:Y:S02]  /*6900*/  SHF.R.S32.HI R75, RZ, 0x18, R75 ;  /* 0x00000018ff4b7819 */ /* 0x000fe4000001144b */
[----:B------:R-:W-:Y:S02]  /*6910*/  SHF.R.S32.HI R76, RZ, 0x18, R81 ;  /* 0x00000018ff4c7819 */ /* 0x000fe40000011451 */
[----:B------:R-:W-:Y:S02]  /*6920*/  SHF.L.U32 R74, R80, 0x8, RZ ;  /* 0x00000008504a7819 */ /* 0x000fe400000006ff */
[----:B------:R-:W-:Y:S02]  /*6930*/  SHF.L.U32 R77, R81, 0x8, RZ ;  /* 0x00000008514d7819 */ /* 0x000fe400000006ff */
[----:B------:R-:W-:Y:S02]  /*6940*/  SHF.R.S32.HI R74, RZ, 0x18, R74 ;  /* 0x00000018ff4a7819 */ /* 0x000fe4000001144a */
[----:B------:R-:W-:Y:S02]  /*6950*/  SHF.R.S32.HI R77, RZ, 0x18, R77 ;  /* 0x00000018ff4d7819 */ /* 0x000fe4000001144d */
[----:B------:R-:W-:Y:S02]  /*6960*/  ISETP.NE.AND P0, PT, R155, RZ, PT ;  /* 0x000000ff9b00720c */ /* 0x000fe40003f05270 */
[----:B------:R-:W-:Y:S02]  /*6970*/  ISETP.NE.AND P6, PT, R106, RZ, PT ;  /* 0x000000ff6a00720c */ /* 0x000fe40003fc5270 */
[----:B------:R-:W-:Y:S01]  /*6980*/  LEA R107, R148, UR44, 0x3 ;  /* 0x0000002c946b7c11 */ /* 0x000fe2000f8e18ff */
[C---:B---3--:R-:W-:Y:S02]  /*6990*/  IMAD R0, R70.reuse, R4, RZ ;  /* 0x0000000446007224 */ /* 0x048fe400078e02ff */
[C---:B--2---:R-:W-:Y:S02]  /*69a0*/  IMAD R2, R70.reuse, R5, RZ ;  /* 0x0000000546027224 */ /* 0x044fe400078e02ff */
[----:B------:R-:W-:Y:S06]  /*69b0*/  IMAD R3, R70, R6, RZ ;  /* 0x0000000646037224 */ /* 0x000fec00078e02ff */
[----:B------:R-:W-:Y:S01]  /*69c0*/  @P6 SHF.L.U32 R116, R147, 0x1f, RZ ;  /* 0x0000001f93746819 */ /* 0x000fe200000006ff */
[-C--:B------:R-:W-:Y:S01]  /*69d0*/  IMAD R0, R73, R72.reuse, R0 ;  /* 0x0000004849007224 */ /* 0x080fe200078e0200 */
[----:B------:R-:W-:Y:S01]  /*69e0*/  SHF.R.S32.HI R73, RZ, 0x18, R80 ;  /* 0x00000018ff497819 */ /* 0x000fe20000011450 */
[-C--:B------:R-:W-:Y:S01]  /*69f0*/  IMAD R2, R75, R72.reuse, R2 ;  /* 0x000000484b027224 */ /* 0x080fe200078e0202 */
[C---:B------:R-:W-:Y:S01]  /*6a00*/  PRMT R75, R81.reuse, 0x8880, RZ ;  /* 0x00008880514b7816 */ /* 0x040fe200000000ff */
[----:B------:R-:W-:Y:S01]  /*6a10*/  IMAD R3, R74, R72, R3 ;  /* 0x000000484a037224 */ /* 0x000fe200078e0203 */
[----:B------:R-:W-:Y:S01]  /*6a20*/  SHF.L.U32 R74, R81, 0x10, RZ ;  /* 0x00000010514a7819 */ /* 0x000fe200000006ff */
[C---:B------:R-:W-:Y:S02]  /*6a30*/  IMAD R7, R70.reuse, R7, RZ ;  /* 0x0000000746077224 */ /* 0x040fe400078e02ff */
[C---:B------:R-:W-:Y:S01]  /*6a40*/  IMAD R4, R70.reuse, R8, RZ ;  /* 0x0000000846047224 */ /* 0x040fe200078e02ff */
[----:B------:R-:W-:Y:S01]  /*6a50*/  SHF.R.S32.HI R74, RZ, 0x18, R74 ;  /* 0x00000018ff4a7819 */ /* 0x000fe2000001144a */
[----:B------:R-:W-:Y:S02]  /*6a60*/  IMAD R5, R70, R9, RZ ;  /* 0x0000000946057224 */ /* 0x000fe400078e02ff */
[-C--:B------:R-:W-:Y:S01]  /*6a70*/  IMAD R7, R73, R72.reuse, R7 ;  /* 0x0000004849077224 */ /* 0x080fe200078e0207 */
[C---:B------:R-:W-:Y:S01]  /*6a80*/  PRMT R73, R82.reuse, 0x8880, RZ ;  /* 0x0000888052497816 */ /* 0x040fe200000000ff */
[----:B------:R-:W-:Y:S01]  /*6a90*/  IMAD R4, R75, R72, R4 ;  /* 0x000000484b047224 */ /* 0x000fe200078e0204 */
[----:B------:R-:W-:Y:S01]  /*6aa0*/  SHF.L.U32 R75, R82, 0x8, RZ ;  /* 0x00000008524b7819 */ /* 0x000fe200000006ff */
[----:B------:R-:W-:Y:S01]  /*6ab0*/  IMAD R6, R70, R10, RZ ;  /* 0x0000000a46067224 */ /* 0x000fe200078e02ff */
[----:B------:R-:W-:Y:S01]  /*6ac0*/  I2IP.S8.S32.SAT R89, R7, R3, RZ ;  /* 0x0000000307597239 */ /* 0x000fe200000014ff */
[----:B------:R-:W-:Y:S01]  /*6ad0*/  IMAD R5, R74, R72, R5 ;  /* 0x000000484a057224 */ /* 0x000fe200078e0205 */
[----:B------:R-:W-:Y:S01]  /*6ae0*/  SHF.L.U32 R74, R82, 0x10, RZ ;  /* 0x00000010524a7819 */ /* 0x000fe200000006ff */
[----:B------:R-:W-:Y:S01]  /*6af0*/  IMAD R11, R70, R11, RZ ;  /* 0x0000000b460b7224 */ /* 0x000fe200078e02ff */
[----:B------:R-:W-:Y:S01]  /*6b00*/  I2IP.S8.S32.SAT R88, R2, R0, R89 ;  /* 0x0000000002587239 */ /* 0x000fe20000001459 */
[C---:B------:R-:W-:Y:S01]  /*6b10*/  IMAD R8, R70.reuse, R12, RZ ;  /* 0x0000000c46087224 */ /* 0x040fe200078e02ff */
[----:B------:R-:W-:Y:S01]  /*6b20*/  SHF.R.S32.HI R74, RZ, 0x18, R74 ;  /* 0x00000018ff4a7819 */ /* 0x000fe2000001144a */
[-C--:B------:R-:W-:Y:S01]  /*6b30*/  IMAD R6, R77, R72.reuse, R6 ;  /* 0x000000484d067224 */ /* 0x080fe200078e0206 */
[----:B------:R-:W-:Y:S01]  /*6b40*/  SHF.R.S32.HI R75, RZ, 0x18, R75 ;  /* 0x00000018ff4b7819 */ /* 0x000fe2000001144b */
[----:B------:R-:W-:Y:S01]  /*6b50*/  IMAD R9, R70, R13, RZ ;  /* 0x0000000d46097224 */ /* 0x000fe200078e02ff */
[----:B------:R-:W-:Y:S01]  /*6b60*/  SHF.L.U32 R77, R83, 0x8, RZ ;  /* 0x00000008534d7819 */ /* 0x000fe200000006ff */
[-C--:B------:R-:W-:Y:S01]  /*6b70*/  IMAD R11, R76, R72.reuse, R11 ;  /* 0x000000484c0b7224 */ /* 0x080fe200078e020b */
[----:B------:R-:W-:Y:S01]  /*6b80*/  SHF.R.S32.HI R76, RZ, 0x18, R83 ;  /* 0x00000018ff4c7819 */ /* 0x000fe20000011453 */
[----:B------:R-:W-:Y:S01]  /*6b90*/  IMAD R8, R73, R72, R8 ;  /* 0x0000004849087224 */ /* 0x000fe200078e0208 */
[----:B------:R-:W-:Y:S01]  /*6ba0*/  SHF.R.S32.HI R73, RZ, 0x18, R82 ;  /* 0x00000018ff497819 */ /* 0x000fe20000011452 */
[----:B------:R-:W-:Y:S01]  /*6bb0*/  IMAD R10, R70, R14, RZ ;  /* 0x0000000e460a7224 */ /* 0x000fe200078e02ff */
[----:B------:R-:W-:Y:S01]  /*6bc0*/  I2IP.S8.S32.SAT R90, R11, R6, RZ ;  /* 0x000000060b5a7239 */ /* 0x000fe200000014ff */
[----:B------:R-:W-:Y:S01]  /*6bd0*/  IMAD R9, R74, R72, R9 ;  /* 0x000000484a097224 */ /* 0x000fe200078e0209 */
[----:B------:R-:W-:Y:S01]  /*6be0*/  SHF.R.S32.HI R77, RZ, 0x18, R77 ;  /* 0x00000018ff4d7819 */ /* 0x000fe2000001144d */
[----:B------:R-:W-:Y:S01]  /*6bf0*/  IMAD.U32 R74, R83, 0x10000, RZ ;  /* 0x00010000534a7824 */ /* 0x000fe200078e00ff */
[----:B------:R-:W-:Y:S01]  /*6c00*/  I2IP.S8.S32.SAT R89, R5, R4, R90 ;  /* 0x0000000405597239 */ /* 0x000fe2000000145a */
[C---:B------:R-:W-:Y:S02]  /*6c10*/  IMAD R15, R70.reuse, R15, RZ ;  /* 0x0000000f460f7224 */ /* 0x040fe400078e02ff */
[----:B------:R-:W-:Y:S01]  /*6c20*/  IMAD R10, R75, R72, R10 ;  /* 0x000000484b0a7224 */ /* 0x000fe200078e020a */
[----:B------:R-:W-:Y:S01]  /*6c30*/  PRMT R75, R83, 0x8880, RZ ;  /* 0x00008880534b7816 */ /* 0x000fe200000000ff */
        /* <DEDUP_REMOVED lines=11> */
[C---:B------:R-:W-:Y:S01]  /*6cf0*/  IMAD R19, R70.reuse, R19, RZ ;  /* 0x0000001346137224 */ /* 0x040fe200078e02ff */
[----:B------:R-:W-:Y:S01]  /*6d00*/  I2IP.S8.S32.SAT R90, R9, R8, R90 ;  /* 0x00000008095a7239 */ /* 0x000fe2000000145a */
[C---:B------:R-:W-:Y:S01]  /*6d10*/  IMAD R16, R70.reuse, R20, RZ ;  /* 0x0000001446107224 */ /* 0x040fe200078e02ff */
[----:B------:R-:W-:Y:S01]  /*6d20*/  SHF.R.S32.HI R74, RZ, 0x18, R74 ;  /* 0x00000018ff4a7819 */ /* 0x000fe2000001144a */
[-C--:B------:R-:W-:Y:S01]  /*6d30*/  IMAD R14, R77, R72.reuse, R14 ;  /* 0x000000484d0e7224 */ /* 0x080fe200078e020e */
[----:B------:R-:W-:Y:S01]  /*6d40*/  SHF.R.S32.HI R75, RZ, 0x18, R75 ;  /* 0x00000018ff4b7819 */ /* 0x000fe2000001144b */
[----:B------:R-:W-:Y:S01]  /*6d50*/  IMAD R17, R70, R21, RZ ;  /* 0x0000001546117224 */ /* 0x000fe200078e02ff */
[----:B------:R-:W-:Y:S01]  /*6d60*/  SHF.L.U32 R77, R85, 0x8, RZ ;  /* 0x00000008554d7819 */ /* 0x000fe200000006ff */
[----:B------:R-:W-:Y:S01]  /*6d70*/  IMAD R19, R76, R72, R19 ;  /* 0x000000484c137224 */ /* 0x000fe200078e0213 */
[----:B------:R-:W-:Y:S01]  /*6d80*/  SHF.R.S32.HI R76, RZ, 0x18, R85 ;  /* 0x00000018ff4c7819 */ /* 0x000fe20000011455 */
[----:B------:R-:W-:Y:S01]  /*6d90*/  IMAD R18, R70, R22, RZ ;  /* 0x0000001646127224 */ /* 0x000fe200078e02ff */
[----:B------:R-:W-:Y:S01]  /*6da0*/  SHF.R.S32.HI R77, RZ, 0x18, R77 ;  /* 0x00000018ff4d7819 */ /* 0x000fe2000001144d */
[----:B------:R-:W-:Y:S01]  /*6db0*/  IMAD R16, R73, R72, R16 ;  /* 0x0000004849107224 */ /* 0x000fe200078e0210 */
[----:B------:R-:W-:Y:S01]  /*6dc0*/  I2IP.S8.S32.SAT R91, R19, R14, RZ ;  /* 0x0000000e135b7239 */ /* 0x000fe200000014ff */
[-C--:B------:R-:W-:Y:S01]  /*6dd0*/  IMAD R17, R74, R72.reuse, R17 ;  /* 0x000000484a117224 */ /* 0x080fe200078e0211 */
[----:B------:R-:W-:Y:S01]  /*6de0*/  SHF.L.U32 R74, R85, 0x10, RZ ;  /* 0x00000010554a7819 */ /* 0x000fe200000006ff */
[C---:B------:R-:W-:Y:S01]  /*6df0*/  IMAD R23, R70.reuse, R23, RZ ;  /* 0x0000001746177224 */ /* 0x040fe200078e02ff */
[----:B------:R-:W-:Y:S01]  /*6e00*/  SHF.R.S32.HI R73, RZ, 0x18, R84 ;  /* 0x00000018ff497819 */ /* 0x000fe20000011454 */
[----:B------:R-:W-:Y:S01]  /*6e10*/  IMAD R18, R75, R72, R18 ;  /* 0x000000484b127224 */ /* 0x000fe200078e0212 */
[----:B------:R-:W-:Y:S01]  /*6e20*/  PRMT R75, R85, 0x8880, RZ ;  /* 0x00008880554b7816 */ /* 0x000fe200000000ff */
[C---:B------:R-:W-:Y:S01]  /*6e30*/  IMAD R20, R70.reuse, R24, RZ ;  /* 0x0000001846147224 */ /* 0x040fe200078e02ff */
[----:B------:R-:W-:Y:S01]  /*6e40*/  SHF.R.S32.HI R74, RZ, 0x18, R74 ;  /* 0x00000018ff4a7819 */ /* 0x000fe2000001144a */
[----:B------:R-:W-:Y:S01]  /*6e50*/  IMAD R21, R70, R25, RZ ;  /* 0x0000001946157224 */ /* 0x000fe200078e02ff */
[----:B------:R-:W-:Y:S01]  /*6e60*/  I2IP.S8.S32.SAT R91, R13, R12, R91 ;  /* 0x0000000c0d5b7239 */ /* 0x000fe2000000145b */
[-C--:B------:R-:W-:Y:S01]  /*6e70*/  IMAD R23, R73, R72.reuse, R23 ;  /* 0x0000004849177224 */ /* 0x080fe200078e0217 */
[C---:B------:R-:W-:Y:S01]  /*6e80*/  PRMT R73, R86.reuse, 0x8880, RZ ;  /* 0x0000888056497816 */ /* 0x040fe200000000ff */
[-C--:B------:R-:W-:Y:S01]  /*6e90*/  IMAD R20, R75, R72.reuse, R20 ;  /* 0x000000484b147224 */ /* 0x080fe200078e0214 */
[----:B------:R-:W-:Y:S01]  /*6ea0*/  SHF.L.U32 R75, R86, 0x8, RZ ;  /* 0x00000008564b7819 */ /* 0x000fe200000006ff */
[----:B------:R-:W-:Y:S01]  /*6eb0*/  IMAD R21, R74, R72, R21 ;  /* 0x000000484a157224 */ /* 0x000fe200078e0215 */
[----:B------:R1:W-:Y:S01]  /*6ec0*/  STS.128 [R135+UR44+0x8200], R88 ;  /* 0x0082005887007988 */ /* 0x0003e20008000c2c */
[----:B------:R-:W-:Y:S01]  /*6ed0*/  IMAD R22, R70, R26, RZ ;  /* 0x0000001a46167224 */ /* 0x000fe200078e02ff */
[----:B------:R-:W-:Y:S01]  /*6ee0*/  I2IP.S8.S32.SAT R100, R23, R18, RZ ;  /* 0x0000001217647239 */ /* 0x000fe200000014ff */
[----:B------:R-:W-:Y:S01]  /*6ef0*/  IMAD.U32 R74, R86, 0x10000, RZ ;  /* 0x00010000564a7824 */ /* 0x000fe200078e00ff */
[----:B------:R-:W-:Y:S01]  /*6f00*/  SHF.R.S32.HI R75, RZ, 0x18, R75 ;  /* 0x00000018ff4b7819 */ /* 0x000fe2000001144b */
[C---:B------:R-:W-:Y:S01]  /*6f10*/  IMAD R27, R70.reuse, R27, RZ ;  /* 0x0000001b461b7224 */ /* 0x040fe200078e02ff */
[----:B------:R-:W-:Y:S01]  /*6f20*/  I2IP.S8.S32.SAT R100, R17, R16, R100 ;  /* 0x0000001011647239 */ /* 0x000fe20000001464 */
[C---:B------:R-:W-:Y:S01]  /*6f30*/  IMAD R24, R70.reuse, R28, RZ ;  /* 0x0000001c46187224 */ /* 0x040fe200078e02ff */
[----:B------:R-:W-:Y:S01]  /*6f40*/  SHF.R.S32.HI R74, RZ, 0x18, R74 ;  /* 0x00000018ff4a7819 */ /* 0x000fe2000001144a */
[-C--:B------:R-:W-:Y:S01]  /*6f50*/  IMAD R22, R77, R72.reuse, R22 ;  /* 0x000000484d167224 */ /* 0x080fe200078e0216 */
[----:B------:R-:W-:Y:S01]  /*6f60*/  SHF.L.U32 R77, R87, 0x8, RZ ;  /* 0x00000008574d7819 */ /* 0x000fe200000006ff */
[----:B------:R-:W-:Y:S02]  /*6f70*/  IMAD R25, R70, R29, RZ ;  /* 0x0000001d46197224 */ /* 0x000fe400078e02ff */
        /* <DEDUP_REMOVED lines=33> */
[----:B------:R-:W-:Y:S01]  /*7190*/  PRMT R76, R93, 0x8880, RZ ;  /* 0x000088805d4c7816 */ /* 0x000fe200000000ff */
[C---:B------:R-:W-:Y:S02]  /*71a0*/  IMAD R34, R70.reuse, R38, RZ ;  /* 0x0000002646227224 */ /* 0x040fe400078e02ff */
[----:B------:R-:W-:Y:S01]  /*71b0*/  IMAD R32, R73, R72, R32 ;  /* 0x0000004849207224 */ /* 0x000fe200078e0220 */
[----:B------:R-:W-:Y:S01]  /*71c0*/  SHF.R.S32.HI R73, RZ, 0x18, R92 ;  /* 0x00000018ff497819 */ /* 0x000fe2000001145c */
[----:B------:R-:W-:Y:S01]  /*71d0*/  IMAD R39, R70, R39, RZ ;  /* 0x0000002746277224 */ /* 0x000fe200078e02ff */
[----:B------:R-:W-:Y:S01]  /*71e0*/  I2IP.S8.S32.SAT R103, R35, R30, RZ ;  /* 0x0000001e23677239 */ /* 0x000fe200000014ff */
[-C--:B------:R-:W-:Y:S02]  /*71f0*/  IMAD R33, R74, R72.reuse, R33 ;  /* 0x000000484a217224 */ /* 0x080fe400078e0221 */
[----:B------:R-:W-:Y:S01]  /*7200*/  IMAD R34, R75, R72, R34 ;  /* 0x000000484b227224 */ /* 0x000fe200078e0222 */
[----:B------:R-:W-:Y:S01]  /*7210*/  I2IP.S8.S32.SAT R103, R29, R28, R103 ;  /* 0x0000001c1d677239 */ /* 0x000fe20000001467 */
[C---:B------:R-:W-:Y:S01]  /*7220*/  IMAD.U32 R74, R93.reuse, 0x10000, RZ ;  /* 0x000100005d4a7824 */ /* 0x040fe200078e00ff */
[----:B------:R-:W-:Y:S01]  /*7230*/  SHF.L.U32 R75, R93, 0x8, RZ ;  /* 0x000000085d4b7819 */ /* 0x000fe200000006ff */
[----:B------:R-:W-:Y:S01]  /*7240*/  IMAD R39, R73, R72, R39 ;  /* 0x0000004849277224 */ /* 0x000fe200078e0227 */
[----:B------:R-:W-:Y:S01]  /*7250*/  MOV R73, R76 ;  /* 0x0000004c00497202 */ /* 0x000fe20000000f00 */
[C---:B------:R-:W-:Y:S01]  /*7260*/  IMAD R36, R70.reuse, R40, RZ ;  /* 0x0000002846247224 */ /* 0x040fe200078e02ff */
[----:B------:R-:W-:Y:S01]  /*7270*/  SHF.R.S32.HI R74, RZ, 0x18, R74 ;  /* 0x00000018ff4a7819 */ /* 0x000fe2000001144a */
[C---:B------:R-:W-:Y:S01]  /*7280*/  IMAD R37, R70.reuse, R41, RZ ;  /* 0x0000002946257224 */ /* 0x040fe200078e02ff */
[----:B------:R-:W-:Y:S01]  /*7290*/  SHF.R.S32.HI R75, RZ, 0x18, R75 ;  /* 0x00000018ff4b7819 */ /* 0x000fe2000001144b */
[----:B------:R-:W-:Y:S01]  /*72a0*/  IMAD R38, R70, R42, RZ ;  /* 0x0000002a46267224 */ /* 0x000fe200078e02ff */
[----:B------:R1:W-:Y:S01]  /*72b0*/  STS.128 [R159+0x8200], R100 ;  /* 0x008200649f007388 */ /* 0x0003e20000000c00 */
[----:B------:R-:W-:Y:S01]  /*72c0*/  IMAD R36, R73, R72, R36 ;  /* 0x0000004849247224 */ /* 0x000fe200078e0224 */
[----:B------:R-:W-:Y:S01]  /*72d0*/  I2IP.S8.S32.SAT R108, R39, R34, RZ ;  /* 0x00000022276c7239 */ /* 0x000fe200000014ff */
[-C--:B------:R-:W-:Y:S01]  /*72e0*/  IMAD R37, R74, R72.reuse, R37 ;  /* 0x000000484a257224 */ /* 0x080fe200078e0225 */
[----:B------:R-:W-:Y:S01]  /*72f0*/  SHF.R.S32.HI R76, RZ, 0x18, R93 ;  /* 0x00000018ff4c7819 */ /* 0x000fe2000001145d */
[----:B------:R-:W-:Y:S01]  /*7300*/  IMAD R43, R70, R43, RZ ;  /* 0x0000002b462b7224 */ /* 0x000fe200078e02ff */
[C---:B------:R-:W-:Y:S01]  /*7310*/  SHF.L.U32 R74, R94.reuse, 0x10, RZ ;  /* 0x000000105e4a7819 */ /* 0x040fe200000006ff */
[----:B------:R-:W-:Y:S01]  /*7320*/  IMAD R38, R75, R72, R38 ;  /* 0x000000484b267224 */ /* 0x000fe200078e0226 */
[----:B------:R-:W-:Y:S01]  /*7330*/  PRMT R73, R94, 0x8880, RZ ;  /* 0x000088805e497816 */ /* 0x000fe200000000ff */
[----:B------:R-:W-:Y:S01]  /*7340*/  IMAD R40, R70, R44, RZ ;  /* 0x0000002c46287224 */ /* 0x000fe200078e02ff */
[----:B------:R-:W-:Y:S01]  /*7350*/  SHF.L.U32 R75, R94, 0x8, RZ ;  /* 0x000000085e4b7819 */ /* 0x000fe200000006ff */
[----:B------:R-:W-:Y:S01]  /*7360*/  IMAD R41, R70, R45, RZ ;  /* 0x0000002d46297224 */ /* 0x000fe200078e02ff */
[----:B------:R-:W-:Y:S01]  /*7370*/  SHF.R.S32.HI R74, RZ, 0x18, R74 ;  /* 0x00000018ff4a7819 */ /* 0x000fe2000001144a */
[----:B------:R-:W-:Y:S01]  /*7380*/  IMAD R43, R76, R72, R43 ;  /* 0x000000484c2b7224 */ /* 0x000fe200078e022b */
[----:B------:R-:W-:Y:S01]  /*7390*/  SHF.R.S32.HI R75, RZ, 0x18, R75 ;  /* 0x00000018ff4b7819 */ /* 0x000fe2000001144b */
[C---:B------:R-:W-:Y:S01]  /*73a0*/  IMAD R42, R70.reuse, R46, RZ ;  /* 0x0000002e462a7224 */ /* 0x040fe200078e02ff */
[----:B------:R-:W-:Y:S01]  /*73b0*/  I2IP.S8.S32.SAT R108, R33, R32, R108 ;  /* 0x00000020216c7239 */ /* 0x000fe2000000146c */
[----:B------:R-:W-:Y:S01]  /*73c0*/  IMAD R40, R73, R72, R40 ;  /* 0x0000004849287224 */ /* 0x000fe200078e0228 */
[----:B------:R-:W-:Y:S01]  /*73d0*/  SHF.R.S32.HI R76, RZ, 0x18, R94 ;  /* 0x00000018ff4c7819 */ /* 0x000fe2000001145e */
[----:B------:R-:W-:Y:S01]  /*73e0*/  IMAD R47, R70, R47, RZ ;  /* 0x0000002f462f7224 */ /* 0x000fe200078e02ff */
[----:B------:R-:W-:Y:S01]  /*73f0*/  I2IP.S8.S32.SAT R109, R43, R38, RZ ;  /* 0x000000262b6d7239 */ /* 0x000fe200000014ff */
[-C--:B------:R-:W-:Y:S01]  /*7400*/  IMAD R41, R74, R72.reuse, R41 ;  /* 0x000000484a297224 */ /* 0x080fe200078e0229 */
[----:B------:R-:W-:Y:S01]  /*7410*/  PRMT R73, R95, 0x8880, RZ ;  /* 0x000088805f497816 */ /* 0x000fe200000000ff */
[-C--:B------:R-:W-:Y:S01]  /*7420*/  IMAD R42, R75, R72.reuse, R42 ;  /* 0x000000484b2a7224 */ /* 0x080fe200078e022a */
[----:B------:R-:W-:Y:S01]  /*7430*/  SHF.L.U32 R74, R95, 0x10, RZ ;  /* 0x000000105f4a7819 */ /* 0x000fe200000006ff */
[----:B------:R-:W-:Y:S01]  /*7440*/  IMAD R47, R76, R72, R47 ;  /* 0x000000484c2f7224 */ /* 0x000fe200078e022f */
[----:B------:R-:W-:Y:S01]  /*7450*/  I2IP.S8.S32.SAT R109, R37, R36, R109 ;  /* 0x00000024256d7239 */ /* 0x000fe2000000146d */
[C---:B------:R-:W-:Y:S01]  /*7460*/  IMAD R44, R70.reuse, R48, RZ ;  /* 0x00000030462c7224 */ /* 0x040fe200078e02ff */
[----:B------:R-:W-:Y:S01]  /*7470*/  SHF.R.S32.HI R74, RZ, 0x18, R74 ;  /* 0x00000018ff4a7819 */ /* 0x000fe2000001144a */
[----:B------:R-:W-:Y:S01]  /*7480*/  IMAD.SHL.U32 R76, R95, 0x100, RZ ;  /* 0x000001005f4c7824 */ /* 0x000fe200078e00ff */
[----:B------:R-:W-:Y:S01]  /*7490*/  I2IP.S8.S32.SAT R110, R47, R42, RZ ;  /* 0x0000002a2f6e7239 */ /* 0x000fe200000014ff */
[----:B------:R-:W-:Y:S01]  /*74a0*/  IMAD R45, R70, R49, RZ ;  /* 0x00000031462d7224 */ /* 0x000fe200078e02ff */
[----:B------:R-:W-:Y:S01]  /*74b0*/  PRMT R75, R96, 0x8880, RZ ;  /* 0x00008880604b7816 */ /* 0x000fe200000000ff */
[----:B------:R-:W-:Y:S01]  /*74c0*/  IMAD R44, R73, R72, R44 ;  /* 0x00000048492c7224 */ /* 0x000fe200078e022c */
[----:B------:R-:W-:Y:S01]  /*74d0*/  SHF.R.S32.HI R73, RZ, 0x18, R76 ;  /* 0x00000018ff497819 */ /* 0x000fe2000001144c */
[----:B------:R-:W-:Y:S01]  /*74e0*/  IMAD R46, R70, R50, RZ ;  /* 0x00000032462e7224 */ /* 0x000fe200078e02ff */
[----:B------:R-:W-:Y:S01]  /*74f0*/  I2IP.S8.S32.SAT R110, R41, R40, R110 ;  /* 0x00000028296e7239 */ /* 0x000fe2000000146e */
[----:B------:R-:W-:Y:S01]  /*7500*/  IMAD R45, R74, R72, R45 ;  /* 0x000000484a2d7224 */ /* 0x000fe200078e022d */
[----:B------:R-:W-:Y:S01]  /*7510*/  SHF.R.S32.HI R74, RZ, 0x18, R95 ;  /* 0x00000018ff4a7819 */ /* 0x000fe2000001145f */
[----:B------:R-:W-:Y:S01]  /*7520*/  IMAD R51, R70, R51, RZ ;  /* 0x0000003346337224 */ /* 0x000fe200078e02ff */
[----:B------:R-:W-:Y:S01]  /*7530*/  SHF.L.U32 R76, R96, 0x8, RZ ;  /* 0x00000008604c7819 */ /* 0x000fe200000006ff */
[----:B------:R-:W-:Y:S02]  /*7540*/  IMAD R48, R70, R52, RZ ;  /* 0x0000003446307224 */ /* 0x000fe400078e02ff */
[-C--:B------:R-:W-:Y:S01]  /*7550*/  IMAD R46, R73, R72.reuse, R46 ;  /* 0x00000048492e7224 */ /* 0x080fe200078e022e */
[----:B------:R-:W-:Y:S01]  /*7560*/  SHF.R.S32.HI R73, RZ, 0x18, R77 ;  /* 0x00000018ff497819 */ /* 0x000fe2000001144d */
[-C--:B------:R-:W-:Y:S01]  /*7570*/  IMAD R51, R74, R72.reuse, R51 ;  /* 0x000000484a337224 */ /* 0x080fe200078e0233 */
[----:B------:R-:W-:Y:S01]  /*7580*/  SHF.R.S32.HI R74, RZ, 0x18, R96 ;  /* 0x00000018ff4a7819 */ /* 0x000fe20000011460 */
[----:B------:R-:W-:Y:S01]  /*7590*/  IMAD R49, R70, R53, RZ ;  /* 0x0000003546317224 */ /* 0x000fe200078e02ff */
[----:B------:R-:W-:Y:S01]  /*75a0*/  SHF.L.U32 R77, R98, 0x8, RZ ;  /* 0x00000008624d7819 */ /* 0x000fe200000006ff */
[----:B------:R-:W-:Y:S01]  /*75b0*/  IMAD R48, R75, R72, R48 ;  /* 0x000000484b307224 */ /* 0x000fe200078e0230 */
[----:B------:R-:W-:Y:S01]  /*75c0*/  SHF.R.S32.HI R75, RZ, 0x18, R76 ;  /* 0x00000018ff4b7819 */ /* 0x000fe2000001144c */
[C---:B------:R-:W-:Y:S01]  /*75d0*/  IMAD R50, R70.reuse, R54, RZ ;  /* 0x0000003646327224 */ /* 0x040fe200078e02ff */
[----:B------:R-:W-:Y:S01]  /*75e0*/  I2IP.S8.S32.SAT R111, R51, R46, RZ ;  /* 0x0000002e336f7239 */ /* 0x000fe200000014ff */
[C---:B------:R-:W-:Y:S01]  /*75f0*/  IMAD R55, R70.reuse, R55, RZ ;  /* 0x0000003746377224 */ /* 0x040fe200078e02ff */
[----:B------:R-:W-:Y:S01]  /*7600*/  SHF.L.U32 R76, R97, 0x10, RZ ;  /* 0x00000010614c7819 */ /* 0x000fe200000006ff */
[----:B------:R-:W-:Y:S01]  /*7610*/  IMAD R49, R73, R72, R49 ;  /* 0x0000004849317224 */ /* 0x000fe200078e0231 */
[----:B------:R-:W-:Y:S01]  /*7620*/  PRMT R73, R97, 0x8880, RZ ;  /* 0x0000888061497816 */ /* 0x000fe200000000ff */
[----:B------:R-:W-:Y:S01]  /*7630*/  IMAD R52, R70, R56, RZ ;  /* 0x0000003846347224 */ /* 0x000fe200078e02ff */
[----:B------:R-:W-:Y:S01]  /*7640*/  I2IP.S8.S32.SAT R111, R45, R44, R111 ;  /* 0x0000002c2d6f7239 */ /* 0x000fe2000000146f */
[-C--:B------:R-:W-:Y:S01]  /*7650*/  IMAD R50, R75, R72.reuse, R50 ;  /* 0x000000484b327224 */ /* 0x080fe200078e0232 */
[----:B------:R-:W-:Y:S01]  /*7660*/  PRMT R75, R98, 0x8880, RZ ;  /* 0x00008880624b7816 */ /* 0x000fe200000000ff */
[-C--:B------:R-:W-:Y:S01]  /*7670*/  IMAD R55, R74, R72.reuse, R55 ;  /* 0x000000484a377224 */ /* 0x080fe200078e0237 */
[----:B------:R-:W-:Y:S01]  /*7680*/  SHF.R.S32.HI R74, RZ, 0x18, R76 ;  /* 0x00000018ff4a7819 */ /* 0x000fe2000001144c */
[----:B------:R-:W-:Y:S01]  /*7690*/  IMAD R52, R73, R72, R52 ;  /* 0x0000004849347224 */ /* 0x000fe200078e0234 */
[----:B------:R-:W-:Y:S01]  /*76a0*/  SHF.L.U32 R73, R97, 0x8, RZ ;  /* 0x0000000861497819 */ /* 0x000fe200000006ff */
[C---:B------:R-:W-:Y:S01]  /*76b0*/  IMAD R53, R70.reuse, R57, RZ ;  /* 0x0000003946357224 */ /* 0x040fe200078e02ff */
[----:B------:R1:W-:Y:S01]  /*76c0*/  STS.128 [R158+0x8200], R108 ;  /* 0x0082006c9e007388 */ /* 0x0003e20000000c00 */
[----:B------:R-:W-:Y:S01]  /*76d0*/  IMAD R54, R70, R58, RZ ;  /* 0x0000003a46367224 */ /* 0x000fe200078e02ff */
[----:B------:R-:W-:Y:S01]  /*76e0*/  SHF.R.S32.HI R73, RZ, 0x18, R73 ;  /* 0x00000018ff497819 */ /* 0x000fe20000011449 */
[----:B------:R-:W-:Y:S01]  /*76f0*/  IMAD R53, R74, R72, R53 ;  /* 0x000000484a357224 */ /* 0x000fe200078e0235 */
[----:B------:R-:W-:Y:S01]  /*7700*/  SHF.L.U32 R76, R98, 0x10, RZ ;  /* 0x00000010624c7819 */ /* 0x000fe200000006ff */
[C---:B------:R-:W-:Y:S01]  /*7710*/  IMAD R59, R70.reuse, R59, RZ ;  /* 0x0000003b463b7224 */ /* 0x040fe200078e02ff */
[----:B------:R-:W-:Y:S01]  /*7720*/  SHF.R.S32.HI R74, RZ, 0x18, R97 ;  /* 0x00000018ff4a7819 */ /* 0x000fe20000011461 */
[C---:B------:R-:W-:Y:S01]  /*7730*/  IMAD R56, R70.reuse, R60, RZ ;  /* 0x0000003c46387224 */ /* 0x040fe200078e02ff */
[----:B------:R-:W-:Y:S01]  /*7740*/  I2IP.S8.S32.SAT R112, R55, R50, RZ ;  /* 0x0000003237707239 */ /* 0x000fe200000014ff */
[----:B------:R-:W-:Y:S01]  /*7750*/  IMAD R54, R73, R72, R54 ;  /* 0x0000004849367224 */ /* 0x000fe200078e0236 */
[----:B------:R-:W-:Y:S01]  /*7760*/  SHF.R.S32.HI R76, RZ, 0x18, R76 ;  /* 0x00000018ff4c7819 */ /* 0x000fe2000001144c */
[----:B------:R-:W-:Y:S01]  /*7770*/  IMAD R57, R70, R61, RZ ;  /* 0x0000003d46397224 */ /* 0x000fe200078e02ff */
[----:B------:R-:W-:Y:S01]  /*7780*/  I2IP.S8.S32.SAT R112, R49, R48, R112 ;  /* 0x0000003031707239 */ /* 0x000fe20000001470 */
[----:B------:R-:W-:Y:S01]  /*7790*/  IMAD R59, R74, R72, R59 ;  /* 0x000000484a3b7224 */ /* 0x000fe200078e023b */
[----:B------:R-:W-:Y:S01]  /*77a0*/  SHF.R.S32.HI R77, RZ, 0x18, R77 ;  /* 0x00000018ff4d7819 */ /* 0x000fe2000001144d */
[----:B------:R-:W-:Y:S01]  /*77b0*/  IMAD R58, R70, R62, RZ ;  /* 0x0000003e463a7224 */ /* 0x000fe200078e02ff */
[----:B------:R-:W-:Y:S01]  /*77c0*/  SHF.R.S32.HI R73, RZ, 0x18, R98 ;  /* 0x00000018ff497819 */ /* 0x000fe20000011462 */
[----:B------:R-:W-:Y:S01]  /*77d0*/  IMAD R56, R75, R72, R56 ;  /* 0x000000484b387224 */ /* 0x000fe200078e0238 */
[----:B------:R-:W-:Y:S01]  /*77e0*/  I2IP.S8.S32.SAT R113, R59, R54, RZ ;  /* 0x000000363b717239 */ /* 0x000fe200000014ff */
[----:B------:R-:W-:Y:S01]  /*77f0*/  IMAD R57, R76, R72, R57 ;  /* 0x000000484c397224 */ /* 0x000fe200078e0239 */
[C---:B------:R-:W-:Y:S01]  /*7800*/  PRMT R75, R99.reuse, 0x8880, RZ ;  /* 0x00008880634b7816 */ /* 0x040fe200000000ff */
[----:B------:R-:W-:Y:S01]  /*7810*/  IMAD.U32 R74, R99, 0x10000, RZ ;  /* 0x00010000634a7824 */ /* 0x000fe200078e00ff */
[----:B------:R-:W-:Y:S01]  /*7820*/  I2IP.S8.S32.SAT R113, R53, R52, R113 ;  /* 0x0000003435717239 */ /* 0x000fe20000001471 */
[C---:B------:R-:W-:Y:S01]  /*7830*/  IMAD R63, R70.reuse, R63, RZ ;  /* 0x0000003f463f7224 */ /* 0x040fe200078e02ff */
[----:B------:R-:W-:Y:S01]  /*7840*/  SHF.R.S32.HI R76, RZ, 0x18, R99 ;  /* 0x00000018ff4c7819 */ /* 0x000fe20000011463 */
[----:B------:R-:W-:Y:S01]  /*7850*/  IMAD R58, R77, R72, R58 ;  /* 0x000000484d3a7224 */ /* 0x000fe200078e023a */
[----:B------:R-:W-:Y:S01]  /*7860*/  SHF.L.U32 R77, R99, 0x8, RZ ;  /* 0x00000008634d7819 */ /* 0x000fe200000006ff */
[C---:B------:R-:W-:Y:S01]  /*7870*/  IMAD R60, R70.reuse, R64, RZ ;  /* 0x00000040463c7224 */ /* 0x040fe200078e02ff */
[----:B------:R-:W-:Y:S01]  /*7880*/  SHF.R.S32.HI R74, RZ, 0x18, R74 ;  /* 0x00000018ff4a7819 */ /* 0x000fe2000001144a */
[C---:B------:R-:W-:Y:S01]  /*7890*/  IMAD R61, R70.reuse, R65, RZ ;  /* 0x00000041463d7224 */ /* 0x040fe200078e02ff */
[----:B------:R-:W-:Y:S01]  /*78a0*/  SHF.R.S32.HI R77, RZ, 0x18, R77 ;  /* 0x00000018ff4d7819 */ /* 0x000fe2000001144d */
[-C--:B------:R-:W-:Y:S02]  /*78b0*/  IMAD R63, R73, R72.reuse, R63 ;  /* 0x00000048493f7224 */ /* 0x080fe400078e023f */
[----:B------:R-:W-:Y:S02]  /*78c0*/  IMAD R60, R75, R72, R60 ;  /* 0x000000484b3c7224 */ /* 0x000fe400078e023c */
[----:B------:R-:W-:Y:S01]  /*78d0*/  IMAD R62, R70, R66, RZ ;  /* 0x00000042463e7224 */ /* 0x000fe200078e02ff */
[----:B------:R-:W-:Y:S01]  /*78e0*/  I2IP.S8.S32.SAT R114, R63, R58, RZ ;  /* 0x0000003a3f727239 */ /* 0x000fe200000014ff */
[----:B------:R-:W-:Y:S02]  /*78f0*/  IMAD R61, R74, R72, R61 ;  /* 0x000000484a3d7224 */ /* 0x000fe400078e023d */
[----:B------:R-:W-:Y:S01]  /*7900*/  IMAD R67, R70, R67, RZ ;  /* 0x0000004346437224 */ /* 0x000fe200078e02ff */
[----:B------:R-:W-:Y:S01]  /*7910*/  I2IP.S8.S32.SAT R114, R57, R56, R114 ;  /* 0x0000003839727239 */ /* 0x000fe20000001472 */
[-C--:B------:R-:W-:Y:S02]  /*7920*/  IMAD R62, R77, R72.reuse, R62 ;  /* 0x000000484d3e7224 */ /* 0x080fe400078e023e */
[----:B------:R-:W-:Y:S05]  /*7930*/  IMAD R67, R76, R72, R67 ;  /* 0x000000484c437224 */ /* 0x000fea00078e0243 */
[----:B------:R-:W-:Y:S04]  /*7940*/  I2IP.S8.S32.SAT R115, R67, R62, RZ ;  /* 0x0000003e43737239 */ /* 0x000fe800000014ff */
[----:B------:R-:W-:Y:S05]  /*7950*/  I2IP.S8.S32.SAT R115, R61, R60, R115 ;  /* 0x0000003c3d737239 */ /* 0x000fea0000001473 */
[----:B------:R1:W-:Y:S01]  /*7960*/  STS.128 [R157+0x8200], R112 ;  /* 0x008200709d007388 */ /* 0x0003e20000000c00 */
[----:B------:R-:W-:Y:S01]  /*7970*/  @!PT LDS RZ, [RZ] ;  /* 0x00000000fffff984 */ /* 0x000fe20000000800 */
[----:B------:R-:W-:Y:S01]  /*7980*/  @!PT LDS RZ, [RZ] ;  /* 0x00000000fffff984 */ /* 0x000fe20000000800 */
[----:B------:R-:W-:Y:S01]  /*7990*/  @!PT LDS RZ, [RZ] ;  /* 0x00000000fffff984 */ /* 0x000fe20000000800 */
[----:B------:R-:W-:Y:S01]  /*79a0*/  @!PT LDS RZ, [RZ] ;  /* 0x00000000fffff984 */ /* 0x000fe20000000800 */
[----:B------:R2:W-:Y:S07]  /*79b0*/  MEMBAR.ALL.CTA ;  /* 0x0000000000007992 */ /* 0x0005ee0000008000 */
[----:B--2---:R-:W2:Y:S02]  /*79c0*/  FENCE.VIEW.ASYNC.S ;  /* 0x00000000000073c6 */ /* 0x004ea40000000000 */
[----:B--2---:R-:W-:Y:S06]  /*79d0*/  BAR.SYNC.DEFER_BLOCKING 0x1, 0x80 ;  /* 0x0042000000007b1d */ /* 0x004fec0000010000 */
[----:B------:R-:W-:Y:S05]  /*79e0*/  @P0 BRA `(.L_x_115) ;  /* 0x0000000000280947 */ /* 0x000fea0003800000 */
[----:B------:R-:W-:Y:S01]  /*79f0*/  UIADD3 UR4, UPT, UPT, UR44, 0x8200, URZ ;  /* 0x000082002c047890 */ /* 0x000fe2000fffe0ff */
[----:B------:R-:W-:Y:S05]  /*7a00*/  UMOV UR51, UR36 ;  /* 0x0000002400337c82 */ /* 0x000fea0008000000 */
[----:B------:R-:W-:Y:S01]  /*7a10*/  MOV R154, UR4 ;  /* 0x00000004009a7c02 */ /* 0x000fe20008000f00 */
[----:B------:R-:W-:Y:S03]  /*7a20*/  UIADD3 UR4, UP0, UPT, UR62, 0x680, URZ ;  /* 0x000006803e047890 */ /* 0x000fe6000ff1e0ff */
[----:B------:R-:W-:Y:S01]  /*7a30*/  R2UR UR48, R154 ;  /* 0x000000009a3072ca */ /* 0x000fe200000e0000 */
[----:B------:R-:W-:Y:S11]  /*7a40*/  UIADD3.X UR5, UPT, UPT, URZ, UR63, URZ, UP0, !UPT ;  /* 0x0000003fff057290 */ /* 0x000ff600087fe4ff */
[----:B------:R-:W-:Y:S01]  /*7a50*/  @!UPT UIADD3 URZ, UPT, UPT, URZ, URZ, URZ ;  /* 0x000000fffffff290 */ /* 0x000fe2000fffe0ff */
[----:B------:R2:W-:Y:S01]  /*7a60*/  UTMASTG.3D [UR48], [UR4] ;  /* 0x00000030040073b5 */ /* 0x0005e20008010000 */
[----:B------:R0:W-:Y:S01]  /*7a70*/  UTMACMDFLUSH ;  /* 0x00000000000079b7 */ /* 0x0001e20000000000 */
[----:B--2---:R-:W-:Y:S04]  /*7a80*/  DEPBAR.LE SB0, 0x1 ;  /* 0x000080400000791a */ /* 0x004fe80000000000 */
.L_x_115:
[----:B------:R-:W-:Y:S05]  /*7a90*/  BSYNC.RECONVERGENT B0 ;  /* 0x0000000000007941 */ /* 0x000fea0003800200 */
.L_x_114:
[----:B------:R-:W-:Y:S06]  /*7aa0*/  BAR.SYNC.DEFER_BLOCKING 0x1, 0x80 ;  /* 0x0042000000007b1d */ /* 0x000fec0000010000 */
[----:B------:R-:W2:Y:S01]  /*7ab0*/  @P6 SYNCS.PHASECHK.TRANS64.TRYWAIT P0, [R107+URZ+0x40], R116 ;  /* 0x000040746b0065a7 */ /* 0x000ea200080011ff */
[----:B------:R-:W-:Y:S01]  /*7ac0*/  BSSY B1, `(.L_x_116) ;  /* 0x0000023000017945 */ /* 0x000fe20003800000 */
[----:B--2---:R-:W-:Y:S03]  /*7ad0*/  @P6 SEL R78, RZ, 0x1, !P0 ;  /* 0x00000001ff4e6807 */ /* 0x004fe60004000000 */
[----:B------:R-:W-:Y:S05]  /*7ae0*/  @!P6 BRA `(.L_x_117) ;  /* 0x000000000080e947 */ /* 0x000fea0003800000 */
[----:B------:R-:W-:Y:S01]  /*7af0*/  ISETP.NE.AND P1, PT, R79, RZ, PT ;  /* 0x000000ff4f00720c */ /* 0x000fe20003f25270 */
[----:B------:R-:W-:Y:S01]  /*7b00*/  BSSY B0, `(.L_x_118) ;  /* 0x000000a000007945 */ /* 0x000fe20003800000 */
[----:B------:R-:W-:Y:S11]  /*7b10*/  ISETP.NE.AND P0, PT, R78, RZ, PT ;  /* 0x000000ff4e00720c */ /* 0x000ff60003f05270 */
[----:B------:R-:W-:Y:S04]  /*7b20*/  @P1 IMAD R5, R148, 0x2000, R105 ;  /* 0x0000200094051824 */ /* 0x000fe800078e0269 */
[--C-:B------:R-:W-:Y:S01]  /*7b30*/  @P1 IMAD.IADD R4, R153, 0x1, R5.reuse ;  /* 0x0000000199041824 */ /* 0x100fe200078e0205 */
[----:B------:R-:W-:Y:S01]  /*7b40*/  @P1 IADD3 R3, PT, PT, R152, R5, RZ ;  /* 0x0000000598031210 */ /* 0x000fe20007ffe0ff */
[----:B------:R-:W-:Y:S01]  /*7b50*/  @P1 IMAD.IADD R2, R104, 0x1, R5 ;  /* 0x0000000168021824 */ /* 0x000fe200078e0205 */
[----:B------:R-:W-:Y:S06]  /*7b60*/  @P0 BRA `(.L_x_119) ;  /* 0x00000000000c0947 */ /* 0x000fec0003800000 */
[----:B------:R-:W-:Y:S04]  /*7b70*/  SHF.L.U32 R0, R147, 0x1f, RZ ;  /* 0x0000001f93007819 */ /* 0x000fe800000006ff */
[----:B------:R-:W2:Y:S02]  /*7b80*/  SYNCS.PHASECHK.TRANS64.TRYWAIT P0, [R107+URZ+0x40], R0 ;  /* 0x000040006b0075a7 */ /* 0x000ea400080011ff */
[----:B--2---:R-:W-:Y:S05]  /*7b90*/  @!P0 BRA `(.L_x_120) ;  /* 0x0000004c00588947 */ /* 0x004fea0003800000 */
.L_x_119:
[----:B------:R-:W-:Y:S05]  /*7ba0*/  BSYNC B0 ;  /* 0x0000000000007941 */ /* 0x000fea0003800000 */
.L_x_118:
[----:B------:R-:W-:Y:S01]  /*7bb0*/  ISETP.NE.AND P0, PT, R79, RZ, PT ;  /* 0x000000ff4f00720c */ /* 0x000fe20003f05270 */
[----:B--2---:R-:W-:Y:S02]  /*7bc0*/  VIADD R107, R107, 0x60 ;  /* 0x000000606b6b7836 */ /* 0x004fe40000000000 */
[----:B------:R-:W-:Y:S02]  /*7bd0*/  IMAD.U32 R0, RZ, RZ, UR45 ;  /* 0x0000002dff007e24 */ /* 0x000fe4000f8e00ff */
[----:B------:R-:W-:Y:S03]  /*7be0*/  VIADD R148, R148, 0x1 ;  /* 0x0000000194947836 */ /* 0x000fe60000000000 */
[----:B------:R-:W-:Y:S05]  /*7bf0*/  PRMT R0, R0, 0x654, R107 ;  /* 0x0000065400007816 */ /* 0x000fea000000006b */
[----:B------:R2:W3:Y:S04]  /*7c00*/  @P0 LDS.128 R80, [R5+0x200] ;  /* 0x0002000005500984 */ /* 0x0004e80000000c00 */
[----:B------:R2:W4:Y:S04]  /*7c10*/  @P0 LDS.128 R84, [R4+0x200] ;  /* 0x0002000004540984 */ /* 0x0005280000000c00 */
        /* <DEDUP_REMOVED lines=12> */
[----:B--234-:R-:W-:Y:S02]  /*7ce0*/  LOP3.LUT R147, R147, R0, RZ, 0x3c, !PT ;  /* 0x0000000093937212 */ /* 0x01cfe400078e3cff */
.L_x_117:
[----:B------:R-:W-:Y:S05]  /*7cf0*/  BSYNC B1 ;  /* 0x0000000000017941 */ /* 0x000fea0003800000 */
.L_x_116:
[----:B------:R-:W-:Y:S05]  /*7d00*/  VIADD R0, R71, 0x40 ;  /* 0x0000004047007836 */ /* 0x000fea0000000000 */
[----:B------:R-:W-:Y:S04]  /*7d10*/  SHF.R.U32.HI R0, RZ, 0x15, R0 ;  /* 0x00000015ff007819 */ /* 0x000fe80000011600 */
[----:B------:R-:W-:Y:S11]  /*7d20*/  LOP3.LUT P0, RZ, R0, 0x3, R141, 0x48, !PT ;  /* 0x0000000300ff7812 */ /* 0x000ff6000780488d */
[----:B------:R-:W-:Y:S02]  /*7d30*/  @!UPT UIADD3 URZ, UPT, UPT, URZ, URZ, URZ ;  /* 0x000000fffffff290 */ /* 0x000fe4000fffe0ff */
        /* <DEDUP_REMOVED lines=8> */
[----:B------:R-:W5:Y:S01]  /*7dc0*/  LDCU.64 UR4, c[0x4][0x18] ;  /* 0x01000300ff0477ac */ /* 0x000f620008000a00 */
[----:B--2---:R-:W-:Y:S01]  /*7dd0*/  MOV R5, UR9 ;  /* 0x0000000900057c02 */ /* 0x004fe20008000f00 */
[----:B------:R-:W-:Y:S01]  /*7de0*/  IMAD.U32 R4, RZ, RZ, UR8 ;  /* 0x00000008ff047e24 */ /* 0x000fe2000f8e00ff */
[----:B---3--:R-:W-:Y:S01]  /*7df0*/  MOV R7, UR7 ;  /* 0x0000000700077c02 */ /* 0x008fe20008000f00 */
[----:B------:R-:W-:Y:S01]  /*7e00*/  IMAD.U32 R6, RZ, RZ, UR6 ;  /* 0x00000006ff067e24 */ /* 0x000fe2000f8e00ff */
[----:B-----5:R-:W-:Y:S01]  /*7e10*/  MOV R11, UR5 ;  /* 0x00000005000b7c02 */ /* 0x020fe20008000f00 */
[----:B------:R-:W-:Y:S02]  /*7e20*/  IMAD.U32 R10, RZ, RZ, UR4 ;  /* 0x00000004ff0a7e24 */ /* 0x000fe4000f8e00ff */
[----:B------:R-:W-:Y:S07]  /*7e30*/  LEPC R20, `(.L_x_121) ;  /* 0x000000001014794e */ /* 0x000fee0000000000 */
[----:B-1--4-:R-:W-:Y:S05]  /*7e40*/  CALL.ABS.NOINC R2 ;  /* 0x0000000002007343 */ /* 0x012fea0003c00000 */
.L_x_121:
[----:B------:R-:W-:Y:S05]  /*7e50*/  WARPSYNC.ALL ;  /* 0x0000000000007948 */ /* 0x000fea0003800000 */
[----:B------:R-:W-:Y:S01]  /*7e60*/  R2UR UR4, R71 ;  /* 0x00000000470472ca */ /* 0x000fe200000e0000 */
[----:B------:R-:W-:Y:S01]  /*7e70*/  BSSY.RECONVERGENT B0, `(.L_x_122) ;  /* 0x000011c000007945 */ /* 0x000fe20003800200 */
[C---:B------:R-:W-:Y:S02]  /*7e80*/  PRMT R73, R80.reuse, 0x8880, RZ ;  /* 0x0000888050497816 */ /* 0x040fe400000000ff */
[C---:B------:R-:W-:Y:S02]  /*7e90*/  SHF.L.U32 R75, R80.reuse, 0x10, RZ ;  /* 0x00000010504b7819 */ /* 0x040fe400000006ff */
[----:B------:R-:W-:Y:S02]  /*7ea0*/  SHF.L.U32 R77, R81, 0x8, RZ ;  /* 0x00000008514d7819 */ /* 0x000fe400000006ff */
[----:B------:R-:W-:Y:S02]  /*7eb0*/  SHF.R.S32.HI R75, RZ, 0x18, R75 ;  /* 0x00000018ff4b7819 */ /* 0x000fe4000001144b */
[----:B------:R-:W-:Y:S02]  /*7ec0*/  SHF.R.S32.HI R77, RZ, 0x18, R77 ;  /* 0x00000018ff4d7819 */ /* 0x000fe4000001144d */
[----:B------:R-:W-:Y:S01]  /*7ed0*/  SHF.R.S32.HI R76, RZ, 0x18, R81 ;  /* 0x00000018ff4c7819 */ /* 0x000fe20000011451 */
[----:B------:R-:W2:Y:S01]  /*7ee0*/  LDTM.x64 R4, tmem[UR4+0x40] ;  /* 0x00004004000479ee */ /* 0x000ea20008340000 */
[----:B------:R-:W-:Y:S02]  /*7ef0*/  SHF.L.U32 R74, R80, 0x8, RZ ;  /* 0x00000008504a7819 */ /* 0x000fe400000006ff */
[----:B------:R-:W-:Y:S02]  /*7f00*/  ISETP.NE.AND P0, PT, R155, RZ, PT ;  /* 0x000000ff9b00720c */ /* 0x000fe40003f05270 */
[----:B------:R-:W-:Y:S02]  /*7f10*/  SHF.R.S32.HI R74, RZ, 0x18, R74 ;  /* 0x00000018ff4a7819 */ /* 0x000fe4000001144a */
[----:B------:R-:W-:Y:S01]  /*7f20*/  ISETP.NE.AND P6, PT, R106, RZ, PT ;  /* 0x000000ff6a00720c */ /* 0x000fe20003fc5270 */
[C---:B--2---:R-:W-:Y:S02]  /*7f30*/  IMAD R0, R70.reuse, R4, RZ ;  /* 0x0000000446007224 */ /* 0x044fe400078e02ff */
[C---:B------:R-:W-:Y:S02]  /*7f40*/  IMAD R2, R70.reuse, R5, RZ ;  /* 0x0000000546027224 */ /* 0x040fe400078e02ff */
[----:B------:R-:W-:Y:S02]  /*7f50*/  IMAD R3, R70, R6, RZ ;  /* 0x0000000646037224 */ /* 0x000fe400078e02ff */
        /* <DEDUP_REMOVED lines=10> */
[----:B------:R-:W-:Y:S01]  /*8000*/  IMAD R7, R73, R72, R7 ;  /* 0x0000004849077224 */ /* 0x000fe200078e0207 */
[----:B------:R-:W-:Y:S01]  /*8010*/  PRMT R73, R82, 0x8880, RZ ;  /* 0x0000888052497816 */ /* 0x000fe200000000ff */
[----:B------:R-:W-:Y:S02]  /*8020*/  IMAD R6, R70, R10, RZ ;  /* 0x0000000a46067224 */ /* 0x000fe400078e02ff */
[-C--:B------:R-:W-:Y:S01]  /*8030*/  IMAD R4, R75, R72.reuse, R4 ;  /* 0x000000484b047224 */ /* 0x080fe200078e0204 */
[----:B------:R-:W-:Y:S01]  /*8040*/  SHF.L.U32 R75, R82, 0x8, RZ ;  /* 0x00000008524b7819 */ /* 0x000fe200000006ff */
[-C--:B------:R-:W-:Y:S01]  /*8050*/  IMAD R5, R74, R72.reuse, R5 ;  /* 0x000000484a057224 */ /* 0x080fe200078e0205 */
[----:B------:R-:W-:Y:S01]  /*8060*/  SHF.L.U32 R74, R82, 0x10, RZ ;  /* 0x00000010524a7819 */ /* 0x000fe200000006ff */
[----:B------:R-:W-:Y:S01]  /*8070*/  IMAD R6, R77, R72, R6 ;  /* 0x000000484d067224 */ /* 0x000fe200078e0206 */
[----:B------:R-:W-:Y:S01]  /*8080*/  I2IP.S8.S32.SAT R77, R7, R3, RZ ;  /* 0x00000003074d7239 */ /* 0x000fe200000014ff */
[C---:B------:R-:W-:Y:S01]  /*8090*/  IMAD R11, R70.reuse, R11, RZ ;  /* 0x0000000b460b7224 */ /* 0x040fe200078e02ff */
[----:B------:R-:W-:Y:S01]  /*80a0*/  MOV R3, R73 ;  /* 0x0000004900037202 */ /* 0x000fe20000000f00 */
[----:B------:R-:W-:Y:S01]  /*80b0*/  IMAD R8, R70, R12, RZ ;  /* 0x0000000c46087224 */ /* 0x000fe200078e02ff */
[----:B-1----:R-:W-:Y:S01]  /*80c0*/  I2IP.S8.S32.SAT R88, R2, R0, R77 ;  /* 0x0000000002587239 */ /* 0x002fe2000000144d */
[----:B------:R-:W-:Y:S01]  /*80d0*/  IMAD R9, R70, R13, RZ ;  /* 0x0000000d46097224 */ /* 0x000fe200078e02ff */
[----:B------:R-:W-:Y:S01]  /*80e0*/  SHF.R.S32.HI R73, RZ, 0x18, R74 ;  /* 0x00000018ff497819 */ /* 0x000fe2000001144a */
[----:B------:R-:W-:Y:S01]  /*80f0*/  IMAD R11, R76, R72, R11 ;  /* 0x000000484c0b7224 */ /* 0x000fe200078e020b */
[----:B------:R-:W-:Y:S01]  /*8100*/  SHF.R.S32.HI R75, RZ, 0x18, R75 ;  /* 0x00000018ff4b7819 */ /* 0x000fe2000001144b */
[C---:B------:R-:W-:Y:S01]  /*8110*/  IMAD R10, R70.reuse, R14, RZ ;  /* 0x0000000e460a7224 */ /* 0x040fe200078e02ff */
[----:B------:R-:W-:Y:S01]  /*8120*/  SHF.L.U32 R2, R83, 0x10, RZ ;  /* 0x0000001053027819 */ /* 0x000fe200000006ff */
[----:B------:R-:W-:Y:S01]  /*8130*/  IMAD R8, R3, R72, R8 ;  /* 0x0000004803087224 */ /* 0x000fe200078e0208 */
[----:B------:R-:W-:Y:S01]  /*8140*/  I2IP.S8.S32.SAT R89, R11, R6, RZ ;  /* 0x000000060b597239 */ /* 0x000fe200000014ff */
[C---:B------:R-:W-:Y:S01]  /*8150*/  IMAD R15, R70.reuse, R15, RZ ;  /* 0x0000000f460f7224 */ /* 0x040fe200078e02ff */
[----:B------:R-:W-:Y:S01]  /*8160*/  PRMT R3, R83, 0x8880, RZ ;  /* 0x0000888053037816 */ /* 0x000fe200000000ff */
[----:B------:R-:W-:Y:S01]  /*8170*/  IMAD R9, R73, R72, R9 ;  /* 0x0000004849097224 */ /* 0x000fe200078e0209 */
[----:B------:R-:W-:Y:S01]  /*8180*/  I2IP.S8.S32.SAT R89, R5, R4, R89 ;  /* 0x0000000405597239 */ /* 0x000fe20000001459 */
[C---:B------:R-:W-:Y:S01]  /*8190*/  IMAD R12, R70.reuse, R16, RZ ;  /* 0x00000010460c7224 */ /* 0x040fe200078e02ff */
[----:B------:R-:W-:Y:S01]  /*81a0*/  SHF.R.S32.HI R2, RZ, 0x18, R2 ;  /* 0x00000018ff027819 */ /* 0x000fe20000011402 */
[----:B------:R-:W-:Y:S01]  /*81b0*/  IMAD R10, R75, R72, R10 ;  /* 0x000000484b0a7224 */ /* 0x000fe200078e020a */
[----:B------:R-:W-:Y:S01]  /*81c0*/  SHF.R.S32.HI R0, RZ, 0x18, R82 ;  /* 0x00000018ff007819 */ /* 0x000fe20000011452 */
[C---:B------:R-:W-:Y:S01]  /*81d0*/  IMAD R13, R70.reuse, R17, RZ ;  /* 0x00000011460d7224 */ /* 0x040fe200078e02ff */
[----:B------:R-:W-:Y:S01]  /*81e0*/  SHF.R.S32.HI R74, RZ, 0x18, R83 ;  /* 0x00000018ff4a7819 */ /* 0x000fe20000011453 */
[----:B------:R-:W-:Y:S01]  /*81f0*/  IMAD R14, R70, R18, RZ ;  /* 0x00000012460e7224 */ /* 0x000fe200078e02ff */
[----:B------:R-:W-:Y:S01]  /*8200*/  SHF.L.U32 R73, R83, 0x8, RZ ;  /* 0x0000000853497819 */ /* 0x000fe200000006ff */
[-C--:B------:R-:W-:Y:S01]  /*8210*/  IMAD R15, R0, R72.reuse, R15 ;  /* 0x00000048000f7224 */ /* 0x080fe200078e020f */
[C---:B------:R-:W-:Y:S01]  /*8220*/  SHF.L.U32 R0, R84.reuse, 0x10, RZ ;  /* 0x0000001054007819 */ /* 0x040fe200000006ff */
[-C--:B------:R-:W-:Y:S01]  /*8230*/  IMAD R12, R3, R72.reuse, R12 ;  /* 0x00000048030c7224 */ /* 0x080fe200078e020c */
[----:B------:R-:W-:Y:S01]  /*8240*/  PRMT R3, R84, 0x8880, RZ ;  /* 0x0000888054037816 */ /* 0x000fe200000000ff */
[----:B------:R-:W-:Y:S01]  /*8250*/  IMAD R13, R2, R72, R13 ;  /* 0x00000048020d7224 */ /* 0x000fe200078e020d */
[----:B------:R-:W-:Y:S01]  /*8260*/  SHF.R.S32.HI R73, RZ, 0x18, R73 ;  /* 0x00000018ff497819 */ /* 0x000fe20000011449 */
[----:B------:R-:W-:Y:S01]  /*8270*/  IMAD R19, R70, R19, RZ ;  /* 0x0000001346137224 */ /* 0x000fe200078e02ff */
[----:B------:R-:W-:Y:S01]  /*8280*/  I2IP.S8.S32.SAT R90, R15, R10, RZ ;  /* 0x0000000a0f5a7239 */ /* 0x000fe200000014ff */
[----:B------:R-:W-:Y:S01]  /*8290*/  IMAD.SHL.U32 R2, R84, 0x100, RZ ;  /* 0x0000010054027824 */ /* 0x000fe200078e00ff */
[----:B------:R-:W-:Y:S01]  /*82a0*/  SHF.R.S32.HI R0, RZ, 0x18, R0 ;  /* 0x00000018ff007819 */ /* 0x000fe20000011400 */
[C---:B------:R-:W-:Y:S01]  /*82b0*/  IMAD R16, R70.reuse, R20, RZ ;  /* 0x0000001446107224 */ /* 0x040fe200078e02ff */
[----:B------:R-:W-:Y:S01]  /*82c0*/  I2IP.S8.S32.SAT R90, R9, R8, R90 ;  /* 0x00000008095a7239 */ /* 0x000fe2000000145a */
[-C--:B------:R-:W-:Y:S01]  /*82d0*/  IMAD R14, R73, R72.reuse, R14 ;  /* 0x00000048490e7224 */ /* 0x080fe200078e020e */
[----:B------:R-:W-:Y:S01]  /*82e0*/  SHF.R.S32.HI R73, RZ, 0x18, R2 ;  /* 0x00000018ff497819 */ /* 0x000fe20000011402 */
[----:B------:R-:W-:Y:S01]  /*82f0*/  IMAD R17, R70, R21, RZ ;  /* 0x0000001546117224 */ /* 0x000fe200078e02ff */
[----:B------:R-:W-:Y:S01]  /*8300*/  SHF.L.U32 R2, R85, 0x8, RZ ;  /* 0x0000000855027819 */ /* 0x000fe200000006ff */
[----:B------:R-:W-:Y:S01]  /*8310*/  IMAD R19, R74, R72, R19 ;  /* 0x000000484a137224 */ /* 0x000fe200078e0213 */
[----:B------:R-:W-:Y:S01]  /*8320*/  SHF.R.S32.HI R74, RZ, 0x18, R94 ;  /* 0x00000018ff4a7819 */ /* 0x000fe2000001145e */
[----:B------:R-:W-:Y:S01]  /*8330*/  IMAD R18, R70, R22, RZ ;  /* 0x0000001646127224 */ /* 0x000fe200078e02ff */
[----:B------:R-:W-:Y:S01]  /*8340*/  SHF.L.U32 R75, R98, 0x8, RZ ;  /* 0x00000008624b7819 */ /* 0x000fe200000006ff */
[----:B------:R-:W-:Y:S01]  /*8350*/  IMAD R16, R3, R72, R16 ;  /* 0x0000004803107224 */ /* 0x000fe200078e0210 */
[----:B------:R-:W-:Y:S01]  /*8360*/  I2IP.S8.S32.SAT R91, R19, R14, RZ ;  /* 0x0000000e135b7239 */ /* 0x000fe200000014ff */
[----:B------:R-:W-:Y:S01]  /*8370*/  IMAD R17, R0, R72, R17 ;  /* 0x0000004800117224 */ /* 0x000fe200078e0211 */
[----:B------:R-:W-:Y:S01]  /*8380*/  SHF.R.S32.HI R0, RZ, 0x18, R84 ;  /* 0x00000018ff007819 */ /* 0x000fe20000011454 */
[C---:B------:R-:W-:Y:S01]  /*8390*/  IMAD R23, R70.reuse, R23, RZ ;  /* 0x0000001746177224 */ /* 0x040fe200078e02ff */
[----:B------:R-:W-:Y:S01]  /*83a0*/  I2IP.S8.S32.SAT R91, R13, R12, R91 ;  /* 0x0000000c0d5b7239 */ /* 0x000fe2000000145b */
[----:B------:R-:W-:Y:S01]  /*83b0*/  IMAD R18, R73, R72, R18 ;  /* 0x0000004849127224 */ /* 0x000fe200078e0212 */
[C---:B------:R-:W-:Y:S01]  /*83c0*/  SHF.L.U32 R73, R85.reuse, 0x10, RZ ;  /* 0x0000001055497819 */ /* 0x040fe200000006ff */
[----:B------:R-:W-:Y:S01]  /*83d0*/  IMAD R20, R70, R24, RZ ;  /* 0x0000001846147224 */ /* 0x000fe200078e02ff */
[----:B------:R-:W-:Y:S01]  /*83e0*/  PRMT R3, R85, 0x8880, RZ ;  /* 0x0000888055037816 */ /* 0x000fe200000000ff */
[----:B------:R-:W-:Y:S01]  /*83f0*/  IMAD R23, R0, R72, R23 ;  /* 0x0000004800177224 */ /* 0x000fe200078e0217 */
[----:B------:R-:W-:Y:S01]  /*8400*/  SHF.R.S32.HI R0, RZ, 0x18, R73 ;  /* 0x00000018ff007819 */ /* 0x000fe20000011449 */
[C---:B------:R-:W-:Y:S01]  /*8410*/  IMAD R21, R70.reuse, R25, RZ ;  /* 0x0000001946157224 */ /* 0x040fe200078e02ff */
[----:B------:R-:W-:Y:S01]  /*8420*/  SHF.R.S32.HI R73, RZ, 0x18, R2 ;  /* 0x00000018ff497819 */ /* 0x000fe20000011402 */
[C---:B------:R-:W-:Y:S01]  /*8430*/  IMAD R22, R70.reuse, R26, RZ ;  /* 0x0000001a46167224 */ /* 0x040fe200078e02ff */
[----:B------:R1:W-:Y:S01]  /*8440*/  STS.128 [R135+UR44+0xa200], R88 ;  /* 0x00a2005887007988 */ /* 0x0003e20008000c2c */
[----:B------:R-:W-:Y:S01]  /*8450*/  IMAD R20, R3, R72, R20 ;  /* 0x0000004803147224 */ /* 0x000fe200078e0214 */
[----:B------:R-:W-:Y:S01]  /*8460*/  SHF.R.S32.HI R2, RZ, 0x18, R85 ;  /* 0x00000018ff027819 */ /* 0x000fe20000011455 */
[----:B------:R-:W-:Y:S01]  /*8470*/  IMAD R27, R70, R27, RZ ;  /* 0x0000001b461b7224 */ /* 0x000fe200078e02ff */
[----:B------:R-:W-:Y:S01]  /*8480*/  I2IP.S8.S32.SAT R100, R23, R18, RZ ;  /* 0x0000001217647239 */ /* 0x000fe200000014ff */
[-C--:B------:R-:W-:Y:S01]  /*8490*/  IMAD R21, R0, R72.reuse, R21 ;  /* 0x0000004800157224 */ /* 0x080fe200078e0215 */
[C---:B------:R-:W-:Y:S01]  /*84a0*/  PRMT R3, R86.reuse, 0x8880, RZ ;  /* 0x0000888056037816 */ /* 0x040fe200000000ff */
[-C--:B------:R-:W-:Y:S01]  /*84b0*/  IMAD R22, R73, R72.reuse, R22 ;  /* 0x0000004849167224 */ /* 0x080fe200078e0216 */
[----:B------:R-:W-:Y:S01]  /*84c0*/  SHF.L.U32 R0, R86, 0x10, RZ ;  /* 0x0000001056007819 */ /* 0x000fe200000006ff */
[----:B------:R-:W-:Y:S01]  /*84d0*/  IMAD R27, R2, R72, R27 ;  /* 0x00000048021b7224 */ /* 0x000fe200078e021b */
[----:B------:R-:W-:Y:S01]  /*84e0*/  SHF.L.U32 R2, R86, 0x8, RZ ;  /* 0x0000000856027819 */ /* 0x000fe200000006ff */
[C---:B------:R-:W-:Y:S01]  /*84f0*/  IMAD R24, R70.reuse, R28, RZ ;  /* 0x0000001c46187224 */ /* 0x040fe200078e02ff */
[----:B------:R-:W-:Y:S01]  /*8500*/  SHF.R.S32.HI R0, RZ, 0x18, R0 ;  /* 0x00000018ff007819 */ /* 0x000fe20000011400 */
[C---:B------:R-:W-:Y:S01]  /*8510*/  IMAD R25, R70.reuse, R29, RZ ;  /* 0x0000001d46197224 */ /* 0x040fe200078e02ff */
        /* <DEDUP_REMOVED lines=10> */
[C---:B------:R-:W-:Y:S01]  /*85c0*/  SHF.L.U32 R0, R87.reuse, 0x10, RZ ;  /* 0x0000001057007819 */ /* 0x040fe200000006ff */
        /* <DEDUP_REMOVED lines=13> */
[C---:B------:R-:W-:Y:S01]  /*86a0*/  PRMT R3, R92.reuse, 0x8880, RZ ;  /* 0x000088805c037816 */ /* 0x040fe200000000ff */
[----:B------:R-:W-:Y:S01]  /*86b0*/  IMAD R30, R73, R72, R30 ;  /* 0x00000048491e7224 */ /* 0x000fe200078e021e */
[----:B------:R-:W-:Y:S01]  /*86c0*/  I2IP.S8.S32.SAT R102, R25, R24, R102 ;  /* 0x0000001819667239 */ /* 0x000fe20000001466 */
[----:B------:R-:W-:Y:S01]  /*86d0*/  IMAD.U32 R0, R92, 0x10000, RZ ;  /* 0x000100005c007824 */ /* 0x000fe200078e00ff */
[----:B------:R-:W-:Y:S01]  /*86e0*/  SHF.R.S32.HI R75, RZ, 0x18, R75 ;  /* 0x00000018ff4b7819 */ /* 0x000fe2000001144b */
[----:B------:R-:W-:Y:S01]  /*86f0*/  IMAD R35, R2, R72, R35 ;  /* 0x0000004802237224 */ /* 0x000fe200078e0223 */
[----:B------:R-:W-:Y:S01]  /*8700*/  SHF.L.U32 R2, R92, 0x8, RZ ;  /* 0x000000085c027819 */ /* 0x000fe200000006ff */
[C---:B------:R-:W-:Y:S01]  /*8710*/  IMAD R32, R70.reuse, R36, RZ ;  /* 0x0000002446207224 */ /* 0x040fe200078e02ff */
[----:B------:R-:W-:Y:S01]  /*8720*/  SHF.R.S32.HI R0, RZ, 0x18, R0 ;  /* 0x00000018ff007819 */ /* 0x000fe20000011400 */
[C---:B------:R-:W-:Y:S01]  /*8730*/  IMAD R33, R70.reuse, R37, RZ ;  /* 0x0000002546217224 */ /* 0x040fe200078e02ff */
[----:B------:R-:W-:Y:S01]  /*8740*/  SHF.R.S32.HI R73, RZ, 0x18, R2 ;  /* 0x00000018ff497819 */ /* 0x000fe20000011402 */
[----:B------:R-:W-:Y:S01]  /*8750*/  IMAD R34, R70, R38, RZ ;  /* 0x0000002646227224 */ /* 0x000fe200078e02ff */
[----:B------:R-:W-:Y:S01]  /*8760*/  I2IP.S8.S32.SAT R103, R35, R30, RZ ;  /* 0x0000001e23677239 */ /* 0x000fe200000014ff */
[-C--:B------:R-:W-:Y:S01]  /*8770*/  IMAD R32, R3, R72.reuse, R32 ;  /* 0x0000004803207224 */ /* 0x080fe200078e0220 */
[----:B------:R-:W-:Y:S01]  /*8780*/  PRMT R3, R93, 0x8880, RZ ;  /* 0x000088805d037816 */ /* 0x000fe200000000ff */
[----:B------:R-:W-:Y:S01]  /*8790*/  IMAD R33, R0, R72, R33 ;  /* 0x0000004800217224 */ /* 0x000fe200078e0221 */
[----:B------:R-:W-:Y:S01]  /*87a0*/  SHF.R.S32.HI R0, RZ, 0x18, R92 ;  /* 0x00000018ff007819 */ /* 0x000fe2000001145c */
[C---:B------:R-:W-:Y:S01]  /*87b0*/  IMAD R39, R70.reuse, R39, RZ ;  /* 0x0000002746277224 */ /* 0x040fe200078e02ff */
[----:B------:R-:W-:Y:S01]  /*87c0*/  I2IP.S8.S32.SAT R103, R29, R28, R103 ;  /* 0x0000001c1d677239 */ /* 0x000fe20000001467 */
[----:B------:R-:W-:Y:S01]  /*87d0*/  IMAD R34, R73, R72, R34 ;  /* 0x0000004849227224 */ /* 0x000fe200078e0222 */
[C---:B------:R-:W-:Y:S01]  /*87e0*/  SHF.L.U32 R73, R93.reuse, 0x10, RZ ;  /* 0x000000105d497819 */ /* 0x040fe200000006ff */
[----:B------:R-:W-:Y:S01]  /*87f0*/  IMAD R36, R70, R40, RZ ;  /* 0x0000002846247224 */ /* 0x000fe200078e02ff */
[----:B------:R-:W-:Y:S01]  /*8800*/  SHF.L.U32 R2, R93, 0x8, RZ ;  /* 0x000000085d027819 */ /* 0x000fe200000006ff */
[----:B------:R-:W-:Y:S01]  /*8810*/  IMAD R39, R0, R72, R39 ;  /* 0x0000004800277224 */ /* 0x000fe200078e0227 */
        /* <DEDUP_REMOVED lines=8> */
[----:B------:R-:W-:Y:S01]  /*88a0*/  SHF.L.U32 R2, R94, 0x10, RZ ;  /* 0x000000105e027819 */ /* 0x000fe200000006ff */
[----:B------:R-:W-:Y:S01]  /*88b0*/  IMAD R43, R70, R43, RZ ;  /* 0x0000002b462b7224 */ /* 0x000fe200078e02ff */
[----:B------:R-:W-:Y:S01]  /*88c0*/  SHF.R.S32.HI R0, RZ, 0x18, R93 ;  /* 0x00000018ff007819 */ /* 0x000fe2000001145d */
        /* <DEDUP_REMOVED lines=11> */
[----:B------:R-:W-:Y:S01]  /*8980*/  SHF.L.U32 R0, R95, 0x10, RZ ;  /* 0x000000105f007819 */ /* 0x000fe200000006ff */
[----:B------:R-:W-:Y:S01]  /*8990*/  IMAD R47, R70, R47, RZ ;  /* 0x0000002f462f7224 */ /* 0x000fe200078e02ff */
[----:B------:R-:W-:Y:S01]  /*89a0*/  I2IP.S8.S32.SAT R109, R43, R38, RZ ;  /* 0x000000262b6d7239 */ /* 0x000fe200000014ff */
[----:B------:R-:W-:Y:S01]  /*89b0*/  IMAD R41, R2, R72, R41 ;  /* 0x0000004802297224 */ /* 0x000fe200078e0229 */
[C---:B------:R-:W-:Y:S01]  /*89c0*/  PRMT R3, R95.reuse, 0x8880, RZ ;  /* 0x000088805f037816 */ /* 0x040fe200000000ff */
[C---:B------:R-:W-:Y:S01]  /*89d0*/  IMAD R44, R70.reuse, R48, RZ ;  /* 0x00000030462c7224 */ /* 0x040fe200078e02ff */
[----:B------:R-:W-:Y:S01]  /*89e0*/  SHF.L.U32 R2, R95, 0x8, RZ ;  /* 0x000000085f027819 */ /* 0x000fe200000006ff */
[----:B------:R-:W-:Y:S01]  /*89f0*/  IMAD R42, R73, R72, R42 ;  /* 0x00000048492a7224 */ /* 0x000fe200078e022a */
[----:B------:R-:W-:Y:S01]  /*8a00*/  SHF.R.S32.HI R0, RZ, 0x18, R0 ;  /* 0x00000018ff007819 */ /* 0x000fe20000011400 */
[----:B------:R-:W-:Y:S01]  /*8a10*/  IMAD R45, R70, R49, RZ ;  /* 0x00000031462d7224 */ /* 0x000fe200078e02ff */
[----:B------:R-:W-:Y:S01]  /*8a20*/  I2IP.S8.S32.SAT R109, R37, R36, R109 ;  /* 0x00000024256d7239 */ /* 0x000fe2000000146d */
[----:B------:R-:W-:Y:S01]  /*8a30*/  IMAD R47, R74, R72, R47 ;  /* 0x000000484a2f7224 */ /* 0x000fe200078e022f */
[----:B------:R-:W-:Y:S01]  /*8a40*/  SHF.R.S32.HI R73, RZ, 0x18, R2 ;  /* 0x00000018ff497819 */ /* 0x000fe20000011402 */
[C---:B------:R-:W-:Y:S01]  /*8a50*/  IMAD R46, R70.reuse, R50, RZ ;  /* 0x00000032462e7224 */ /* 0x040fe200078e02ff */
[----:B------:R-:W-:Y:S01]  /*8a60*/  SHF.R.S32.HI R2, RZ, 0x18, R95 ;  /* 0x00000018ff027819 */ /* 0x000fe2000001145f */
[----:B------:R-:W-:Y:S01]  /*8a70*/  IMAD R44, R3, R72, R44 ;  /* 0x00000048032c7224 */ /* 0x000fe200078e022c */
[----:B------:R-:W-:Y:S01]  /*8a80*/  I2IP.S8.S32.SAT R110, R47, R42, RZ ;  /* 0x0000002a2f6e7239 */ /* 0x000fe200000014ff */
[----:B------:R-:W-:Y:S01]  /*8a90*/  IMAD R51, R70, R51, RZ ;  /* 0x0000003346337224 */ /* 0x000fe200078e02ff */
[----:B------:R-:W-:Y:S01]  /*8aa0*/  PRMT R3, R96, 0x8880, RZ ;  /* 0x0000888060037816 */ /* 0x000fe200000000ff */
[----:B------:R-:W-:Y:S01]  /*8ab0*/  IMAD R45, R0, R72, R45 ;  /* 0x00000048002d7224 */ /* 0x000fe200078e022d */
[----:B------:R-:W-:Y:S01]  /*8ac0*/  I2IP.S8.S32.SAT R110, R41, R40, R110 ;  /* 0x00000028296e7239 */ /* 0x000fe2000000146e */
[----:B------:R-:W-:Y:S01]  /*8ad0*/  IMAD R48, R70, R52, RZ ;  /* 0x0000003446307224 */ /* 0x000fe200078e02ff */
[----:B------:R-:W-:Y:S01]  /*8ae0*/  SHF.L.U32 R74, R97, 0x10, RZ ;  /* 0x00000010614a7819 */ /* 0x000fe200000006ff */
[-C--:B------:R-:W-:Y:S01]  /*8af0*/  IMAD R46, R73, R72.reuse, R46 ;  /* 0x00000048492e7224 */ /* 0x080fe200078e022e */
[----:B------:R-:W-:Y:S01]  /*8b00*/  PRMT R73, R97, 0x8880, RZ ;  /* 0x0000888061497816 */ /* 0x000fe200000000ff */
[-C--:B------:R-:W-:Y:S01]  /*8b10*/  IMAD R51, R2, R72.reuse, R51 ;  /* 0x0000004802337224 */ /* 0x080fe200078e0233 */
[----:B------:R-:W-:Y:S01]  /*8b20*/  SHF.R.S32.HI R74, RZ, 0x18, R74 ;  /* 0x00000018ff4a7819 */ /* 0x000fe2000001144a */
[C---:B------:R-:W-:Y:S01]  /*8b30*/  IMAD.U32 R0, R96.reuse, 0x10000, RZ ;  /* 0x0001000060007824 */ /* 0x040fe200078e00ff */
        /* <DEDUP_REMOVED lines=10> */
[----:B------:R-:W-:Y:S01]  /*8be0*/  SHF.R.S32.HI R0, RZ, 0x18, R97 ;  /* 0x00000018ff007819 */ /* 0x000fe20000011461 */
[----:B------:R-:W-:Y:S01]  /*8bf0*/  IMAD R50, R3, R72, R50 ;  /* 0x0000004803327224 */ /* 0x000fe200078e0232 */
[----:B------:R-:W-:Y:S01]  /*8c00*/  SHF.L.U32 R3, R97, 0x8, RZ ;  /* 0x0000000861037819 */ /* 0x000fe200000006ff */
[C---:B------:R-:W-:Y:S01]  /*8c10*/  IMAD R52, R70.reuse, R56, RZ ;  /* 0x0000003846347224 */ /* 0x040fe200078e02ff */
[----:B------:R-:W-:Y:S01]  /*8c20*/  I2IP.S8.S32.SAT R111, R45, R44, R111 ;  /* 0x0000002c2d6f7239 */ /* 0x000fe2000000146f */
[----:B------:R-:W-:Y:S01]  /*8c30*/  IMAD R53, R70, R57, RZ ;  /* 0x0000003946357224 */ /* 0x000fe200078e02ff */
[----:B------:R-:W-:Y:S01]  /*8c40*/  SHF.R.S32.HI R3, RZ, 0x18, R3 ;  /* 0x00000018ff037819 */ /* 0x000fe20000011403 */
[----:B------:R-:W-:Y:S01]  /*8c50*/  IMAD R55, R2, R72, R55 ;  /* 0x0000004802377224 */ /* 0x000fe200078e0237 */
[----:B------:R-:W-:Y:S01]  /*8c60*/  SHF.L.U32 R2, R98, 0x10, RZ ;  /* 0x0000001062027819 */ /* 0x000fe200000006ff */
[C---:B------:R-:W-:Y:S01]  /*8c70*/  IMAD R54, R70.reuse, R58, RZ ;  /* 0x0000003a46367224 */ /* 0x040fe200078e02ff */
[----:B------:R1:W-:Y:S01]  /*8c80*/  STS.128 [R158+0xa200], R108 ;  /* 0x00a2006c9e007388 */ /* 0x0003e20000000c00 */
[----:B------:R-:W-:Y:S01]  /*8c90*/  IMAD R52, R73, R72, R52 ;  /* 0x0000004849347224 */ /* 0x000fe200078e0234 */
[----:B------:R-:W-:Y:S01]  /*8ca0*/  I2IP.S8.S32.SAT R112, R55, R50, RZ ;  /* 0x0000003237707239 */ /* 0x000fe200000014ff */
[----:B------:R-:W-:Y:S01]  /*8cb0*/  IMAD R59, R70, R59, RZ ;  /* 0x0000003b463b7224 */ /* 0x000fe200078e02ff */
[----:B------:R-:W-:Y:S01]  /*8cc0*/  PRMT R73, R98, 0x8880, RZ ;  /* 0x0000888062497816 */ /* 0x000fe200000000ff */
[----:B------:R-:W-:Y:S01]  /*8cd0*/  IMAD R53, R74, R72, R53 ;  /* 0x000000484a357224 */ /* 0x000fe200078e0235 */
[----:B------:R-:W-:Y:S01]  /*8ce0*/  I2IP.S8.S32.SAT R112, R49, R48, R112 ;  /* 0x0000003031707239 */ /* 0x000fe20000001470 */
[C---:B------:R-:W-:Y:S01]  /*8cf0*/  IMAD R56, R70.reuse, R60, RZ ;  /* 0x0000003c46387224 */ /* 0x040fe200078e02ff */
[----:B------:R-:W-:Y:S01]  /*8d00*/  SHF.R.S32.HI R2, RZ, 0x18, R2 ;  /* 0x00000018ff027819 */ /* 0x000fe20000011402 */
[-C--:B------:R-:W-:Y:S01]  /*8d10*/  IMAD R54, R3, R72.reuse, R54 ;  /* 0x0000004803367224 */ /* 0x080fe200078e0236 */
[----:B------:R-:W-:Y:S01]  /*8d20*/  PRMT R3, R99, 0x8880, RZ ;  /* 0x0000888063037816 */ /* 0x000fe200000000ff */
[----:B------:R-:W-:Y:S01]  /*8d30*/  IMAD R57, R70, R61, RZ ;  /* 0x0000003d46397224 */ /* 0x000fe200078e02ff */
[----:B------:R-:W-:Y:S01]  /*8d40*/  SHF.R.S32.HI R74, RZ, 0x18, R99 ;  /* 0x00000018ff4a7819 */ /* 0x000fe20000011463 */
[-C--:B------:R-:W-:Y:S01]  /*8d50*/  IMAD R59, R0, R72.reuse, R59 ;  /* 0x00000048003b7224 */ /* 0x080fe200078e023b */
[----:B------:R-:W-:Y:S01]  /*8d60*/  SHF.R.S32.HI R0, RZ, 0x18, R98 ;  /* 0x00000018ff007819 */ /* 0x000fe20000011462 */
[----:B------:R-:W-:Y:S01]  /*8d70*/  IMAD R56, R73, R72, R56 ;  /* 0x0000004849387224 */ /* 0x000fe200078e0238 */
[----:B------:R-:W-:Y:S01]  /*8d80*/  SHF.L.U32 R73, R99, 0x8, RZ ;  /* 0x0000000863497819 */ /* 0x000fe200000006ff */
[----:B------:R-:W-:Y:S01]  /*8d90*/  IMAD R58, R70, R62, RZ ;  /* 0x0000003e463a7224 */ /* 0x000fe200078e02ff */
[----:B------:R-:W-:Y:S01]  /*8da0*/  I2IP.S8.S32.SAT R113, R59, R54, RZ ;  /* 0x000000363b717239 */ /* 0x000fe200000014ff */
[----:B------:R-:W-:Y:S01]  /*8db0*/  IMAD R57, R2, R72, R57 ;  /* 0x0000004802397224 */ /* 0x000fe200078e0239 */
[----:B------:R-:W-:Y:S01]  /*8dc0*/  SHF.L.U32 R2, R99, 0x10, RZ ;  /* 0x0000001063027819 */ /* 0x000fe200000006ff */
[C---:B------:R-:W-:Y:S01]  /*8dd0*/  IMAD R63, R70.reuse, R63, RZ ;  /* 0x0000003f463f7224 */ /* 0x040fe200078e02ff */
[----:B------:R-:W-:Y:S01]  /*8de0*/  SHF.R.S32.HI R73, RZ, 0x18, R73 ;  /* 0x00000018ff497819 */ /* 0x000fe20000011449 */
[C---:B------:R-:W-:Y:S01]  /*8df0*/  IMAD R60, R70.reuse, R64, RZ ;  /* 0x00000040463c7224 */ /* 0x040fe200078e02ff */
[----:B------:R-:W-:Y:S01]  /*8e00*/  SHF.R.S32.HI R2, RZ, 0x18, R2 ;  /* 0x00000018ff027819 */ /* 0x000fe20000011402 */
[----:B------:R-:W-:Y:S01]  /*8e10*/  IMAD R58, R75, R72, R58 ;  /* 0x000000484b3a7224 */ /* 0x000fe200078e023a */
[----:B------:R-:W-:Y:S01]  /*8e20*/  I2IP.S8.S32.SAT R113, R53, R52, R113 ;  /* 0x0000003435717239 */ /* 0x000fe20000001471 */
[----:B------:R-:W-:Y:S02]  /*8e30*/  IMAD R61, R70, R65, RZ ;  /* 0x00000041463d7224 */ /* 0x000fe400078e02ff */
[-C--:B------:R-:W-:Y:S02]  /*8e40*/  IMAD R63, R0, R72.reuse, R63 ;  /* 0x00000048003f7224 */ /* 0x080fe400078e023f */
[----:B------:R-:W-:Y:S01]  /*8e50*/  IMAD R60, R3, R72, R60 ;  /* 0x00000048033c7224 */ /* 0x000fe200078e023c */
[----:B------:R-:W-:Y:S01]  /*8e60*/  @P6 SHF.L.U32 R3, R147, 0x1f, RZ ;  /* 0x0000001f93036819 */ /* 0x000fe200000006ff */
        /* <DEDUP_REMOVED lines=8> */
[----:B------:R-:W-:Y:S02]  /*8ef0*/  I2IP.S8.S32.SAT R115, R61, R60, R0 ;  /* 0x0000003c3d737239 */ /* 0x000fe40000001400 */
[----:B------:R-:W-:Y:S03]  /*8f00*/  LEA R0, R148, UR44, 0x3 ;  /* 0x0000002c94007c11 */ /* 0x000fe6000f8e18ff */
        /* <DEDUP_REMOVED lines=9> */
[----:B------:R-:W-:Y:S02]  /*8fa0*/  UIADD3 UR4, UP0, UPT, UR62, 0x680, URZ ;  /* 0x000006803e047890 */ /* 0x000fe4000ff1e0ff */
[----:B------:R-:W-:Y:S02]  /*8fb0*/  UIADD3 UR9, UPT, UPT, UR49, 0x40, URZ ;  /* 0x0000004031097890 */ /* 0x000fe4000fffe0ff */
[----:B------:R-:W-:Y:S02]  /*8fc0*/  UIADD3 UR8, UPT, UPT, UR44, 0xa200, URZ ;  /* 0x0000a2002c087890 */ /* 0x000fe4000fffe0ff */
[----:B------:R-:W-:Y:S01]  /*8fd0*/  UIADD3.X UR5, UPT, UPT, URZ, UR63, URZ, UP0, !UPT ;  /* 0x0000003fff057290 */ /* 0x000fe200087fe4ff */
[----:B------:R-:W-:Y:S01]  /*8fe0*/  UMOV UR10, UR50 ;  /* 0x00000032000a7c82 */ /* 0x000fe20008000000 */
[----:B------:R-:W-:Y:S07]  /*8ff0*/  UMOV UR11, UR36 ;  /* 0x00000024000b7c82 */ /* 0x000fee0008000000 */
[----:B------:R2:W-:Y:S01]  /*9000*/  UTMASTG.3D [UR8], [UR4] ;  /* 0x00000008040073b5 */ /* 0x0005e20008010000 */
[----:B------:R0:W-:Y:S01]  /*9010*/  UTMACMDFLUSH ;  /* 0x00000000000079b7 */ /* 0x0001e20000000000 */
[----:B--2---:R-:W-:Y:S04]  /*9020*/  DEPBAR.LE SB0, 0x1 ;  /* 0x000080400000791a */ /* 0x004fe80000000000 */
.L_x_123:
[----:B------:R-:W-:Y:S05]  /*9030*/  BSYNC.RECONVERGENT B0 ;  /* 0x0000000000007941 */ /* 0x000fea0003800200 */
.L_x_122:
        /* <DEDUP_REMOVED lines=16> */
.L_x_127:
[----:B------:R-:W-:Y:S05]  /*9140*/  BSYNC B0 ;  /* 0x0000000000007941 */ /* 0x000fea0003800000 */
.L_x_126:
        /* <DEDUP_REMOVED lines=20> */
.L_x_125:
[----:B------:R-:W-:Y:S05]  /*9290*/  BSYNC B1 ;  /* 0x0000000000017941 */ /* 0x000fea0003800000 */
.L_x_124:
        /* <DEDUP_REMOVED lines=21> */
.L_x_129:
        /* <DEDUP_REMOVED lines=8> */
[----:B------:R-:W-:Y:S01]  /*9470*/  ISETP.NE.AND P0, PT, R155, RZ, PT ;  /* 0x000000ff9b00720c */ /* 0x000fe20003f05270 */
[----:B------:R-:W2:Y:S01]  /*9480*/  LDTM.x64 R4, tmem[UR4+0x80] ;  /* 0x00008004000479ee */ /* 0x000ea20008340000 */
[----:B------:R-:W-:Y:S01]  /*9490*/  ISETP.NE.AND P6, PT, R106, RZ, PT ;  /* 0x000000ff6a00720c */ /* 0x000fe20003fc5270 */
[C---:B--2---:R-:W-:Y:S02]  /*94a0*/  IMAD R0, R70.reuse, R4, RZ ;  /* 0x0000000446007224 */ /* 0x044fe400078e02ff */
[C---:B------:R-:W-:Y:S02]  /*94b0*/  IMAD R3, R70.reuse, R6, RZ ;  /* 0x0000000646037224 */ /* 0x040fe400078e02ff */
[C---:B------:R-:W-:Y:S02]  /*94c0*/  IMAD R4, R70.reuse, R8, RZ ;  /* 0x0000000846047224 */ /* 0x040fe400078e02ff */
[C---:B------:R-:W-:Y:S02]  /*94d0*/  IMAD R6, R70.reuse, R10, RZ ;  /* 0x0000000a46067224 */ /* 0x040fe400078e02ff */
[C---:B------:R-:W-:Y:S02]  /*94e0*/  IMAD R2, R70.reuse, R5, RZ ;  /* 0x0000000546027224 */ /* 0x040fe400078e02ff */
[C---:B------:R-:W-:Y:S02]  /*94f0*/  IMAD R8, R70.reuse, R12, RZ ;  /* 0x0000000c46087224 */ /* 0x040fe400078e02ff */
[C---:B------:R-:W-:Y:S02]  /*9500*/  IMAD R10, R70.reuse, R14, RZ ;  /* 0x0000000e460a7224 */ /* 0x040fe400078e02ff */
[C---:B------:R-:W-:Y:S02]  /*9510*/  IMAD R5, R70.reuse, R9, RZ ;  /* 0x0000000946057224 */ /* 0x040fe400078e02ff */
[----:B------:R-:W-:Y:S01]  /*9520*/  IMAD R0, R73, R72, R0 ;  /* 0x0000004849007224 */ /* 0x000fe200078e0200 */
[----:B------:R-:W-:Y:S01]  /*9530*/  SHF.L.U32 R73, R81, 0x8, RZ ;  /* 0x0000000851497819 */ /* 0x000fe200000006ff */
[C---:B------:R-:W-:Y:S02]  /*9540*/  IMAD R12, R70.reuse, R16, RZ ;  /* 0x00000010460c7224 */ /* 0x040fe400078e02ff */
[C---:B------:R-:W-:Y:S01]  /*9550*/  IMAD R14, R70.reuse, R18, RZ ;  /* 0x00000012460e7224 */ /* 0x040fe200078e02ff */
[----:B------:R-:W-:Y:S01]  /*9560*/  SHF.R.S32.HI R73, RZ, 0x18, R73 ;  /* 0x00000018ff497819 */ /* 0x000fe20000011449 */
[C---:B------:R-:W-:Y:S02]  /*9570*/  IMAD R9, R70.reuse, R13, RZ ;  /* 0x0000000d46097224 */ /* 0x040fe400078e02ff */
[C---:B------:R-:W-:Y:S02]  /*9580*/  IMAD R16, R70.reuse, R20, RZ ;  /* 0x0000001446107224 */ /* 0x040fe400078e02ff */
[C---:B------:R-:W-:Y:S02]  /*9590*/  IMAD R18, R70.reuse, R22, RZ ;  /* 0x0000001646127224 */ /* 0x040fe400078e02ff */
[C---:B------:R-:W-:Y:S02]  /*95a0*/  IMAD R13, R70.reuse, R17, RZ ;  /* 0x00000011460d7224 */ /* 0x040fe400078e02ff */
[C---:B------:R-:W-:Y:S02]  /*95b0*/  IMAD R20, R70.reuse, R24, RZ ;  /* 0x0000001846147224 */ /* 0x040fe400078e02ff */
[C---:B------:R-:W-:Y:S02]  /*95c0*/  IMAD R22, R70.reuse, R26, RZ ;  /* 0x0000001a46167224 */ /* 0x040fe400078e02ff */
[----:B------:R-:W-:Y:S02]  /*95d0*/  IMAD R2, R75, R72, R2 ;  /* 0x000000484b027224 */ /* 0x000fe400078e0202 */
[C---:B------:R-:W-:Y:S02]  /*95e0*/  IMAD R17, R70.reuse, R21, RZ ;  /* 0x0000001546117224 */ /* 0x040fe400078e02ff */
        /* <DEDUP_REMOVED lines=18> */
[C---:B------:R-:W-:Y:S01]  /*9710*/  IMAD R60, R70.reuse, R64, RZ ;  /* 0x00000040463c7224 */ /* 0x040fe200078e02ff */
[----:B------:R-:W-:Y:S01]  /*9720*/  SHF.R.S32.HI R64, RZ, 0x18, R80 ;  /* 0x00000018ff407819 */ /* 0x000fe20000011450 */
[C---:B------:R-:W-:Y:S02]  /*9730*/  IMAD R26, R70.reuse, R30, RZ ;  /* 0x0000001e461a7224 */ /* 0x040fe400078e02ff */
[C---:B------:R-:W-:Y:S02]  /*9740*/  IMAD R30, R70.reuse, R34, RZ ;  /* 0x00000022461e7224 */ /* 0x040fe400078e02ff */
[C---:B------:R-:W-:Y:S02]  /*9750*/  IMAD R57, R70.reuse, R61, RZ ;  /* 0x0000003d46397224 */ /* 0x040fe400078e02ff */
[C---:B------:R-:W-:Y:S01]  /*9760*/  IMAD R61, R70.reuse, R65, RZ ;  /* 0x00000041463d7224 */ /* 0x040fe200078e02ff */
[C---:B------:R-:W-:Y:S01]  /*9770*/  PRMT R65, R81.reuse, 0x8880, RZ ;  /* 0x0000888051417816 */ /* 0x040fe200000000ff */
[C---:B------:R-:W-:Y:S02]  /*9780*/  IMAD R34, R70.reuse, R38, RZ ;  /* 0x0000002646227224 */ /* 0x040fe400078e02ff */
[----:B------:R-:W-:Y:S02]  /*9790*/  IMAD R38, R70, R42, RZ ;  /* 0x0000002a46267224 */ /* 0x000fe400078e02ff */
[----:B------:R-:W-:Y:S01]  /*97a0*/  IMAD R3, R74, R72, R3 ;  /* 0x000000484a037224 */ /* 0x000fe200078e0203 */
[----:B------:R-:W-:Y:S01]  /*97b0*/  SHF.R.S32.HI R74, RZ, 0x18, R81 ;  /* 0x00000018ff4a7819 */ /* 0x000fe20000011451 */
[C---:B------:R-:W-:Y:S02]  /*97c0*/  IMAD R42, R70.reuse, R46, RZ ;  /* 0x0000002e462a7224 */ /* 0x040fe400078e02ff */
[C---:B------:R-:W-:Y:S02]  /*97d0*/  IMAD R46, R70.reuse, R50, RZ ;  /* 0x00000032462e7224 */ /* 0x040fe400078e02ff */
[C---:B------:R-:W-:Y:S02]  /*97e0*/  IMAD R51, R70.reuse, R51, RZ ;  /* 0x0000003346337224 */ /* 0x040fe400078e02ff */
[C---:B------:R-:W-:Y:S02]  /*97f0*/  IMAD R50, R70.reuse, R54, RZ ;  /* 0x0000003646327224 */ /* 0x040fe400078e02ff */
[C---:B------:R-:W-:Y:S02]  /*9800*/  IMAD R54, R70.reuse, R58, RZ ;  /* 0x0000003a46367224 */ /* 0x040fe400078e02ff */
[C---:B------:R-:W-:Y:S02]  /*9810*/  IMAD R58, R70.reuse, R62, RZ ;  /* 0x0000003e463a7224 */ /* 0x040fe400078e02ff */
[C---:B------:R-:W-:Y:S01]  /*9820*/  IMAD R62, R70.reuse, R66, RZ ;  /* 0x00000042463e7224 */ /* 0x040fe200078e02ff */
[----:B------:R-:W-:Y:S01]  /*9830*/  SHF.L.U32 R66, R81, 0x10, RZ ;  /* 0x0000001051427819 */ /* 0x000fe200000006ff */
[C---:B------:R-:W-:Y:S02]  /*9840*/  IMAD R7, R70.reuse, R7, RZ ;  /* 0x0000000746077224 */ /* 0x040fe400078e02ff */
[----:B------:R-:W-:Y:S01]  /*9850*/  IMAD R11, R70, R11, RZ ;  /* 0x0000000b460b7224 */ /* 0x000fe200078e02ff */
[----:B------:R-:W-:Y:S01]  /*9860*/  SHF.R.S32.HI R66, RZ, 0x18, R66 ;  /* 0x00000018ff427819 */ /* 0x000fe20000011442 */
[-C--:B------:R-:W-:Y:S01]  /*9870*/  IMAD R7, R64, R72.reuse, R7 ;  /* 0x0000004840077224 */ /* 0x080fe200078e0207 */
[C---:B------:R-:W-:Y:S01]  /*9880*/  PRMT R64, R82.reuse, 0x8880, RZ ;  /* 0x0000888052407816 */ /* 0x040fe200000000ff */
[-C--:B------:R-:W-:Y:S01]  /*9890*/  IMAD R4, R65, R72.reuse, R4 ;  /* 0x0000004841047224 */ /* 0x080fe200078e0204 */
[----:B------:R-:W-:Y:S01]  /*98a0*/  SHF.L.U32 R65, R82, 0x10, RZ ;  /* 0x0000001052417819 */ /* 0x000fe200000006ff */
[-C--:B------:R-:W-:Y:S02]  /*98b0*/  IMAD R5, R66, R72.reuse, R5 ;  /* 0x0000004842057224 */ /* 0x080fe400078e0205 */
[-C--:B------:R-:W-:Y:S01]  /*98c0*/  IMAD R6, R73, R72.reuse, R6 ;  /* 0x0000004849067224 */ /* 0x080fe200078e0206 */
[----:B------:R-:W-:Y:S01]  /*98d0*/  I2IP.S8.S32.SAT R73, R7, R3, RZ ;  /* 0x0000000307497239 */ /* 0x000fe200000014ff */
[----:B------:R-:W-:Y:S01]  /*98e0*/  IMAD R11, R74, R72, R11 ;  /* 0x000000484a0b7224 */ /* 0x000fe200078e020b */
[----:B------:R-:W-:Y:S01]  /*98f0*/  SHF.L.U32 R7, R82, 0x8, RZ ;  /* 0x0000000852077819 */ /* 0x000fe200000006ff */
[C---:B------:R-:W-:Y:S01]  /*9900*/  IMAD R15, R70.reuse, R15, RZ ;  /* 0x0000000f460f7224 */ /* 0x040fe200078e02ff */
[----:B------:R-:W-:Y:S01]  /*9910*/  MOV R3, R64 ;  /* 0x0000004000037202 */ /* 0x000fe20000000f00 */
[C---:B------:R-:W-:Y:S01]  /*9920*/  IMAD R19, R70.reuse, R19, RZ ;  /* 0x0000001346137224 */ /* 0x040fe200078e02ff */
[----:B------:R-:W-:Y:S01]  /*9930*/  I2IP.S8.S32.SAT R11, R11, R6, RZ ;  /* 0x000000060b0b7239 */ /* 0x000fe200000014ff */
[C---:B------:R-:W-:Y:S01]  /*9940*/  IMAD R23, R70.reuse, R23, RZ ;  /* 0x0000001746177224 */ /* 0x040fe200078e02ff */
[----:B------:R-:W-:Y:S01]  /*9950*/  SHF.R.S32.HI R6, RZ, 0x18, R65 ;  /* 0x00000018ff067819 */ /* 0x000fe20000011441 */
[----:B------:R-:W-:Y:S01]  /*9960*/  IMAD R8, R3, R72, R8 ;  /* 0x0000004803087224 */ /* 0x000fe200078e0208 */
[----:B------:R-:W-:Y:S01]  /*9970*/  SHF.R.S32.HI R7, RZ, 0x18, R7 ;  /* 0x00000018ff077819 */ /* 0x000fe20000011407 */
[----:B------:R-:W-:Y:S01]  /*9980*/  IMAD R27, R70, R27, RZ ;  /* 0x0000001b461b7224 */ /* 0x000fe200078e02ff */
[----:B-1----:R-:W-:Y:S01]  /*9990*/  I2IP.S8.S32.SAT R88, R2, R0, R73 ;  /* 0x0000000002587239 */ /* 0x002fe20000001449 */
[-C--:B------:R-:W-:Y:S01]  /*99a0*/  IMAD R9, R6, R72.reuse, R9 ;  /* 0x0000004806097224 */ /* 0x080fe200078e0209 */
[----:B------:R-:W-:Y:S01]  /*99b0*/  SHF.L.U32 R2, R83, 0x10, RZ ;  /* 0x0000001053027819 */ /* 0x000fe200000006ff */
[----:B------:R-:W-:Y:S01]  /*99c0*/  IMAD R10, R7, R72, R10 ;  /* 0x00000048070a7224 */ /* 0x000fe200078e020a */
[----:B------:R-:W-:Y:S01]  /*99d0*/  SHF.R.S32.HI R0, RZ, 0x18, R82 ;  /* 0x00000018ff007819 */ /* 0x000fe20000011452 */
[C---:B------:R-:W-:Y:S01]  /*99e0*/  IMAD R31, R70.reuse, R31, RZ ;  /* 0x0000001f461f7224 */ /* 0x040fe200078e02ff */
[----:B------:R-:W-:Y:S01]  /*99f0*/  I2IP.S8.S32.SAT R89, R5, R4, R11 ;  /* 0x0000000405597239 */ /* 0x000fe2000000140b */
[----:B------:R-:W-:Y:S01]  /*9a00*/  IMAD R35, R70, R35, RZ ;  /* 0x0000002346237224 */ /* 0x000fe200078e02ff */
[C---:B------:R-:W-:Y:S01]  /*9a10*/  PRMT R3, R83.reuse, 0x8880, RZ ;  /* 0x0000888053037816 */ /* 0x040fe200000000ff */
[-C--:B------:R-:W-:Y:S01]  /*9a20*/  IMAD R15, R0, R72.reuse, R15 ;  /* 0x00000048000f7224 */ /* 0x080fe200078e020f */
[----:B------:R-:W-:Y:S01]  /*9a30*/  SHF.L.U32 R5, R83, 0x8, RZ ;  /* 0x0000000853057819 */ /* 0x000fe200000006ff */
[C---:B------:R-:W-:Y:S01]  /*9a40*/  IMAD R39, R70.reuse, R39, RZ ;  /* 0x0000002746277224 */ /* 0x040fe200078e02ff */
[----:B------:R-:W-:Y:S01]  /*9a50*/  SHF.R.S32.HI R2, RZ, 0x18, R2 ;  /* 0x00000018ff027819 */ /* 0x000fe20000011402 */
[-C--:B------:R-:W-:Y:S01]  /*9a60*/  IMAD R12, R3, R72.reuse, R12 ;  /* 0x00000048030c7224 */ /* 0x080fe200078e020c */
[----:B------:R-:W-:Y:S01]  /*9a70*/  SHF.R.S32.HI R5, RZ, 0x18, R5 ;  /* 0x00000018ff057819 */ /* 0x000fe20000011405 */
[----:B------:R-:W-:Y:S01]  /*9a80*/  IMAD R43, R70, R43, RZ ;  /* 0x0000002b462b7224 */ /* 0x000fe200078e02ff */
[----:B------:R-:W-:Y:S01]  /*9a90*/  SHF.R.S32.HI R4, RZ, 0x18, R83 ;  /* 0x00000018ff047819 */ /* 0x000fe20000011453 */
[-C--:B------:R-:W-:Y:S01]  /*9aa0*/  IMAD R13, R2, R72.reuse, R13 ;  /* 0x00000048020d7224 */ /* 0x080fe200078e020d */
[C---:B------:R-:W-:Y:S01]  /*9ab0*/  SHF.L.U32 R0, R84.reuse, 0x10, RZ ;  /* 0x0000001054007819 */ /* 0x040fe200000006ff */
[-C--:B------:R-:W-:Y:S01]  /*9ac0*/  IMAD R14, R5, R72.reuse, R14 ;  /* 0x00000048050e7224 */ /* 0x080fe200078e020e */
[C---:B------:R-:W-:Y:S01]  /*9ad0*/  PRMT R3, R84.reuse, 0x8880, RZ ;  /* 0x0000888054037816 */ /* 0x040fe200000000ff */
[----:B------:R-:W-:Y:S01]  /*9ae0*/  IMAD.SHL.U32 R2, R84, 0x100, RZ ;  /* 0x0000010054027824 */ /* 0x000fe200078e00ff */
[----:B------:R-:W-:Y:S01]  /*9af0*/  SHF.R.S32.HI R0, RZ, 0x18, R0 ;  /* 0x00000018ff007819 */ /* 0x000fe20000011400 */
[-C--:B------:R-:W-:Y:S01]  /*9b00*/  IMAD R19, R4, R72.reuse, R19 ;  /* 0x0000004804137224 */ /* 0x080fe200078e0213 */
[----:B------:R-:W-:Y:S01]  /*9b10*/  SHF.L.U32 R4, R85, 0x10, RZ ;  /* 0x0000001055047819 */ /* 0x000fe200000006ff */
[-C--:B------:R-:W-:Y:S01]  /*9b20*/  IMAD R16, R3, R72.reuse, R16 ;  /* 0x0000004803107224 */ /* 0x080fe200078e0210 */
[----:B------:R-:W-:Y:S01]  /*9b30*/  SHF.R.S32.HI R5, RZ, 0x18, R2 ;  /* 0x00000018ff057819 */ /* 0x000fe20000011402 */
[-C--:B------:R-:W-:Y:S01]  /*9b40*/  IMAD R17, R0, R72.reuse, R17 ;  /* 0x0000004800117224 */ /* 0x080fe200078e0211 */
[----:B------:R-:W-:Y:S01]  /*9b50*/  SHF.R.S32.HI R0, RZ, 0x18, R84 ;  /* 0x00000018ff007819 */ /* 0x000fe20000011454 */
[----:B------:R-:W-:Y:S01]  /*9b60*/  IMAD R47, R70, R47, RZ ;  /* 0x0000002f462f7224 */ /* 0x000fe200078e02ff */
[----:B------:R-:W-:Y:S01]  /*9b70*/  PRMT R3, R85, 0x8880, RZ ;  /* 0x0000888055037816 */ /* 0x000fe200000000ff */
[-C--:B------:R-:W-:Y:S01]  /*9b80*/  IMAD R18, R5, R72.reuse, R18 ;  /* 0x0000004805127224 */ /* 0x080fe200078e0212 */
[----:B------:R-:W-:Y:S01]  /*9b90*/  SHF.L.U32 R2, R85, 0x8, RZ ;  /* 0x0000000855027819 */ /* 0x000fe200000006ff */
[-C--:B------:R-:W-:Y:S01]  /*9ba0*/  IMAD R23, R0, R72.reuse, R23 ;  /* 0x0000004800177224 */ /* 0x080fe200078e0217 */
        /* <DEDUP_REMOVED lines=8> */
[----:B------:R-:W-:Y:S01]  /*9c30*/  PRMT R3, R86, 0x8880, RZ ;  /* 0x0000888056037816 */ /* 0x000fe200000000ff */
        /* <DEDUP_REMOVED lines=9> */
[----:B------:R-:W-:Y:S01]  /*9cd0*/  SHF.L.U32 R0, R87, 0x10, RZ ;  /* 0x0000001057007819 */ /* 0x000fe200000006ff */
[-C--:B------:R-:W-:Y:S01]  /*9ce0*/  IMAD R26, R5, R72.reuse, R26 ;  /* 0x00000048051a7224 */ /* 0x080fe200078e021a */
[C---:B------:R-:W-:Y:S01]  /*9cf0*/  PRMT R3, R87.reuse, 0x8880, RZ ;  /* 0x0000888057037816 */ /* 0x040fe200000000ff */
[-C--:B------:R-:W-:Y:S01]  /*9d00*/  IMAD R31, R2, R72.reuse, R31 ;  /* 0x00000048021f7224 */ /* 0x080fe200078e021f */
[----:B------:R-:W-:Y:S01]  /*9d10*/  SHF.L.U32 R2, R87, 0x8, RZ ;  /* 0x0000000857027819 */ /* 0x000fe200000006ff */
[----:B------:R-:W-:Y:S01]  /*9d20*/  IMAD R67, R70, R67, RZ ;  /* 0x0000004346437224 */ /* 0x000fe200078e02ff */
[----:B------:R-:W-:Y:S01]  /*9d30*/  SHF.R.S32.HI R0, RZ, 0x18, R0 ;  /* 0x00000018ff007819 */ /* 0x000fe20000011400 */
[-C--:B------:R-:W-:Y:S01]  /*9d40*/  IMAD R28, R3, R72.reuse, R28 ;  /* 0x00000048031c7224 */ /* 0x080fe200078e021c */
[----:B------:R-:W-:Y:S02]  /*9d50*/  SHF.R.S32.HI R5, RZ, 0x18, R2 ;  /* 0x00000018ff057819 */ /* 0x000fe40000011402 */
[----:B------:R-:W-:Y:S01]  /*9d60*/  SHF.R.S32.HI R2, RZ, 0x18, R87 ;  /* 0x00000018ff027819 */ /* 0x000fe20000011457 */
[-C--:B------:R-:W-:Y:S01]  /*9d70*/  IMAD R29, R0, R72.reuse, R29 ;  /* 0x00000048001d7224 */ /* 0x080fe200078e021d */
[C---:B------:R-:W-:Y:S01]  /*9d80*/  PRMT R3, R92.reuse, 0x8880, RZ ;  /* 0x000088805c037816 */ /* 0x040fe200000000ff */
[----:B------:R-:W-:Y:S01]  /*9d90*/  IMAD.U32 R0, R92, 0x10000, RZ ;  /* 0x000100005c007824 */ /* 0x000fe200078e00ff */
[----:B------:R-:W-:Y:S01]  /*9da0*/  SHF.L.U32 R4, R93, 0x10, RZ ;  /* 0x000000105d047819 */ /* 0x000fe200000006ff */
[----:B------:R-:W-:Y:S01]  /*9db0*/  IMAD R30, R5, R72, R30 ;  /* 0x00000048051e7224 */ /* 0x000fe200078e021e */
[----:B------:R-:W-:Y:S01]  /*9dc0*/  I2IP.S8.S32.SAT R10, R15, R10, RZ ;  /* 0x0000000a0f0a7239 */ /* 0x000fe200000014ff */
[-C--:B------:R-:W-:Y:S01]  /*9dd0*/  IMAD R35, R2, R72.reuse, R35 ;  /* 0x0000004802237224 */ /* 0x080fe200078e0223 */
[----:B------:R-:W-:Y:S01]  /*9de0*/  SHF.L.U32 R2, R92, 0x8, RZ ;  /* 0x000000085c027819 */ /* 0x000fe200000006ff */
[-C--:B------:R-:W-:Y:S01]  /*9df0*/  IMAD R32, R3, R72.reuse, R32 ;  /* 0x0000004803207224 */ /* 0x080fe200078e0220 */
[----:B------:R-:W-:Y:S02]  /*9e00*/  SHF.R.S32.HI R0, RZ, 0x18, R0 ;  /* 0x00000018ff007819 */ /* 0x000fe40000011400 */
[----:B------:R-:W-:Y:S02]  /*9e10*/  SHF.R.S32.HI R5, RZ, 0x18, R2 ;  /* 0x00000018ff057819 */ /* 0x000fe40000011402 */
[----:B------:R-:W-:Y:S01]  /*9e20*/  PRMT R3, R93, 0x8880, RZ ;  /* 0x000088805d037816 */ /* 0x000fe200000000ff */
[-C--:B------:R-:W-:Y:S01]  /*9e30*/  IMAD R33, R0, R72.reuse, R33 ;  /* 0x0000004800217224 */ /* 0x080fe200078e0221 */
[----:B------:R-:W-:Y:S01]  /*9e40*/  SHF.R.S32.HI R0, RZ, 0x18, R92 ;  /* 0x00000018ff007819 */ /* 0x000fe2000001145c */
[----:B------:R-:W-:Y:S01]  /*9e50*/  IMAD R34, R5, R72, R34 ;  /* 0x0000004805227224 */ /* 0x000fe200078e0222 */
[----:B------:R-:W-:Y:S02]  /*9e60*/  SHF.L.U32 R2, R93, 0x8, RZ ;  /* 0x000000085d027819 */ /* 0x000fe400000006ff */
[----:B------:R-:W-:Y:S01]  /*9e70*/  I2IP.S8.S32.SAT R14, R19, R14, RZ ;  /* 0x0000000e130e7239 */ /* 0x000fe200000014ff */
[-C--:B------:R-:W-:Y:S01]  /*9e80*/  IMAD R39, R0, R72.reuse, R39 ;  /* 0x0000004800277224 */ /* 0x080fe200078e0227 */
[----:B------:R-:W-:Y:S01]  /*9e90*/  SHF.R.S32.HI R0, RZ, 0x18, R4 ;  /* 0x00000018ff007819 */ /* 0x000fe20000011404 */
[-C--:B------:R-:W-:Y:S01]  /*9ea0*/  IMAD R36, R3, R72.reuse, R36 ;  /* 0x0000004803247224 */ /* 0x080fe200078e0224 */
[----:B------:R-:W-:Y:S02]  /*9eb0*/  SHF.R.S32.HI R5, RZ, 0x18, R2 ;  /* 0x00000018ff057819 */ /* 0x000fe40000011402 */
[----:B------:R-:W-:Y:S01]  /*9ec0*/  SHF.L.U32 R2, R94, 0x10, RZ ;  /* 0x000000105e027819 */ /* 0x000fe200000006ff */
[-C--:B------:R-:W-:Y:S01]  /*9ed0*/  IMAD R37, R0, R72.reuse, R37 ;  /* 0x0000004800257224 */ /* 0x080fe200078e0225 */
[----:B------:R-:W-:Y:S01]  /*9ee0*/  SHF.R.S32.HI R0, RZ, 0x18, R93 ;  /* 0x00000018ff007819 */ /* 0x000fe2000001145d */
[-C--:B------:R-:W-:Y:S01]  /*9ef0*/  IMAD R38, R5, R72.reuse, R38 ;  /* 0x0000004805267224 */ /* 0x080fe200078e0226 */
[C---:B------:R-:W-:Y:S02]  /*9f00*/  PRMT R3, R94.reuse, 0x8880, RZ ;  /* 0x000088805e037816 */ /* 0x040fe400000000ff */
[----:B------:R-:W-:Y:S01]  /*9f10*/  SHF.L.U32 R5, R94, 0x8, RZ ;  /* 0x000000085e057819 */ /* 0x000fe200000006ff */
[-C--:B------:R-:W-:Y:S01]  /*9f20*/  IMAD R43, R0, R72.reuse, R43 ;  /* 0x00000048002b7224 */ /* 0x080fe200078e022b */
[----:B------:R-:W-:Y:S01]  /*9f30*/  SHF.R.S32.HI R2, RZ, 0x18, R2 ;  /* 0x00000018ff027819 */ /* 0x000fe20000011402 */
[-C--:B------:R-:W-:Y:S01]  /*9f40*/  IMAD R40, R3, R72.reuse, R40 ;  /* 0x0000004803287224 */ /* 0x080fe200078e0228 */
[----:B------:R-:W-:Y:S02]  /*9f50*/  SHF.R.S32.HI R5, RZ, 0x18, R5 ;  /* 0x00000018ff057819 */ /* 0x000fe40000011405 */
[----:B------:R-:W-:Y:S01]  /*9f60*/  SHF.R.S32.HI R4, RZ, 0x18, R94 ;  /* 0x00000018ff047819 */ /* 0x000fe2000001145e */
[-C--:B------:R-:W-:Y:S01]  /*9f70*/  IMAD R41, R2, R72.reuse, R41 ;  /* 0x0000004802297224 */ /* 0x080fe200078e0229 */
[----:B------:R-:W-:Y:S01]  /*9f80*/  SHF.L.U32 R0, R95, 0x10, RZ ;  /* 0x000000105f007819 */ /* 0x000fe200000006ff */
[-C--:B------:R-:W-:Y:S01]  /*9f90*/  IMAD R42, R5, R72.reuse, R42 ;  /* 0x00000048052a7224 */ /* 0x080fe200078e022a */
[C---:B------:R-:W-:Y:S01]  /*9fa0*/  PRMT R3, R95.reuse, 0x8880, RZ ;  /* 0x000088805f037816 */ /* 0x040fe200000000ff */
[-C--:B------:R-:W-:Y:S01]  /*9fb0*/  IMAD R47, R4, R72.reuse, R47 ;  /* 0x00000048042f7224 */ /* 0x080fe200078e022f */
[----:B------:R-:W-:Y:S02]  /*9fc0*/  SHF.L.U32 R2, R95, 0x8, RZ ;  /* 0x000000085f027819 */ /* 0x000fe400000006ff */
[----:B------:R-:W-:Y:S01]  /*9fd0*/  SHF.R.S32.HI R0, RZ, 0x18, R0 ;  /* 0x00000018ff007819 */ /* 0x000fe20000011400 */
[-C--:B------:R-:W-:Y:S01]  /*9fe0*/  IMAD R44, R3, R72.reuse, R44 ;  /* 0x00000048032c7224 */ /* 0x080fe200078e022c */
[----:B------:R-:W-:Y:S02]  /*9ff0*/  SHF.R.S32.HI R5, RZ, 0x18, R2 ;  /* 0x00000018ff057819 */ /* 0x000fe40000011402 */
[----:B------:R-:W-:Y:S01]  /*a000*/  SHF.R.S32.HI R2, RZ, 0x18, R95 ;  /* 0x00000018ff027819 */ /* 0x000fe2000001145f */
[-C--:B------:R-:W-:Y:S01]  /*a010*/  IMAD R45, R0, R72.reuse, R45 ;  /* 0x00000048002d7224 */ /* 0x080fe200078e022d */
[----:B------:R-:W-:Y:S01]  /*a020*/  PRMT R3, R96, 0x8880, RZ ;  /* 0x0000888060037816 */ /* 0x000fe200000000ff */
[-C--:B------:R-:W-:Y:S01]  /*a030*/  IMAD R46, R5, R72.reuse, R46 ;  /* 0x00000048052e7224 */ /* 0x080fe200078e022e */
[C---:B------:R-:W-:Y:S01]  /*a040*/  SHF.L.U32 R4, R97.reuse, 0x10, RZ ;  /* 0x0000001061047819 */ /* 0x040fe200000006ff */
[-C--:B------:R-:W-:Y:S01]  /*a050*/  IMAD R51, R2, R72.reuse, R51 ;  /* 0x0000004802337224 */ /* 0x080fe200078e0233 */
[----:B------:R-:W-:Y:S01]  /*a060*/  SHF.R.S32.HI R2, RZ, 0x18, R96 ;  /* 0x00000018ff027819 */ /* 0x000fe20000011460 */
[C---:B------:R-:W-:Y:S01]  /*a070*/  IMAD.U32 R0, R96.reuse, 0x10000, RZ ;  /* 0x0001000060007824 */ /* 0x040fe200078e00ff */
[----:B------:R-:W-:Y:S01]  /*a080*/  PRMT R5, R97, 0x8880, RZ ;  /* 0x0000888061057816 */ /* 0x000fe200000000ff */
[-C--:B------:R-:W-:Y:S01]  /*a090*/  IMAD R48, R3, R72.reuse, R48 ;  /* 0x0000004803307224 */ /* 0x080fe200078e0230 */
[----:B------:R-:W-:Y:S02]  /*a0a0*/  SHF.L.U32 R3, R96, 0x8, RZ ;  /* 0x0000000860037819 */ /* 0x000fe400000006ff */
[----:B------:R-:W-:Y:S02]  /*a0b0*/  SHF.R.S32.HI R0, RZ, 0x18, R0 ;  /* 0x00000018ff007819 */ /* 0x000fe40000011400 */
[----:B------:R-:W-:Y:S02]  /*a0c0*/  SHF.R.S32.HI R3, RZ, 0x18, R3 ;  /* 0x00000018ff037819 */ /* 0x000fe40000011403 */
[----:B------:R-:W-:Y:S01]  /*a0d0*/  SHF.R.S32.HI R4, RZ, 0x18, R4 ;  /* 0x00000018ff047819 */ /* 0x000fe20000011404 */
[-C--:B------:R-:W-:Y:S01]  /*a0e0*/  IMAD R49, R0, R72.reuse, R49 ;  /* 0x0000004800317224 */ /* 0x080fe200078e0231 */
[----:B------:R-:W-:Y:S01]  /*a0f0*/  SHF.R.S32.HI R0, RZ, 0x18, R97 ;  /* 0x00000018ff007819 */ /* 0x000fe20000011461 */
[-C--:B------:R-:W-:Y:S01]  /*a100*/  IMAD R50, R3, R72.reuse, R50 ;  /* 0x0000004803327224 */ /* 0x080fe200078e0232 */
[----:B------:R-:W-:Y:S01]  /*a110*/  SHF.L.U32 R3, R97, 0x8, RZ ;  /* 0x0000000861037819 */ /* 0x000fe200000006ff */
[-C--:B------:R-:W-:Y:S01]  /*a120*/  IMAD R55, R2, R72.reuse, R55 ;  /* 0x0000004802377224 */ /* 0x080fe200078e0237 */
        /* <DEDUP_REMOVED lines=8> */
[----:B------:R-:W-:Y:S01]  /*a1b0*/  IMAD R59, R0, R72, R59 ;  /* 0x00000048003b7224 */ /* 0x000fe200078e023b */
[----:B------:R-:W-:Y:S01]  /*a1c0*/  I2IP.S8.S32.SAT R18, R23, R18, RZ ;  /* 0x0000001217127239 */ /* 0x000fe200000014ff */
[----:B------:R-:W-:Y:S01]  /*a1d0*/  IMAD R56, R5, R72, R56 ;  /* 0x0000004805387224 */ /* 0x000fe200078e0238 */
[----:B------:R-:W-:Y:S01]  /*a1e0*/  I2IP.S8.S32.SAT R90, R9, R8, R10 ;  /* 0x00000008095a7239 */ /* 0x000fe2000000140a */
[----:B------:R-:W-:Y:S01]  /*a1f0*/  IMAD R57, R2, R72, R57 ;  /* 0x0000004802397224 */ /* 0x000fe200078e0239 */
[----:B------:R-:W-:Y:S02]  /*a200*/  I2IP.S8.S32.SAT R91, R13, R12, R14 ;  /* 0x0000000c0d5b7239 */ /* 0x000fe4000000140e */
[----:B------:R-:W-:Y:S02]  /*a210*/  SHF.R.S32.HI R7, RZ, 0x18, R7 ;  /* 0x00000018ff077819 */ /* 0x000fe40000011407 */
[----:B------:R-:W-:Y:S01]  /*a220*/  SHF.L.U32 R2, R99, 0x10, RZ ;  /* 0x0000001063027819 */ /* 0x000fe200000006ff */
[----:B------:R1:W-:Y:S01]  /*a230*/  STS.128 [R135+UR44+0x8200], R88 ;  /* 0x0082005887007988 */ /* 0x0003e20008000c2c */
[----:B------:R-:W-:Y:S01]  /*a240*/  SHF.R.S32.HI R0, RZ, 0x18, R98 ;  /* 0x00000018ff007819 */ /* 0x000fe20000011462 */
[----:B------:R-:W-:Y:S01]  /*a250*/  IMAD R58, R7, R72, R58 ;  /* 0x00000048073a7224 */ /* 0x000fe200078e023a */
[----:B------:R-:W-:Y:S02]  /*a260*/  I2IP.S8.S32.SAT R16, R17, R16, R18 ;  /* 0x0000001011107239 */ /* 0x000fe40000001412 */
[----:B------:R-:W-:Y:S01]  /*a270*/  I2IP.S8.S32.SAT R17, R27, R22, RZ ;  /* 0x000000161b117239 */ /* 0x000fe200000014ff */
[----:B------:R-:W-:Y:S01]  /*a280*/  IMAD R63, R0, R72, R63 ;  /* 0x00000048003f7224 */ /* 0x000fe200078e023f */
[----:B------:R-:W-:Y:S02]  /*a290*/  I2IP.S8.S32.SAT R18, R31, R26, RZ ;  /* 0x0000001a1f127239 */ /* 0x000fe400000014ff */
[----:B------:R-:W-:Y:S02]  /*a2a0*/  I2IP.S8.S32.SAT R19, R35, R30, RZ ;  /* 0x0000001e23137239 */ /* 0x000fe400000014ff */
[C---:B------:R-:W-:Y:S02]  /*a2b0*/  PRMT R3, R99.reuse, 0x8880, RZ ;  /* 0x0000888063037816 */ /* 0x040fe400000000ff */
[----:B------:R-:W-:Y:S02]  /*a2c0*/  SHF.L.U32 R5, R99, 0x8, RZ ;  /* 0x0000000863057819 */ /* 0x000fe400000006ff */
[----:B------:R-:W-:Y:S01]  /*a2d0*/  SHF.R.S32.HI R2, RZ, 0x18, R2 ;  /* 0x00000018ff027819 */ /* 0x000fe20000011402 */
[----:B------:R-:W-:Y:S01]  /*a2e0*/  IMAD R60, R3, R72, R60 ;  /* 0x00000048033c7224 */ /* 0x000fe200078e023c */
[----:B------:R-:W-:Y:S02]  /*a2f0*/  I2IP.S8.S32.SAT R17, R21, R20, R17 ;  /* 0x0000001415117239 */ /* 0x000fe40000001411 */
[----:B------:R-:W-:Y:S01]  /*a300*/  I2IP.S8.S32.SAT R18, R25, R24, R18 ;  /* 0x0000001819127239 */ /* 0x000fe20000001412 */
[----:B------:R-:W-:Y:S01]  /*a310*/  IMAD R61, R2, R72, R61 ;  /* 0x00000048023d7224 */ /* 0x000fe200078e023d */
[----:B------:R-:W-:Y:S02]  /*a320*/  I2IP.S8.S32.SAT R19, R29, R28, R19 ;  /* 0x0000001c1d137239 */ /* 0x000fe40000001413 */
[----:B------:R-:W-:Y:S02]  /*a330*/  SHF.R.S32.HI R5, RZ, 0x18, R5 ;  /* 0x00000018ff057819 */ /* 0x000fe40000011405 */
[----:B------:R-:W-:Y:S01]  /*a340*/  SHF.R.S32.HI R4, RZ, 0x18, R99 ;  /* 0x00000018ff047819 */ /* 0x000fe20000011463 */
[----:B------:R1:W-:Y:S01]  /*a350*/  STS.128 [R159+0x8200], R16 ;  /* 0x008200109f007388 */ /* 0x0003e20000000c00 */
[----:B------:R-:W-:Y:S01]  /*a360*/  I2IP.S8.S32.SAT R34, R39, R34, RZ ;  /* 0x0000002227227239 */ /* 0x000fe200000014ff */
[----:B------:R-:W-:Y:S01]  /*a370*/  IMAD R62, R5, R72, R62 ;  /* 0x00000048053e7224 */ /* 0x000fe200078e023e */
[----:B------:R-:W-:Y:S01]  /*a380*/  I2IP.S8.S32.SAT R38, R43, R38, RZ ;  /* 0x000000262b267239 */ /* 0x000fe200000014ff */
[----:B------:R-:W-:Y:S01]  /*a390*/  IMAD R67, R4, R72, R67 ;  /* 0x0000004804437224 */ /* 0x000fe200078e0243 */
[----:B------:R-:W-:Y:S02]  /*a3a0*/  I2IP.S8.S32.SAT R42, R47, R42, RZ ;  /* 0x0000002a2f2a7239 */ /* 0x000fe400000014ff */
[----:B------:R-:W-:Y:S02]  /*a3b0*/  I2IP.S8.S32.SAT R35, R51, R46, RZ ;  /* 0x0000002e33237239 */ /* 0x000fe400000014ff */
[----:B------:R-:W-:Y:S02]  /*a3c0*/  I2IP.S8.S32.SAT R32, R33, R32, R34 ;  /* 0x0000002021207239 */ /* 0x000fe40000001422 */
[----:B------:R-:W-:Y:S02]  /*a3d0*/  I2IP.S8.S32.SAT R33, R37, R36, R38 ;  /* 0x0000002425217239 */ /* 0x000fe40000001426 */
[----:B------:R-:W-:Y:S02]  /*a3e0*/  I2IP.S8.S32.SAT R34, R41, R40, R42 ;  /* 0x0000002829227239 */ /* 0x000fe4000000142a */
[----:B------:R-:W-:Y:S02]  /*a3f0*/  I2IP.S8.S32.SAT R35, R45, R44, R35 ;  /* 0x0000002c2d237239 */ /* 0x000fe40000001423 */
[----:B------:R-:W-:Y:S02]  /*a400*/  I2IP.S8.S32.SAT R50, R55, R50, RZ ;  /* 0x0000003237327239 */ /* 0x000fe400000014ff */
[----:B------:R-:W-:Y:S01]  /*a410*/  I2IP.S8.S32.SAT R54, R59, R54, RZ ;  /* 0x000000363b367239 */ /* 0x000fe200000014ff */
[----:B------:R1:W-:Y:S01]  /*a420*/  STS.128 [R158+0x8200], R32 ;  /* 0x008200209e007388 */ /* 0x0003e20000000c00 */
[----:B------:R-:W-:Y:S02]  /*a430*/  I2IP.S8.S32.SAT R58, R63, R58, RZ ;  /* 0x0000003a3f3a7239 */ /* 0x000fe400000014ff */
[----:B------:R-:W-:Y:S02]  /*a440*/  I2IP.S8.S32.SAT R62, R67, R62, RZ ;  /* 0x0000003e433e7239 */ /* 0x000fe400000014ff */
[----:B------:R-:W-:Y:S02]  /*a450*/  I2IP.S8.S32.SAT R48, R49, R48, R50 ;  /* 0x0000003031307239 */ /* 0x000fe40000001432 */
[----:B------:R-:W-:Y:S02]  /*a460*/  I2IP.S8.S32.SAT R49, R53, R52, R54 ;  /* 0x0000003435317239 */ /* 0x000fe40000001436 */
[----:B------:R-:W-:Y:S02]  /*a470*/  I2IP.S8.S32.SAT R50, R57, R56, R58 ;  /* 0x0000003839327239 */ /* 0x000fe4000000143a */
[----:B------:R-:W-:Y:S02]  /*a480*/  I2IP.S8.S32.SAT R51, R61, R60, R62 ;  /* 0x0000003c3d337239 */ /* 0x000fe4000000143e */
[----:B------:R-:W-:Y:S02]  /*a490*/  LEA R0, R148, UR44, 0x3 ;  /* 0x0000002c94007c11 */ /* 0x000fe4000f8e18ff */
[----:B------:R-:W-:Y:S01]  /*a4a0*/  @P6 SHF.L.U32 R3, R147, 0x1f, RZ ;  /* 0x0000001f93036819 */ /* 0x000fe200000006ff */
        /* <DEDUP_REMOVED lines=9> */
[----:B------:R-:W-:Y:S02]  /*a540*/  UIADD3 UR4, UPT, UPT, UR44, 0x8200, URZ ;  /* 0x000082002c047890 */ /* 0x000fe4000fffe0ff */
[----:B------:R-:W-:Y:S01]  /*a550*/  UIADD3 UR9, UPT, UPT, UR49, 0x80, URZ ;  /* 0x0000008031097890 */ /* 0x000fe2000fffe0ff */
[----:B------:R-:W-:Y:S01]  /*a560*/  UMOV UR10, UR50 ;  /* 0x00000032000a7c82 */ /* 0x000fe20008000000 */
[----:B------:R-:W-:Y:S02]  /*a570*/  UMOV UR11, UR36 ;  /* 0x00000024000b7c82 */ /* 0x000fe40008000000 */
        /* <DEDUP_REMOVED lines=8> */
.L_x_131:
[----:B------:R-:W-:Y:S05]  /*a600*/  BSYNC.RECONVERGENT B0 ;  /* 0x0000000000007941 */ /* 0x000fea0003800200 */
.L_x_130:
        /* <DEDUP_REMOVED lines=16> */
.L_x_135:
[----:B------:R-:W-:Y:S05]  /*a710*/  BSYNC B0 ;  /* 0x0000000000007941 */ /* 0x000fea0003800000 */
.L_x_134:
        /* <DEDUP_REMOVED lines=20> */
.L_x_133:
[----:B------:R-:W-:Y:S05]  /*a860*/  BSYNC B1 ;  /* 0x0000000000017941 */ /* 0x000fea0003800000 */
.L_x_132:
        /* <DEDUP_REMOVED lines=21> */
.L_x_137:
[----:B------:R-:W-:Y:S01]  /*a9c0*/  ISETP.NE.AND P0, PT, R155, RZ, PT ;  /* 0x000000ff9b00720c */ /* 0x000fe20003f05270 */
[----:B------:R-:W-:Y:S05]  /*a9d0*/  WARPSYNC.ALL ;  /* 0x0000000000007948 */ /* 0x000fea0003800000 */
[----:B------:R-:W-:Y:S01]  /*a9e0*/  R2UR UR4, R71 ;  /* 0x00000000470472ca */ /* 0x000fe200000e0000 */
[----:B------:R-:W-:Y:S01]  /*a9f0*/  IMAD.U32 R130, R82, 0x10000, RZ ;  /* 0x0001000052827824 */ /* 0x000fe200078e00ff */
[C---:B------:R-:W-:Y:S01]  /*aa00*/  SHF.L.U32 R75, R80.reuse, 0x10, RZ ;  /* 0x00000010504b7819 */ /* 0x040fe200000006ff */
[----:B------:R-:W-:Y:S01]  /*aa10*/  IMAD.U32 R115, R87, 0x10000, RZ ;  /* 0x0001000057737824 */ /* 0x000fe200078e00ff */
[----:B------:R-:W-:Y:S01]  /*aa20*/  PRMT R73, R80, 0x8880, RZ ;  /* 0x0000888050497816 */ /* 0x000fe200000000ff */
[----:B-1----:R-:W-:Y:S01]  /*aa30*/  IMAD.U32 R104, R96, 0x10000, RZ ;  /* 0x0001000060687824 */ /* 0x002fe200078e00ff */
[----:B------:R-:W-:Y:S01]  /*aa40*/  SHF.L.U32 R74, R80, 0x8, RZ ;  /* 0x00000008504a7819 */ /* 0x000fe200000006ff */
[----:B------:R-:W-:Y:S01]  /*aa50*/  IMAD.SHL.U32 R123, R84, 0x100, RZ ;  /* 0x00000100547b7824 */ /* 0x000fe200078e00ff */
[----:B------:R-:W-:Y:S01]  /*aa60*/  SHF.R.S32.HI R75, RZ, 0x18, R75 ;  /* 0x00000018ff4b7819 */ /* 0x000fe2000001144b */
[----:B------:R-:W-:Y:S01]  /*aa70*/  IMAD.SHL.U32 R108, R93, 0x100, RZ ;  /* 0x000001005d6c7824 */ /* 0x000fe200078e00ff */
[----:B------:R-:W-:Y:S01]  /*aa80*/  SHF.R.S32.HI R74, RZ, 0x18, R74 ;  /* 0x00000018ff4a7819 */ /* 0x000fe2000001144a */
[----:B------:R-:W-:Y:S01]  /*aa90*/  BSSY.RECONVERGENT B0, `(.L_x_138) ;  /* 0x0000121000007945 */ /* 0x000fe20003800200 */
[----:B------:R-:W-:Y:S01]  /*aaa0*/  SHF.R.S32.HI R76, RZ, 0x18, R80 ;  /* 0x00000018ff4c7819 */ /* 0x000fe20000011450 */
[----:B------:R-:W1:Y:S01]  /*aab0*/  LDTM.x64 R4, tmem[UR4+0xc0] ;  /* 0x0000c004000479ee */ /* 0x000e620008340000 */
[----:B------:R-:W-:Y:S01]  /*aac0*/  NOP ;  /* 0x0000000000007918 */ /* 0x000fe20000000000 */
[----:B------:R-:W-:Y:S02]  /*aad0*/  IADD3 R145, PT, PT, R145, 0xc0, RZ ;  /* 0x000000c091917810 */ /* 0x000fe40007ffe0ff */
[----:B------:R-:W-:Y:S02]  /*aae0*/  PRMT R134, R81, 0x8880, RZ ;  /* 0x0000888051867816 */ /* 0x000fe400000000ff */
[----:B------:R-:W-:Y:S02]  /*aaf0*/  LOP3.LUT R145, R145, 0xfefffff8, RZ, 0xc0, !PT ;  /* 0xfefffff891917812 */ /* 0x000fe400078ec0ff */
[----:B------:R-:W-:Y:S02]  /*ab00*/  SHF.L.U32 R133, R81, 0x10, RZ ;  /* 0x0000001051857819 */ /* 0x000fe400000006ff */
[----:B-1----:R1:W-:Y:S01]  /*ab10*/  SYNCS.ARRIVE.TRANS64.RED.A1T0 RZ, [R145+URZ], RZ ;  /* 0x000000ff91ff79a7 */ /* 0x0023e200081004ff */
[----:B------:R-:W-:Y:S02]  /*ab20*/  PRMT R131, R82, 0x8880, RZ ;  /* 0x0000888052837816 */ /* 0x000fe400000000ff */
[----:B------:R-:W-:Y:S02]  /*ab30*/  SHF.R.S32.HI R77, RZ, 0x18, R81 ;  /* 0x00000018ff4d7819 */ /* 0x000fe40000011451 */
[C---:B------:R-:W-:Y:S02]  /*ab40*/  PRMT R128, R83.reuse, 0x8880, RZ ;  /* 0x0000888053807816 */ /* 0x040fe400000000ff */
[----:B------:R-:W-:Y:S02]  /*ab50*/  SHF.R.S32.HI R78, RZ, 0x18, R82 ;  /* 0x00000018ff4e7819 */ /* 0x000fe40000011452 */
[----:B------:R-:W-:Y:S02]  /*ab60*/  SHF.L.U32 R127, R83, 0x10, RZ ;  /* 0x00000010537f7819 */ /* 0x000fe400000006ff */
[----:B------:R-:W-:Y:S02]  /*ab70*/  PRMT R125, R84, 0x8880, RZ ;  /* 0x00008880547d7816 */ /* 0x000fe400000000ff */
[----:B------:R-:W-:Y:S01]  /*ab80*/  SHF.R.S32.HI R79, RZ, 0x18, R83 ;  /* 0x00000018ff4f7819 */ /* 0x000fe20000011453 */
[C---:B------:R-:W-:Y:S01]  /*ab90*/  IMAD R0, R70.reuse, R4, RZ ;  /* 0x0000000446007224 */ /* 0x040fe200078e02ff */
[----:B------:R-:W-:Y:S01]  /*aba0*/  SHF.R.S32.HI R4, RZ, 0x18, R133 ;  /* 0x00000018ff047819 */ /* 0x000fe20000011485 */
[----:B------:R-:W-:Y:S01]  /*abb0*/  IMAD R2, R70, R5, RZ ;  /* 0x0000000546027224 */ /* 0x000fe200078e02ff */
[----:B------:R-:W-:Y:S01]  /*abc0*/  SHF.L.U32 R124, R84, 0x10, RZ ;  /* 0x00000010547c7819 */ /* 0x000fe200000006ff */
[C---:B------:R-:W-:Y:S01]  /*abd0*/  IMAD R3, R70.reuse, R6, RZ ;  /* 0x0000000646037224 */ /* 0x040fe200078e02ff */
[----:B------:R-:W-:Y:S01]  /*abe0*/  PRMT R122, R85, 0x8880, RZ ;  /* 0x00008880557a7816 */ /* 0x000fe200000000ff */
[-C--:B------:R-:W-:Y:S01]  /*abf0*/  IMAD R0, R73, R72.reuse, R0 ;  /* 0x0000004849007224 */ /* 0x080fe200078e0200 */
[----:B------:R-:W-:Y:S01]  /*ac00*/  SHF.L.U32 R121, R85, 0x10, RZ ;  /* 0x0000001055797819 */ /* 0x000fe200000006ff */
[----:B------:R-:W-:Y:S01]  /*ac10*/  IMAD R7, R70, R7, RZ ;  /* 0x0000000746077224 */ /* 0x000fe200078e02ff */
[C---:B------:R-:W-:Y:S01]  /*ac20*/  PRMT R119, R86.reuse, 0x8880, RZ ;  /* 0x0000888056777816 */ /* 0x040fe200000000ff */
[-C--:B------:R-:W-:Y:S01]  /*ac30*/  IMAD R2, R75, R72.reuse, R2 ;  /* 0x000000484b027224 */ /* 0x080fe200078e0202 */
[----:B------:R-:W-:Y:S01]  /*ac40*/  SHF.L.U32 R118, R86, 0x10, RZ ;  /* 0x0000001056767819 */ /* 0x000fe200000006ff */
[-C--:B------:R-:W-:Y:S01]  /*ac50*/  IMAD R3, R74, R72.reuse, R3 ;  /* 0x000000484a037224 */ /* 0x080fe200078e0203 */
[----:B------:R-:W-:Y:S01]  /*ac60*/  PRMT R116, R87, 0x8880, RZ ;  /* 0x0000888057747816 */ /* 0x000fe200000000ff */
[----:B------:R-:W-:Y:S01]  /*ac70*/  IMAD R7, R76, R72, R7 ;  /* 0x000000484c077224 */ /* 0x000fe200078e0207 */
[----:B------:R-:W-:Y:S01]  /*ac80*/  PRMT R113, R92, 0x8880, RZ ;  /* 0x000088805c717816 */ /* 0x000fe200000000ff */
[----:B------:R-:W-:Y:S01]  /*ac90*/  IMAD R8, R70, R8, RZ ;  /* 0x0000000846087224 */ /* 0x000fe200078e02ff */
[----:B------:R-:W-:Y:S01]  /*aca0*/  SHF.L.U32 R112, R92, 0x10, RZ ;  /* 0x000000105c707819 */ /* 0x000fe200000006ff */
[C---:B------:R-:W-:Y:S01]  /*acb0*/  IMAD R9, R70.reuse, R9, RZ ;  /* 0x0000000946097224 */ /* 0x040fe200078e02ff */
[----:B------:R-:W-:Y:S01]  /*acc0*/  I2IP.S8.S32.SAT R161, R7, R3, RZ ;  /* 0x0000000307a17239 */ /* 0x000fe200000014ff */
[C---:B------:R-:W-:Y:S01]  /*acd0*/  IMAD R10, R70.reuse, R10, RZ ;  /* 0x0000000a460a7224 */ /* 0x040fe200078e02ff */
[----:B------:R-:W-:Y:S01]  /*ace0*/  MOV R3, R134 ;  /* 0x0000008600037202 */ /* 0x000fe20000000f00 */
[C---:B------:R-:W-:Y:S01]  /*acf0*/  IMAD R7, R70.reuse, R20, RZ ;  /* 0x0000001446077224 */ /* 0x040fe200078e02ff */
[----:B------:R-:W-:Y:S01]  /*ad00*/  PRMT R110, R93, 0x8880, RZ ;  /* 0x000088805d6e7816 */ /* 0x000fe200000000ff */
[----:B------:R-:W-:Y:S01]  /*ad10*/  IMAD R11, R70, R11, RZ ;  /* 0x0000000b460b7224 */ /* 0x000fe200078e02ff */
[----:B------:R-:W-:Y:S01]  /*ad20*/  SHF.R.S32.HI R89, RZ, 0x18, R92 ;  /* 0x00000018ff597819 */ /* 0x000fe2000001145c */
[-C--:B------:R-:W-:Y:S01]  /*ad30*/  IMAD R8, R3, R72.reuse, R8 ;  /* 0x0000004803087224 */ /* 0x080fe200078e0208 */
[----:B------:R-:W-:Y:S01]  /*ad40*/  MOV R3, R131 ;  /* 0x0000008300037202 */ /* 0x000fe20000000f00 */
[----:B------:R-:W-:Y:S01]  /*ad50*/  IMAD R9, R4, R72, R9 ;  /* 0x0000004804097224 */ /* 0x000fe200078e0209 */
[----:B------:R-:W-:Y:S01]  /*ad60*/  SHF.R.S32.HI R4, RZ, 0x18, R130 ;  /* 0x00000018ff047819 */ /* 0x000fe20000011482 */
[C---:B------:R-:W-:Y:S01]  /*ad70*/  IMAD R20, R70.reuse, R25, RZ ;  /* 0x0000001946147224 */ /* 0x040fe200078e02ff */
[----:B------:R-:W-:Y:S01]  /*ad80*/  SHF.L.U32 R109, R93, 0x10, RZ ;  /* 0x000000105d6d7819 */ /* 0x000fe200000006ff */
[----:B------:R-:W-:Y:S01]  /*ad90*/  IMAD R25, R70, R30, RZ ;  /* 0x0000001e46197224 */ /* 0x000fe200078e02ff */
[----:B------:R-:W-:Y:S01]  /*ada0*/  PRMT R107, R94, 0x8880, RZ ;  /* 0x000088805e6b7816 */ /* 0x000fe200000000ff */
[C---:B------:R-:W-:Y:S01]  /*adb0*/  IMAD R12, R70.reuse, R12, RZ ;  /* 0x0000000c460c7224 */ /* 0x040fe200078e02ff */
[----:B------:R-:W-:Y:S01]  /*adc0*/  SHF.R.S32.HI R91, RZ, 0x18, R93 ;  /* 0x00000018ff5b7819 */ /* 0x000fe2000001145d */
[----:B------:R-:W-:Y:S01]  /*add0*/  IMAD R6, R70, R19, RZ ;  /* 0x0000001346067224 */ /* 0x000fe200078e02ff */
[----:B------:R-:W-:Y:S01]  /*ade0*/  SHF.L.U32 R105, R94, 0x10, RZ ;  /* 0x000000105e697819 */ /* 0x000fe200000006ff */
[C---:B------:R-:W-:Y:S01]  /*adf0*/  IMAD R30, R70.reuse, R35, RZ ;  /* 0x00000023461e7224 */ /* 0x040fe200078e02ff */
[C---:B------:R-:W-:Y:S01]  /*ae00*/  PRMT R101, R95.reuse, 0x8880, RZ ;  /* 0x000088805f657816 */ /* 0x040fe200000000ff */
[C---:B------:R-:W-:Y:S01]  /*ae10*/  IMAD R19, R70.reuse, R24, RZ ;  /* 0x0000001846137224 */ /* 0x040fe200078e02ff */
[----:B------:R-:W-:Y:S01]  /*ae20*/  SHF.R.S32.HI R93, RZ, 0x18, R94 ;  /* 0x00000018ff5d7819 */ /* 0x000fe2000001145e */
[C---:B------:R-:W-:Y:S01]  /*ae30*/  IMAD R35, R70.reuse, R40, RZ ;  /* 0x0000002846237224 */ /* 0x040fe200078e02ff */
[----:B------:R-:W-:Y:S01]  /*ae40*/  SHF.L.U32 R100, R95, 0x10, RZ ;  /* 0x000000105f647819 */ /* 0x000fe200000006ff */
[----:B------:R-:W-:Y:S01]  /*ae50*/  IMAD R13, R70, R13, RZ ;  /* 0x0000000d460d7224 */ /* 0x000fe200078e02ff */
[----:B------:R-:W-:Y:S01]  /*ae60*/  PRMT R106, R96, 0x8880, RZ ;  /* 0x00008880606a7816 */ /* 0x000fe200000000ff */
[C---:B------:R-:W-:Y:S01]  /*ae70*/  IMAD R24, R70.reuse, R29, RZ ;  /* 0x0000001d46187224 */ /* 0x040fe200078e02ff */
[----:B------:R-:W-:Y:S01]  /*ae80*/  SHF.R.S32.HI R73, RZ, 0x18, R96 ;  /* 0x00000018ff497819 */ /* 0x000fe20000011460 */
[C---:B------:R-:W-:Y:S01]  /*ae90*/  IMAD R40, R70.reuse, R45, RZ ;  /* 0x0000002d46287224 */ /* 0x040fe200078e02ff */
[----:B------:R-:W-:Y:S01]  /*aea0*/  SHF.L.U32 R90, R97, 0x10, RZ ;  /* 0x00000010615a7819 */ /* 0x000fe200000006ff */
[C---:B------:R-:W-:Y:S01]  /*aeb0*/  IMAD R29, R70.reuse, R34, RZ ;  /* 0x00000022461d7224 */ /* 0x040fe200078e02ff */
[----:B------:R-:W-:Y:S01]  /*aec0*/  SHF.R.S32.HI R75, RZ, 0x18, R97 ;  /* 0x00000018ff4b7819 */ /* 0x000fe20000011461 */
[C---:B------:R-:W-:Y:S01]  /*aed0*/  IMAD R45, R70.reuse, R50, RZ ;  /* 0x00000032462d7224 */ /* 0x040fe200078e02ff */
[C---:B------:R-:W-:Y:S01]  /*aee0*/  PRMT R80, R99.reuse, 0x8880, RZ ;  /* 0x0000888063507816 */ /* 0x040fe200000000ff */
[C---:B------:R-:W-:Y:S01]  /*aef0*/  IMAD R14, R70.reuse, R14, RZ ;  /* 0x0000000e460e7224 */ /* 0x040fe200078e02ff */
[----:B------:R-:W-:Y:S01]  /*af00*/  SHF.L.U32 R76, R99, 0x10, RZ ;  /* 0x00000010634c7819 */ /* 0x000fe200000006ff */
[C---:B------:R-:W-:Y:S01]  /*af10*/  IMAD R34, R70.reuse, R39, RZ ;  /* 0x0000002746227224 */ /* 0x040fe200078e02ff */
[----:B------:R-:W-:Y:S01]  /*af20*/  SHF.L.U32 R132, R81, 0x8, RZ ;  /* 0x0000000851847819 */ /* 0x000fe200000006ff */
[C---:B------:R-:W-:Y:S01]  /*af30*/  IMAD R50, R70.reuse, R55, RZ ;  /* 0x0000003746327224 */ /* 0x040fe200078e02ff */
[----:B------:R-:W-:Y:S01]  /*af40*/  SHF.R.S32.HI R81, RZ, 0x18, R84 ;  /* 0x00000018ff517819 */ /* 0x000fe20000011454 */
[C---:B------:R-:W-:Y:S01]  /*af50*/  IMAD R39, R70.reuse, R44, RZ ;  /* 0x0000002c46277224 */ /* 0x040fe200078e02ff */
[----:B------:R-:W-:Y:S01]  /*af60*/  SHF.R.S32.HI R5, RZ, 0x18, R132 ;  /* 0x00000018ff057819 */ /* 0x000fe20000011484 */
[----:B------:R-:W-:Y:S01]  /*af70*/  IMAD R55, R70, R60, RZ ;  /* 0x0000003c46377224 */ /* 0x000fe200078e02ff */
[----:B------:R-:W-:Y:S01]  /*af80*/  SHF.L.U32 R84, R98, 0x10, RZ ;  /* 0x0000001062547819 */ /* 0x000fe200000006ff */
[----:B------:R-:W-:Y:S01]  /*af90*/  IMAD R15, R70, R15, RZ ;  /* 0x0000000f460f7224 */ /* 0x000fe200078e02ff */
[----:B------:R-:W-:Y:S01]  /*afa0*/  SHF.L.U32 R129, R82, 0x8, RZ ;  /* 0x0000000852817819 */ /* 0x000fe200000006ff */
[-C--:B------:R-:W-:Y:S01]  /*afb0*/  IMAD R10, R5, R72.reuse, R10 ;  /* 0x00000048050a7224 */ /* 0x080fe200078e020a */
[----:B------:R-:W-:Y:S01]  /*afc0*/  SHF.L.U32 R126, R83, 0x8, RZ ;  /* 0x00000008537e7819 */ /* 0x000fe200000006ff */
[-C--:B------:R-:W-:Y:S01]  /*afd0*/  IMAD R11, R77, R72.reuse, R11 ;  /* 0x000000484d0b7224 */ /* 0x080fe200078e020b */
[----:B------:R-:W-:Y:S01]  /*afe0*/  SHF.R.S32.HI R5, RZ, 0x18, R129 ;  /* 0x00000018ff057819 */ /* 0x000fe20000011481 */
[-C--:B------:R-:W-:Y:S01]  /*aff0*/  IMAD R12, R3, R72.reuse, R12 ;  /* 0x00000048030c7224 */ /* 0x080fe200078e020c */
[----:B------:R-:W-:Y:S01]  /*b000*/  SHF.R.S32.HI R83, RZ, 0x18, R85 ;  /* 0x00000018ff537819 */ /* 0x000fe20000011455 */
[----:B------:R-:W-:Y:S01]  /*b010*/  IMAD R13, R4, R72, R13 ;  /* 0x00000048040d7224 */ /* 0x000fe200078e020d */
[----:B------:R-:W-:Y:S01]  /*b020*/  SHF.L.U32 R120, R85, 0x8, RZ ;  /* 0x0000000855787819 */ /* 0x000fe200000006ff */
[C---:B------:R-:W-:Y:S01]  /*b030*/  IMAD R44, R70.reuse, R49, RZ ;  /* 0x00000031462c7224 */ /* 0x040fe200078e02ff */
[----:B------:R-:W-:Y:S01]  /*b040*/  SHF.R.S32.HI R85, RZ, 0x18, R86 ;  /* 0x00000018ff557819 */ /* 0x000fe20000011456 */
[C---:B------:R-:W-:Y:S01]  /*b050*/  IMAD R60, R70.reuse, R65, RZ ;  /* 0x00000041463c7224 */ /* 0x040fe200078e02ff */
[----:B------:R-:W-:Y:S01]  /*b060*/  I2IP.S8.S32.SAT R65, R11, R10, RZ ;  /* 0x0000000a0b417239 */ /* 0x000fe200000014ff */
[C---:B------:R-:W-:Y:S01]  /*b070*/  IMAD R49, R70.reuse, R54, RZ ;  /* 0x0000003646317224 */ /* 0x040fe200078e02ff */
[----:B------:R-:W-:Y:S01]  /*b080*/  SHF.R.S32.HI R11, RZ, 0x18, R127 ;  /* 0x00000018ff0b7819 */ /* 0x000fe2000001147f */
[----:B------:R-:W-:Y:S01]  /*b090*/  IMAD R14, R5, R72, R14 ;  /* 0x00000048050e7224 */ /* 0x000fe200078e020e */
[----:B------:R-:W-:Y:S01]  /*b0a0*/  I2IP.S8.S32.SAT R65, R9, R8, R65 ;  /* 0x0000000809417239 */ /* 0x000fe20000001441 */
[C---:B------:R-:W-:Y:S01]  /*b0b0*/  IMAD R3, R70.reuse, R16, RZ ;  /* 0x0000001046037224 */ /* 0x040fe200078e02ff */
[----:B------:R-:W-:Y:S01]  /*b0c0*/  SHF.R.S32.HI R9, RZ, 0x18, R124 ;  /* 0x00000018ff097819 */ /* 0x000fe2000001147c */
[----:B------:R-:W-:Y:S01]  /*b0d0*/  IMAD R54, R70, R59, RZ ;  /* 0x0000003b46367224 */ /* 0x000fe200078e02ff */
[----:B------:R-:W-:Y:S01]  /*b0e0*/  SHF.R.S32.HI R8, RZ, 0x18, R123 ;  /* 0x00000018ff087819 */ /* 0x000fe2000001147b */
[----:B------:R-:W-:Y:S01]  /*b0f0*/  IMAD.MOV.U32 R10, RZ, RZ, R128 ;  /* 0x000000ffff0a7224 */ /* 0x000fe200078e0080 */
[----:B------:R-:W-:Y:S01]  /*b100*/  SHF.L.U32 R117, R86, 0x8, RZ ;  /* 0x0000000856757819 */ /* 0x000fe200000006ff */
[----:B------:R-:W-:Y:S01]  /*b110*/  IMAD R59, R70, R64, RZ ;  /* 0x00000040463b7224 */ /* 0x000fe200078e02ff */
[----:B------:R-:W-:Y:S01]  /*b120*/  I2IP.S8.S32.SAT R64, R2, R0, R161 ;  /* 0x0000000002407239 */ /* 0x000fe200000014a1 */
[----:B------:R-:W-:Y:S01]  /*b130*/  IMAD R15, R78, R72, R15 ;  /* 0x000000484e0f7224 */ /* 0x000fe200078e020f */
[----:B------:R-:W-:Y:S01]  /*b140*/  MOV R2, R125 ;  /* 0x0000007d00027202 */ /* 0x000fe20000000f00 */
[C---:B------:R-:W-:Y:S01]  /*b150*/  IMAD R4, R70.reuse, R17, RZ ;  /* 0x0000001146047224 */ /* 0x040fe200078e02ff */
        /* <DEDUP_REMOVED lines=8> */
[----:B------:R-:W-:Y:S01]  /*b1e0*/  MOV R0, R122 ;  /* 0x0000007a00007202 */ /* 0x000fe20000000f00 */
[----:B------:R-:W-:Y:S01]  /*b1f0*/  IMAD R16, R70, R21, RZ ;  /* 0x0000001546107224 */ /* 0x000fe200078e02ff */
[----:B------:R-:W-:Y:S01]  /*b200*/  SHF.R.S32.HI R87, RZ, 0x18, R87 ;  /* 0x00000018ff577819 */ /* 0x000fe20000011457 */
[----:B------:R-:W-:Y:S01]  /*b210*/  IMAD R6, R79, R72, R6 ;  /* 0x000000484f067224 */ /* 0x000fe200078e0206 */
[----:B------:R-:W-:Y:S01]  /*b220*/  SHF.L.U32 R111, R92, 0x8, RZ ;  /* 0x000000085c6f7819 */ /* 0x000fe200000006ff */
[----:B------:R-:W-:Y:S01]  /*b230*/  IMAD R17, R70, R22, RZ ;  /* 0x0000001646117224 */ /* 0x000fe200078e02ff */
[----:B------:R-:W-:Y:S01]  /*b240*/  PRMT R92, R97, 0x8880, RZ ;  /* 0x00008880615c7816 */ /* 0x000fe200000000ff */
[-C--:B------:R-:W-:Y:S01]  /*b250*/  IMAD R7, R2, R72.reuse, R7 ;  /* 0x0000004802077224 */ /* 0x080fe200078e0207 */
[----:B------:R-:W-:Y:S01]  /*b260*/  I2IP.S8.S32.SAT R5, R6, R5, RZ ;  /* 0x0000000506057239 */ /* 0x000fe200000014ff */
[----:B------:R-:W-:Y:S01]  /*b270*/  IMAD R18, R70, R23, RZ ;  /* 0x0000001746127224 */ /* 0x000fe200078e02ff */
[----:B------:R-:W-:Y:S01]  /*b280*/  SHF.R.S32.HI R2, RZ, 0x18, R120 ;  /* 0x00000018ff027819 */ /* 0x000fe20000011478 */
[-C--:B------:R-:W-:Y:S01]  /*b290*/  IMAD R16, R9, R72.reuse, R16 ;  /* 0x0000004809107224 */ /* 0x080fe200078e0210 */
[----:B------:R-:W-:Y:S01]  /*b2a0*/  SHF.R.S32.HI R9, RZ, 0x18, R121 ;  /* 0x00000018ff097819 */ /* 0x000fe20000011479 */
[----:B------:R-:W-:Y:S01]  /*b2b0*/  IMAD R17, R8, R72, R17 ;  /* 0x0000004808117224 */ /* 0x000fe200078e0211 */
[----:B------:R-:W-:Y:S01]  /*b2c0*/  SHF.L.U32 R102, R94, 0x8, RZ ;  /* 0x000000085e667819 */ /* 0x000fe200000006ff */
[C---:B------:R-:W-:Y:S01]  /*b2d0*/  IMAD R22, R70.reuse, R27, RZ ;  /* 0x0000001b46167224 */ /* 0x040fe200078e02ff */
[----:B------:R-:W-:Y:S01]  /*b2e0*/  SHF.L.U32 R94, R95, 0x8, RZ ;  /* 0x000000085f5e7819 */ /* 0x000fe200000006ff */
[----:B------:R-:W-:Y:S01]  /*b2f0*/  IMAD R27, R70, R32, RZ ;  /* 0x00000020461b7224 */ /* 0x000fe200078e02ff */
[----:B------:R-:W-:Y:S01]  /*b300*/  SHF.R.S32.HI R95, RZ, 0x18, R95 ;  /* 0x00000018ff5f7819 */ /* 0x000fe2000001145f */
[----:B------:R-:W-:Y:S01]  /*b310*/  IMAD R18, R81, R72, R18 ;  /* 0x0000004851127224 */ /* 0x000fe200078e0212 */
[----:B------:R-:W-:Y:S01]  /*b320*/  SHF.L.U32 R103, R96, 0x8, RZ ;  /* 0x0000000860677819 */ /* 0x000fe200000006ff */
[C---:B------:R-:W-:Y:S01]  /*b330*/  IMAD R32, R70.reuse, R37, RZ ;  /* 0x0000002546207224 */ /* 0x040fe200078e02ff */
[----:B------:R-:W-:Y:S01]  /*b340*/  SHF.L.U32 R88, R97, 0x8, RZ ;  /* 0x0000000861587819 */ /* 0x000fe200000006ff */
[----:B------:R-:W-:Y:S01]  /*b350*/  IMAD R21, R70, R26, RZ ;  /* 0x0000001a46157224 */ /* 0x000fe200078e02ff */
[----:B------:R-:W-:Y:S01]  /*b360*/  I2IP.S8.S32.SAT R17, R18, R17, RZ ;  /* 0x0000001112117239 */ /* 0x000fe200000014ff */
[----:B------:R-:W-:Y:S01]  /*b370*/  IMAD R37, R70, R42, RZ ;  /* 0x0000002a46257224 */ /* 0x000fe200078e02ff */
[----:B------:R-:W-:Y:S01]  /*b380*/  SHF.R.S32.HI R97, RZ, 0x18, R98 ;  /* 0x00000018ff617819 */ /* 0x000fe20000011462 */
[----:B------:R-:W-:Y:S01]  /*b390*/  IMAD R19, R0, R72, R19 ;  /* 0x0000004800137224 */ /* 0x000fe200078e0213 */
[----:B------:R-:W-:Y:S01]  /*b3a0*/  I2IP.S8.S32.SAT R16, R16, R7, R17 ;  /* 0x0000000710107239 */ /* 0x000fe20000001411 */
[C---:B------:R-:W-:Y:S01]  /*b3b0*/  IMAD R42, R70.reuse, R47, RZ ;  /* 0x0000002f462a7224 */ /* 0x040fe200078e02ff */
[----:B------:R-:W-:Y:S01]  /*b3c0*/  MOV R0, R119 ;  /* 0x0000007700007202 */ /* 0x000fe20000000f00 */
[C---:B------:R-:W-:Y:S01]  /*b3d0*/  IMAD R47, R70.reuse, R52, RZ ;  /* 0x00000034462f7224 */ /* 0x040fe200078e02ff */
[----:B------:R-:W-:Y:S01]  /*b3e0*/  SHF.L.U32 R74, R99, 0x8, RZ ;  /* 0x00000008634a7819 */ /* 0x000fe200000006ff */
[----:B------:R-:W-:Y:S01]  /*b3f0*/  IMAD R20, R9, R72, R20 ;  /* 0x0000004809147224 */ /* 0x000fe200078e0214 */
[----:B------:R-:W-:Y:S01]  /*b400*/  SHF.R.S32.HI R99, RZ, 0x18, R99 ;  /* 0x00000018ff637819 */ /* 0x000fe20000011463 */
[----:B------:R-:W-:Y:S01]  /*b410*/  IMAD R52, R70, R57, RZ ;  /* 0x0000003946347224 */ /* 0x000fe200078e02ff */
[----:B------:R-:W-:Y:S01]  /*b420*/  IADD3 R68, PT, PT, R68, 0x1, RZ ;  /* 0x0000000144447810 */ /* 0x000fe20007ffe0ff */
[C---:B------:R-:W-:Y:S02]  /*b430*/  IMAD R23, R70.reuse, R28, RZ ;  /* 0x0000001c46177224 */ /* 0x040fe400078e02ff */
[----:B------:R-:W-:Y:S02]  /*b440*/  IMAD R57, R70, R62, RZ ;  /* 0x0000003e46397224 */ /* 0x000fe400078e02ff */
[----:B------:R-:W-:Y:S01]  /*b450*/  IMAD R21, R2, R72, R21 ;  /* 0x0000004802157224 */ /* 0x000fe200078e0215 */
[----:B------:R-:W-:Y:S01]  /*b460*/  MOV R2, R116 ;  /* 0x0000007400027202 */ /* 0x000fe20000000f00 */
[----:B------:R-:W-:Y:S01]  /*b470*/  IMAD R62, R70, R67, RZ ;  /* 0x00000043463e7224 */ /* 0x000fe200078e02ff */
[----:B------:R-:W-:Y:S01]  /*b480*/  I2IP.S8.S32.SAT R67, R4, R3, R5 ;  /* 0x0000000304437239 */ /* 0x000fe20000001405 */
[-C--:B------:R-:W-:Y:S01]  /*b490*/  IMAD R22, R83, R72.reuse, R22 ;  /* 0x0000004853167224 */ /* 0x080fe200078e0216 */
[----:B------:R-:W-:Y:S01]  /*b4a0*/  SHF.R.S32.HI R3, RZ, 0x18, R118 ;  /* 0x00000018ff037819 */ /* 0x000fe20000011476 */
[-C--:B------:R-:W-:Y:S01]  /*b4b0*/  IMAD R23, R0, R72.reuse, R23 ;  /* 0x0000004800177224 */ /* 0x080fe200078e0217 */
[----:B------:R-:W-:Y:S01]  /*b4c0*/  SHF.R.S32.HI R0, RZ, 0x18, R117 ;  /* 0x00000018ff007819 */ /* 0x000fe20000011475 */
[----:B------:R-:W-:Y:S01]  /*b4d0*/  IMAD R26, R70, R31, RZ ;  /* 0x0000001f461a7224 */ /* 0x000fe200078e02ff */
[----:B------:R-:W-:Y:S01]  /*b4e0*/  I2IP.S8.S32.SAT R17, R22, R21, RZ ;  /* 0x0000001516117239 */ /* 0x000fe200000014ff */
[-C--:B------:R-:W-:Y:S01]  /*b4f0*/  IMAD R24, R3, R72.reuse, R24 ;  /* 0x0000004803187224 */ /* 0x080fe200078e0218 */
[----:B------:R-:W-:Y:S01]  /*b500*/  SHF.R.S32.HI R3, RZ, 0x18, R115 ;  /* 0x00000018ff037819 */ /* 0x000fe20000011473 */
[-C--:B------:R-:W-:Y:S01]  /*b510*/  IMAD R25, R0, R72.reuse, R25 ;  /* 0x0000004800197224 */ /* 0x080fe200078e0219 */
[----:B------:R-:W-:Y:S01]  /*b520*/  I2IP.S8.S32.SAT R17, R20, R19, R17 ;  /* 0x0000001314117239 */ /* 0x000fe20000001411 */
[----:B------:R-:W-:Y:S01]  /*b530*/  IMAD R28, R70, R33, RZ ;  /* 0x00000021461c7224 */ /* 0x000fe200078e02ff */
[----:B------:R-:W-:Y:S01]  /*b540*/  SHF.R.S32.HI R4, RZ, 0x18, R114 ;  /* 0x00000018ff047819 */ /* 0x000fe20000011472 */
[-C--:B------:R-:W-:Y:S02]  /*b550*/  IMAD R26, R85, R72.reuse, R26 ;  /* 0x00000048551a7224 */ /* 0x080fe400078e021a */
[----:B------:R-:W-:Y:S01]  /*b560*/  IMAD R27, R2, R72, R27 ;  /* 0x00000048021b7224 */ /* 0x000fe200078e021b */
[----:B------:R-:W-:Y:S01]  /*b570*/  MOV R2, R110 ;  /* 0x0000006e00027202 */ /* 0x000fe20000000f00 */
[----:B------:R-:W-:Y:S01]  /*b580*/  IMAD R28, R3, R72, R28 ;  /* 0x00000048031c7224 */ /* 0x000fe200078e021c */
[----:B------:R-:W-:Y:S01]  /*b590*/  I2IP.S8.S32.SAT R18, R26, R25, RZ ;  /* 0x000000191a127239 */ /* 0x000fe200000014ff */
[----:B------:R-:W-:Y:S01]  /*b5a0*/  IMAD R31, R70, R36, RZ ;  /* 0x00000024461f7224 */ /* 0x000fe200078e02ff */
[----:B------:R-:W-:Y:S01]  /*b5b0*/  SHF.R.S32.HI R3, RZ, 0x18, R112 ;  /* 0x00000018ff037819 */ /* 0x000fe20000011470 */
[-C--:B------:R-:W-:Y:S01]  /*b5c0*/  IMAD R29, R4, R72.reuse, R29 ;  /* 0x00000048041d7224 */ /* 0x080fe200078e021d */
[----:B------:R-:W-:Y:S01]  /*b5d0*/  I2IP.S8.S32.SAT R18, R24, R23, R18 ;  /* 0x0000001718127239 */ /* 0x000fe20000001412 */
[----:B------:R-:W-:Y:S01]  /*b5e0*/  IMAD.MOV.U32 R0, RZ, RZ, R113 ;  /* 0x000000ffff007224 */ /* 0x000fe200078e0071 */
[----:B------:R-:W-:Y:S01]  /*b5f0*/  SHF.R.S32.HI R4, RZ, 0x18, R108 ;  /* 0x00000018ff047819 */ /* 0x000fe2000001146c */
[-C--:B------:R-:W-:Y:S02]  /*b600*/  IMAD R30, R87, R72.reuse, R30 ;  /* 0x00000048571e7224 */ /* 0x080fe400078e021e */
[----:B------:R-:W-:Y:S01]  /*b610*/  IMAD R31, R0, R72, R31 ;  /* 0x00000048001f7224 */ /* 0x000fe200078e021f */
        /* <DEDUP_REMOVED lines=8> */
[----:B------:R-:W-:Y:S01]  /*b6a0*/  MOV R0, R107 ;  /* 0x0000006b00007202 */ /* 0x000fe20000000f00 */
[-C--:B------:R-:W-:Y:S02]  /*b6b0*/  IMAD R34, R89, R72.reuse, R34 ;  /* 0x0000004859227224 */ /* 0x080fe400078e0222 */
[-C--:B------:R-:W-:Y:S01]  /*b6c0*/  IMAD R35, R2, R72.reuse, R35 ;  /* 0x0000004802237224 */ /* 0x080fe200078e0223 */
[----:B------:R-:W-:Y:S01]  /*b6d0*/  MOV R2, R101 ;  /* 0x0000006500027202 */ /* 0x000fe20000000f00 */
[----:B------:R-:W-:Y:S01]  /*b6e0*/  IMAD R38, R70, R43, RZ ;  /* 0x0000002b46267224 */ /* 0x000fe200078e02ff */
[----:B------:R-:W-:Y:S01]  /*b6f0*/  I2IP.S8.S32.SAT R33, R34, R33, RZ ;  /* 0x0000002122217239 */ /* 0x000fe200000014ff */
[-C--:B------:R-:W-:Y:S01]  /*b700*/  IMAD R36, R3, R72.reuse, R36 ;  /* 0x0000004803247224 */ /* 0x080fe200078e0224 */
[----:B------:R-:W-:Y:S01]  /*b710*/  SHF.R.S32.HI R3, RZ, 0x18, R105 ;  /* 0x00000018ff037819 */ /* 0x000fe20000011469 */
[-C--:B------:R-:W-:Y:S01]  /*b720*/  IMAD R37, R4, R72.reuse, R37 ;  /* 0x0000004804257224 */ /* 0x080fe200078e0225 */
[----:B------:R-:W-:Y:S01]  /*b730*/  I2IP.S8.S32.SAT R32, R32, R31, R33 ;  /* 0x0000001f20207239 */ /* 0x000fe20000001421 */
        /* <DEDUP_REMOVED lines=8> */
[----:B------:R-:W-:Y:S01]  /*b7c0*/  IMAD R43, R70, R48, RZ ;  /* 0x00000030462b7224 */ /* 0x000fe200078e02ff */
[----:B------:R-:W-:Y:S01]  /*b7d0*/  I2IP.S8.S32.SAT R33, R36, R35, R37 ;  /* 0x0000002324217239 */ /* 0x000fe20000001425 */
[----:B------:R-:W-:Y:S01]  /*b7e0*/  IMAD R41, R0, R72, R41 ;  /* 0x0000004800297224 */ /* 0x000fe200078e0229 */
[----:B------:R-:W-:Y:S01]  /*b7f0*/  MOV R0, R106 ;  /* 0x0000006a00007202 */ /* 0x000fe20000000f00 */
[-C--:B------:R-:W-:Y:S02]  /*b800*/  IMAD R42, R93, R72.reuse, R42 ;  /* 0x000000485d2a7224 */ /* 0x080fe400078e022a */
        /* <DEDUP_REMOVED lines=11> */
[-C--:B------:R-:W-:Y:S02]  /*b8c0*/  IMAD R47, R0, R72.reuse, R47 ;  /* 0x00000048002f7224 */ /* 0x080fe400078e022f */
[----:B------:R-:W-:Y:S01]  /*b8d0*/  IMAD R48, R3, R72, R48 ;  /* 0x0000004803307224 */ /* 0x000fe200078e0230 */
[----:B------:R-:W-:Y:S01]  /*b8e0*/  SHF.R.S32.HI R3, RZ, 0x18, R90 ;  /* 0x00000018ff037819 */ /* 0x000fe2000001145a */
[----:B------:R-:W-:Y:S01]  /*b8f0*/  IMAD R51, R70, R56, RZ ;  /* 0x0000003846337224 */ /* 0x000fe200078e02ff */
[----:B------:R-:W-:Y:S01]  /*b900*/  I2IP.S8.S32.SAT R35, R46, R45, RZ ;  /* 0x0000002d2e237239 */ /* 0x000fe200000014ff */
[-C--:B------:R-:W-:Y:S01]  /*b910*/  IMAD R49, R2, R72.reuse, R49 ;  /* 0x0000004802317224 */ /* 0x080fe200078e0231 */
[----:B------:R-:W-:Y:S01]  /*b920*/  SHF.R.S32.HI R2, RZ, 0x18, R88 ;  /* 0x00000018ff027819 */ /* 0x000fe20000011458 */
[----:B------:R-:W-:Y:S01]  /*b930*/  IMAD.MOV.U32 R0, RZ, RZ, R92 ;  /* 0x000000ffff007224 */ /* 0x000fe200078e005c */
[----:B------:R-:W-:Y:S01]  /*b940*/  I2IP.S8.S32.SAT R35, R44, R43, R35 ;  /* 0x0000002b2c237239 */ /* 0x000fe20000001423 */
[-C--:B------:R-:W-:Y:S02]  /*b950*/  IMAD R50, R73, R72.reuse, R50 ;  /* 0x0000004849327224 */ /* 0x080fe400078e0232 */
[----:B------:R-:W-:Y:S01]  /*b960*/  IMAD R51, R0, R72, R51 ;  /* 0x0000004800337224 */ /* 0x000fe200078e0233 */
[----:B------:R-:W-:Y:S01]  /*b970*/  MOV R0, R86 ;  /* 0x0000005600007202 */ /* 0x000fe20000000f00 */
[----:B------:R-:W-:Y:S01]  /*b980*/  IMAD R53, R70, R58, RZ ;  /* 0x0000003a46357224 */ /* 0x000fe200078e02ff */
[----:B------:R-:W-:Y:S01]  /*b990*/  I2IP.S8.S32.SAT R49, R50, R49, RZ ;  /* 0x0000003132317239 */ /* 0x000fe200000014ff */
[-C--:B------:R-:W-:Y:S01]  /*b9a0*/  IMAD R52, R3, R72.reuse, R52 ;  /* 0x0000004803347224 */ /* 0x080fe200078e0234 */
[----:B------:R-:W-:Y:S01]  /*b9b0*/  SHF.R.S32.HI R3, RZ, 0x18, R84 ;  /* 0x00000018ff037819 */ /* 0x000fe20000011454 */
[----:B------:R-:W-:Y:S01]  /*b9c0*/  IMAD R53, R2, R72, R53 ;  /* 0x0000004802357224 */ /* 0x000fe200078e0235 */
[----:B------:R-:W-:Y:S01]  /*b9d0*/  MOV R2, R80 ;  /* 0x0000005000027202 */ /* 0x000fe20000000f00 */
[----:B------:R-:W-:Y:S01]  /*b9e0*/  IMAD.SHL.U32 R82, R98, 0x100, RZ ;  /* 0x0000010062527824 */ /* 0x000fe200078e00ff */
[----:B------:R-:W-:Y:S01]  /*b9f0*/  I2IP.S8.S32.SAT R48, R48, R47, R49 ;  /* 0x0000002f30307239 */ /* 0x000fe20000001431 */
[----:B------:R-:W-:Y:S02]  /*ba00*/  IMAD R54, R75, R72, R54 ;  /* 0x000000484b367224 */ /* 0x000fe400078e0236 */
[C---:B------:R-:W-:Y:S02]  /*ba10*/  IMAD R56, R70.reuse, R61, RZ ;  /* 0x0000003d46387224 */ /* 0x040fe400078e02ff */
[----:B------:R-:W-:Y:S01]  /*ba20*/  IMAD R61, R70, R66, RZ ;  /* 0x00000042463d7224 */ /* 0x000fe200078e02ff */
[----:B------:R-:W-:Y:S01]  /*ba30*/  I2IP.S8.S32.SAT R66, R13, R12, R14 ;  /* 0x0000000c0d427239 */ /* 0x000fe2000000140e */
[-C--:B------:R-:W-:Y:S01]  /*ba40*/  IMAD R55, R0, R72.reuse, R55 ;  /* 0x0000004800377224 */ /* 0x080fe200078e0237 */
[----:B------:R-:W-:Y:S01]  /*ba50*/  SHF.R.S32.HI R0, RZ, 0x18, R82 ;  /* 0x00000018ff007819 */ /* 0x000fe20000011452 */
[-C--:B------:R-:W-:Y:S01]  /*ba60*/  IMAD R56, R3, R72.reuse, R56 ;  /* 0x0000004803387224 */ /* 0x080fe200078e0238 */
[----:B------:R-:W-:Y:S01]  /*ba70*/  I2IP.S8.S32.SAT R49, R54, R53, RZ ;  /* 0x0000003536317239 */ /* 0x000fe200000014ff */
[----:B------:R1:W-:Y:S01]  /*ba80*/  STS.128 [R135+UR44+0xa200], R64 ;  /* 0x00a2004087007988 */ /* 0x0003e20008000c2c */
[----:B------:R-:W-:Y:S01]  /*ba90*/  IMAD R58, R70, R63, RZ ;  /* 0x0000003f463a7224 */ /* 0x000fe200078e02ff */
[----:B------:R-:W-:Y:S01]  /*baa0*/  SHF.R.S32.HI R3, RZ, 0x18, R76 ;  /* 0x00000018ff037819 */ /* 0x000fe2000001144c */
[-C--:B------:R-:W-:Y:S01]  /*bab0*/  IMAD R57, R0, R72.reuse, R57 ;  /* 0x0000004800397224 */ /* 0x080fe200078e0239 */
[----:B------:R-:W-:Y:S01]  /*bac0*/  I2IP.S8.S32.SAT R49, R52, R51, R49 ;  /* 0x0000003334317239 */ /* 0x000fe20000001431 */
[-C--:B------:R-:W-:Y:S02]  /*bad0*/  IMAD R58, R97, R72.reuse, R58 ;  /* 0x00000048613a7224 */ /* 0x080fe400078e023a */
[-C--:B------:R-:W-:Y:S01]  /*bae0*/  IMAD R59, R2, R72.reuse, R59 ;  /* 0x00000048023b7224 */ /* 0x080fe200078e023b */
[----:B------:R1:W-:Y:S01]  /*baf0*/  STS.128 [R159+0xa200], R16 ;  /* 0x00a200109f007388 */ /* 0x0003e20000000c00 */
[-C--:B------:R-:W-:Y:S01]  /*bb00*/  IMAD R60, R3, R72.reuse, R60 ;  /* 0x00000048033c7224 */ /* 0x080fe200078e023c */
[----:B------:R-:W-:Y:S01]  /*bb10*/  I2IP.S8.S32.SAT R50, R58, R57, RZ ;  /* 0x000000393a327239 */ /* 0x000fe200000014ff */
[-C--:B------:R-:W-:Y:S02]  /*bb20*/  IMAD R61, R4, R72.reuse, R61 ;  /* 0x00000048043d7224 */ /* 0x080fe400078e023d */
[----:B------:R-:W-:Y:S01]  /*bb30*/  IMAD R62, R99, R72, R62 ;  /* 0x00000048633e7224 */ /* 0x000fe200078e023e */
[----:B------:R-:W-:Y:S02]  /*bb40*/  I2IP.S8.S32.SAT R50, R56, R55, R50 ;  /* 0x0000003738327239 */ /* 0x000fe40000001432 */
[----:B------:R1:W-:Y:S02]  /*bb50*/  STS.128 [R158+0xa200], R32 ;  /* 0x00a200209e007388 */ /* 0x0003e40000000c00 */
        /* <DEDUP_REMOVED lines=20> */
.L_x_139:
[----:B------:R-:W-:Y:S05]  /*bca0*/  BSYNC.RECONVERGENT B0 ;  /* 0x0000000000007941 */ /* 0x000fea0003800200 */
.L_x_138:
[----:B------:R-:W-:Y:S01]  /*bcb0*/  R2UR UR5, R142 ;  /* 0x000000008e0572ca */ /* 0x000fe200000e0000 */
[----:B------:R-:W-:Y:S01]  /*bcc0*/  BAR.SYNC.DEFER_BLOCKING 0x1, 0x80 ;  /* 0x0042000000007b1d */ /* 0x000fe20000010000 */
[----:B------:R-:W-:Y:S01]  /*bcd0*/  R2UR UR4, R143 ;  /* 0x000000008f0472ca */ /* 0x000fe200000e0000 */
[----:B------:R-:W-:Y:S01]  /*bce0*/  UISETP.NE.AND UP0, UPT, UR46, URZ, UPT ;  /* 0x000000ff2e00728c */ /* 0x000fe2000bf05270 */
[----:B------:R-:W-:Y:S02]  /*bcf0*/  ISETP.NE.AND P0, PT, R146, 0x2, PT ;  /* 0x000000029200780c */ /* 0x000fe40003f05270 */
[----:B------:R-:W-:Y:S02]  /*bd00*/  ISETP.NE.AND P1, PT, R68, 0x2, PT ;  /* 0x000000024400780c */ /* 0x000fe40003f25270 */
[----:B------:R-:W-:Y:S02]  /*bd10*/  SEL R0, RZ, 0x1, P0 ;  /* 0x00000001ff007807 */ /* 0x000fe40000000000 */
[----:B------:R-:W-:Y:S02]  /*bd20*/  SEL R3, RZ, 0x1, P1 ;  /* 0x00000001ff037807 */ /* 0x000fe40000800000 */
[----:B------:R-:W-:Y:S01]  /*bd30*/  LOP3.LUT R149, R149, R0, RZ, 0x3c, !PT ;  /* 0x0000000095957212 */ /* 0x000fe200078e3cff */
[----:B------:R-:W-:Y:S01]  /*bd40*/  UIADD3 UR20, UPT, UPT, UR37, UR5, URZ ;  /* 0x0000000525147290 */ /* 0x000fe2000fffe0ff */
[----:B------:R-:W-:Y:S01]  /*bd50*/  LOP3.LUT R150, R150, R3, RZ, 0x3c, !PT ;  /* 0x0000000396967212 */ /* 0x000fe200078e3cff */
[----:B------:R-:W-:Y:S01]  /*bd60*/  UIADD3 UR16, UPT, UPT, UR38, UR4, URZ ;  /* 0x0000000426107290 */ /* 0x000fe2000fffe0ff */
[----:B------:R-:W-:Y:S02]  /*bd70*/  SEL R146, R146, RZ, P0 ;  /* 0x000000ff92927207 */ /* 0x000fe40000000000 */
[----:B------:R-:W-:Y:S01]  /*bd80*/  SEL R68, R68, RZ, P1 ;  /* 0x000000ff44447207 */ /* 0x000fe20000800000 */
[----:B------:R-:W-:Y:S01]  /*bd90*/  UMOV UR36, UR59 ;  /* 0x0000003b00247c82 */ /* 0x000fe20008000000 */
[----:B------:R-:W-:Y:S07]  /*bda0*/  BRA.U UP0, `(.L_x_140) ;  /* 0xffffff9900487547 */ /* 0x000fee000b83ffff */
[----:B------:R-:W-:Y:S05]  /*bdb0*/  EXIT ;  /* 0x000000000000794d */ /* 0x000fea0003800000 */
.L_x_24:
[----:B--2---:R2:W3:Y:S02]  /*bdc0*/  SYNCS.PHASECHK.TRANS64.TRYWAIT P0, [R3+URZ+0xe0], R2 ;  /* 0x0000e002030075a7 */ /* 0x0044e400080011ff */
[----:B---3--:R-:W-:Y:S05]  /*bdd0*/  @!P0 NANOSLEEP.SYNCS 0x989680 ;  /* 0x009896800000895d */ /* 0x008fea0003900000 */
[----:B------:R-:W3:Y:S02]  /*bde0*/  @!P0 SYNCS.PHASECHK.TRANS64 P0, [R3+URZ+0xe0], R2 ;  /* 0x0000e002030085a7 */ /* 0x000ee400080010ff */
[----:B---3--:R-:W-:Y:S05]  /*bdf0*/  @!P0 BRA `(.L_x_24) ;  /* 0xfffffffc00f08947 */ /* 0x008fea000383ffff */
[----:B------:R-:W-:Y:S05]  /*be00*/  BRA `(.L_x_141) ;  /* 0xffffff5800fc7947 */ /* 0x000fea000383ffff */
.L_x_27:
[----:B-1----:R-:W-:-:S07]  /*be10*/  MOV R0, UR33 ;  /* 0x0000002100007c02 */ /* 0x002fce0008000f00 */
.L_x_142:
[----:B-1----:R1:W2:Y:S02]  /*be20*/  SYNCS.PHASECHK.TRANS64.TRYWAIT P0, [R0+URZ+0x20], R3 ;  /* 0x00002003000075a7 */ /* 0x0022a400080011ff */
[----:B--2---:R-:W-:Y:S05]  /*be30*/  @!P0 NANOSLEEP.SYNCS 0x989680 ;  /* 0x009896800000895d */ /* 0x004fea0003900000 */
[----:B------:R-:W2:Y:S02]  /*be40*/  @!P0 SYNCS.PHASECHK.TRANS64 P0, [R0+URZ+0x20], R3 ;  /* 0x00002003000085a7 */ /* 0x000ea400080010ff */
[----:B--2---:R-:W-:Y:S05]  /*be50*/  @!P0 BRA `(.L_x_142) ;  /* 0xfffffffc00f08947 */ /* 0x004fea000383ffff */
[----:B------:R-:W-:Y:S05]  /*be60*/  BRA `(.L_x_26) ;  /* 0xffffff5c00547947 */ /* 0x000fea000383ffff */
.L_x_34:
[----:B-1----:R-:W-:-:S07]  /*be70*/  MOV R0, UR17 ;  /* 0x0000001100007c02 */ /* 0x002fce0008000f00 */
.L_x_143:
[----:B-1----:R1:W2:Y:S02]  /*be80*/  SYNCS.PHASECHK.TRANS64.TRYWAIT P0, [R0+URZ+0x20], R3 ;  /* 0x00002003000075a7 */ /* 0x0022a400080011ff */
[----:B--2---:R-:W-:Y:S05]  /*be90*/  @!P0 NANOSLEEP.SYNCS 0x989680 ;  /* 0x009896800000895d */ /* 0x004fea0003900000 */
[----:B------:R-:W2:Y:S02]  /*bea0*/  @!P0 SYNCS.PHASECHK.TRANS64 P0, [R0+URZ+0x20], R3 ;  /* 0x00002003000085a7 */ /* 0x000ea400080010ff */
[----:B--2---:R-:W-:Y:S05]  /*beb0*/  @!P0 BRA `(.L_x_143) ;  /* 0xfffffffc00f08947 */ /* 0x004fea000383ffff */
[----:B------:R-:W-:Y:S05]  /*bec0*/  BRA `(.L_x_33) ;  /* 0xffffff6000147947 */ /* 0x000fea000383ffff */
.L_x_39:
[----:B-1----:R1:W2:Y:S02]  /*bed0*/  SYNCS.PHASECHK.TRANS64.TRYWAIT P0, [R3+URZ+0x90], R0 ;  /* 0x00009000030075a7 */ /* 0x0022a400080011ff */
[----:B--2---:R-:W-:Y:S05]  /*bee0*/  @!P0 NANOSLEEP.SYNCS 0x989680 ;  /* 0x009896800000895d */ /* 0x004fea0003900000 */
[----:B------:R-:W2:Y:S02]  /*bef0*/  @!P0 SYNCS.PHASECHK.TRANS64 P0, [R3+URZ+0x90], R0 ;  /* 0x00009000030085a7 */ /* 0x000ea400080010ff */
[----:B--2---:R-:W-:Y:S05]  /*bf00*/  @!P0 BRA `(.L_x_39) ;  /* 0xfffffffc00f08947 */ /* 0x004fea000383ffff */
[----:B------:R-:W-:Y:S05]  /*bf10*/  BRA `(.L_x_144) ;  /* 0xffffff6000bc7947 */ /* 0x000fea000383ffff */
.L_x_43:
[----:B-1----:R-:W-:-:S07]  /*bf20*/  MOV R0, UR4 ;  /* 0x0000000400007c02 */ /* 0x002fce0008000f00 */
.L_x_145:
[----:B-1----:R1:W2:Y:S02]  /*bf30*/  SYNCS.PHASECHK.TRANS64.TRYWAIT P0, [R0+URZ], R3 ;  /* 0x00000003000075a7 */ /* 0x0022a400080011ff */
[----:B--2---:R-:W-:Y:S05]  /*bf40*/  @!P0 NANOSLEEP.SYNCS 0x989680 ;  /* 0x009896800000895d */ /* 0x004fea0003900000 */
[----:B------:R-:W2:Y:S02]  /*bf50*/  @!P0 SYNCS.PHASECHK.TRANS64 P0, [R0+URZ], R3 ;  /* 0x00000003000085a7 */ /* 0x000ea400080010ff */
[----:B--2---:R-:W-:Y:S05]  /*bf60*/  @!P0 BRA `(.L_x_145) ;  /* 0xfffffffc00f08947 */ /* 0x004fea000383ffff */
[----:B------:R-:W-:Y:S05]  /*bf70*/  BRA `(.L_x_146) ;  /* 0xffffff6800687947 */ /* 0x000fea000383ffff */
.L_x_44:
[----:B------:R-:W-:-:S07]  /*bf80*/  MOV R0, UR5 ;  /* 0x0000000500007c02 */ /* 0x000fce0008000f00 */
.L_x_147:
[----:B-1----:R1:W2:Y:S02]  /*bf90*/  SYNCS.PHASECHK.TRANS64.TRYWAIT P0, [R0+URZ], R3 ;  /* 0x00000003000075a7 */ /* 0x0022a400080011ff */
[----:B--2---:R-:W-:Y:S05]  /*bfa0*/  @!P0 NANOSLEEP.SYNCS 0x989680 ;  /* 0x009896800000895d */ /* 0x004fea0003900000 */
[----:B------:R-:W2:Y:S02]  /*bfb0*/  @!P0 SYNCS.PHASECHK.TRANS64 P0, [R0+URZ], R3 ;  /* 0x00000003000085a7 */ /* 0x000ea400080010ff */
[----:B--2---:R-:W-:Y:S05]  /*bfc0*/  @!P0 BRA `(.L_x_147) ;  /* 0xfffffffc00f08947 */ /* 0x004fea000383ffff */
[----:B------:R-:W-:Y:S05]  /*bfd0*/  BRA `(.L_x_148) ;  /* 0xffffff6800747947 */ /* 0x000fea000383ffff */
.L_x_45:
[----:B------:R-:W-:-:S07]  /*bfe0*/  MOV R0, UR5 ;  /* 0x0000000500007c02 */ /* 0x000fce0008000f00 */
.L_x_149:
[----:B-1----:R1:W2:Y:S02]  /*bff0*/  SYNCS.PHASECHK.TRANS64.TRYWAIT P0, [R0+URZ], R3 ;  /* 0x00000003000075a7 */ /* 0x0022a400080011ff */
[----:B--2---:R-:W-:Y:S05]  /*c000*/  @!P0 NANOSLEEP.SYNCS 0x989680 ;  /* 0x009896800000895d */ /* 0x004fea0003900000 */
[----:B------:R-:W2:Y:S02]  /*c010*/  @!P0 SYNCS.PHASECHK.TRANS64 P0, [R0+URZ], R3 ;  /* 0x00000003000085a7 */ /* 0x000ea400080010ff */
[----:B--2---:R-:W-:Y:S05]  /*c020*/  @!P0 BRA `(.L_x_149) ;  /* 0xfffffffc00f08947 */ /* 0x004fea000383ffff */
[----:B------:R-:W-:Y:S05]  /*c030*/  BRA `(.L_x_150) ;  /* 0xffffff6800807947 */ /* 0x000fea000383ffff */
.L_x_48:
[----:B-1----:R1:W2:Y:S02]  /*c040*/  SYNCS.PHASECHK.TRANS64.TRYWAIT P0, [R0+URZ+0xd0], R5 ;  /* 0x0000d005000075a7 */ /* 0x0022a400080011ff */
[----:B--2---:R-:W-:Y:S05]  /*c050*/  @!P0 NANOSLEEP.SYNCS 0x989680 ;  /* 0x009896800000895d */ /* 0x004fea0003900000 */
[----:B------:R-:W2:Y:S02]  /*c060*/  @!P0 SYNCS.PHASECHK.TRANS64 P0, [R0+URZ+0xd0], R5 ;  /* 0x0000d005000085a7 */ /* 0x000ea400080010ff */
[----:B--2---:R-:W-:Y:S05]  /*c070*/  @!P0 BRA `(.L_x_48) ;  /* 0xfffffffc00f08947 */ /* 0x004fea000383ffff */
[----:B------:R-:W-:Y:S05]  /*c080*/  BRA `(.L_x_151) ;  /* 0xffffff6800dc7947 */ /* 0x000fea000383ffff */
.L_x_49:
[----:B------:R-:W-:-:S07]  /*c090*/  MOV R0, UR4 ;  /* 0x0000000400007c02 */ /* 0x000fce0008000f00 */
.L_x_152:
[----:B-1----:R1:W2:Y:S02]  /*c0a0*/  SYNCS.PHASECHK.TRANS64.TRYWAIT P0, [R0+URZ+0xa0], R7 ;  /* 0x0000a007000075a7 */ /* 0x0022a400080011ff */
[----:B--2---:R-:W-:Y:S05]  /*c0b0*/  @!P0 NANOSLEEP.SYNCS 0x989680 ;  /* 0x009896800000895d */ /* 0x004fea0003900000 */
[----:B------:R-:W2:Y:S02]  /*c0c0*/  @!P0 SYNCS.PHASECHK.TRANS64 P0, [R0+URZ+0xa0], R7 ;  /* 0x0000a007000085a7 */ /* 0x000ea400080010ff */
[----:B--2---:R-:W-:Y:S05]  /*c0d0*/  @!P0 BRA `(.L_x_152) ;  /* 0xfffffffc00f08947 */ /* 0x004fea000383ffff */
[----:B------:R-:W-:Y:S05]  /*c0e0*/  BRA `(.L_x_153) ;  /* 0xffffff6800ec7947 */ /* 0x000fea000383ffff */
.L_x_50:
[----:B-1----:R1:W2:Y:S02]  /*c0f0*/  SYNCS.PHASECHK.TRANS64.TRYWAIT P1, [R0+URZ+0x90], R5 ;  /* 0x00009005000075a7 */ /* 0x0022a400080211ff */
[----:B--2---:R-:W-:Y:S05]  /*c100*/  @!P1 NANOSLEEP.SYNCS 0x989680 ;  /* 0x009896800000995d */ /* 0x004fea0003900000 */
[----:B------:R-:W2:Y:S02]  /*c110*/  @!P1 SYNCS.PHASECHK.TRANS64 P1, [R0+URZ+0x90], R5 ;  /* 0x00009005000095a7 */ /* 0x000ea400080210ff */
[----:B--2---:R-:W-:Y:S05]  /*c120*/  @!P1 BRA `(.L_x_50) ;  /* 0xfffffffc00f09947 */ /* 0x004fea000383ffff */
[----:B------:R-:W-:Y:S05]  /*c130*/  BRA `(.L_x_154) ;  /* 0xffffff6c001c7947 */ /* 0x000fea000383ffff */
.L_x_53:
[----:B------:R-:W-:-:S07]  /*c140*/  MOV R0, UR4 ;  /* 0x0000000400007c02 */ /* 0x000fce0008000f00 */
.L_x_155:
[----:B-1----:R1:W2:Y:S02]  /*c150*/  SYNCS.PHASECHK.TRANS64.TRYWAIT P0, [R0+URZ+0xa0], R3 ;  /* 0x0000a003000075a7 */ /* 0x0022a400080011ff */
[----:B--2---:R-:W-:Y:S05]  /*c160*/  @!P0 NANOSLEEP.SYNCS 0x989680 ;  /* 0x009896800000895d */ /* 0x004fea0003900000 */
[----:B------:R-:W2:Y:S02]  /*c170*/  @!P0 SYNCS.PHASECHK.TRANS64 P0, [R0+URZ+0xa0], R3 ;  /* 0x0000a003000085a7 */ /* 0x000ea400080010ff */
[----:B--2---:R-:W-:Y:S05]  /*c180*/  @!P0 BRA `(.L_x_155) ;  /* 0xfffffffc00f08947 */ /* 0x004fea000383ffff */
[----:B------:R-:W-:Y:S05]  /*c190*/  BRA `(.L_x_52) ;  /* 0xffffff6c00707947 */ /* 0x000fea000383ffff */
.L_x_62:
[----:B-1----:R-:W-:-:S04]  /*c1a0*/  MOV R5, UR5 ;  /* 0x0000000500057c02 */ /* 0x002fc80008000f00 */
[----:B------:R1:W2:Y:S03]  /*c1b0*/  SYNCS.PHASECHK.TRANS64.TRYWAIT P0, [R5+URZ+0x8], R6 ;  /* 0x00000806050075a7 */ /* 0x0002a600080011ff */
[----:B--2---:R-:W-:Y:S05]  /*c1c0*/  @!P0 NANOSLEEP.SYNCS 0x989680 ;  /* 0x009896800000895d */ /* 0x004fea0003900000 */
[----:B------:R-:W2:Y:S02]  /*c1d0*/  @!P0 SYNCS.PHASECHK.TRANS64 P0, [R5+URZ+0x8], R6 ;  /* 0x00000806050085a7 */ /* 0x000ea400080010ff */
[----:B--2---:R-:W-:Y:S05]  /*c1e0*/  @!P0 BRA `(.L_x_62) ;  /* 0xfffffffc00ec8947 */ /* 0x004fea000383ffff */
[----:B------:R-:W-:Y:S05]  /*c1f0*/  BRA `(.L_x_61) ;  /* 0xffffff7000247947 */ /* 0x000fea000383ffff */
.L_x_64:
[----:B------:R-:W-:Y:S01]  /*c200*/  BSSY B0, `(.L_x_156) ;  /* 0x0000006000007945 */ /* 0x000fe20003800000 */
[----:B------:R-:W-:-:S07]  /*c210*/  MOV R15, 0xffffffff ;  /* 0xffffffff000f7802 */ /* 0x000fce0000000f00 */
[----:B-1---5:R-:W-:Y:S05]  /*c220*/  WARPSYNC.COLLECTIVE R15, `(.L_x_157) ;  /* 0x000000000f0c7348 */ /* 0x022fea0003c00000 */
[----:B------:R-:W-:Y:S02]  /*c230*/  ELECT P6, UR79, PT ;  /* 0x00000000004f782f */ /* 0x000fe400038c0000 */
[----:B------:R-:W-:Y:S01]  /*c240*/  MOV R14, UR79 ;  /* 0x0000004f000e7c02 */ /* 0x000fe20008000f00 */
[----:B-1---5:R-:W-:Y:S10]  /*c250*/  ENDCOLLECTIVE ;  /* 0x000000000000791b */ /* 0x022ff40003800000 */
.L_x_157:
[----:B------:R-:W-:Y:S05]  /*c260*/  BSYNC B0 ;  /* 0x0000000000007941 */ /* 0x000fea0003800000 */
.L_x_156:
[----:B------:R-:W-:Y:S01]  /*c270*/  PLOP3.LUT P0, PT, P6, PT, PT, 0x80, 0x8 ;  /* 0x000000000008781c */ /* 0x000fe2000370f070 */
[----:B------:R-:W-:-:S12]  /*c280*/  BRA `(.L_x_158) ;  /* 0xffffff7000507947 */ /* 0x000fd8000383ffff */
.L_x_66:
[----:B-1----:R-:W-:-:S04]  /*c290*/  MOV R3, UR5 ;  /* 0x0000000500037c02 */ /* 0x002fc80008000f00 */
[----:B------:R1:W2:Y:S03]  /*c2a0*/  SYNCS.PHASECHK.TRANS64.TRYWAIT P0, [R3+URZ+0x8], R4 ;  /* 0x00000804030075a7 */ /* 0x0002a600080011ff */
[----:B--2---:R-:W-:Y:S05]  /*c2b0*/  @!P0 NANOSLEEP.SYNCS 0x989680 ;  /* 0x009896800000895d */ /* 0x004fea0003900000 */
[----:B------:R-:W2:Y:S02]  /*c2c0*/  @!P0 SYNCS.PHASECHK.TRANS64 P0, [R3+URZ+0x8], R4 ;  /* 0x00000804030085a7 */ /* 0x000ea400080010ff */
[----:B--2---:R-:W-:Y:S05]  /*c2d0*/  @!P0 BRA `(.L_x_66) ;  /* 0xfffffffc00ec8947 */ /* 0x004fea000383ffff */
[----:B------:R-:W-:Y:S05]  /*c2e0*/  BRA `(.L_x_65) ;  /* 0xffffff7000547947 */ /* 0x000fea000383ffff */
.L_x_67:
[----:B-1----:R1:W2:Y:S02]  /*c2f0*/  SYNCS.PHASECHK.TRANS64.TRYWAIT P0, [R0+URZ+0x90], R5 ;  /* 0x00009005000075a7 */ /* 0x0022a400080011ff */
[----:B--2---:R-:W-:Y:S05]  /*c300*/  @!P0 NANOSLEEP.SYNCS 0x989680 ;  /* 0x009896800000895d */ /* 0x004fea0003900000 */
[----:B------:R-:W2:Y:S02]  /*c310*/  @!P0 SYNCS.PHASECHK.TRANS64 P0, [R0+URZ+0x90], R5 ;  /* 0x00009005000085a7 */ /* 0x000ea400080010ff */
[----:B--2---:R-:W-:Y:S05]  /*c320*/  @!P0 BRA `(.L_x_67) ;  /* 0xfffffffc00f08947 */ /* 0x004fea000383ffff */
[----:B------:R-:W-:Y:S05]  /*c330*/  BRA `(.L_x_159) ;  /* 0xffffff7400407947 */ /* 0x000fea000383ffff */
.L_x_69:
[----:B------:R-:W-:-:S07]  /*c340*/  MOV R0, UR31 ;  /* 0x0000001f00007c02 */ /* 0x000fce0008000f00 */
.L_x_160:
[----:B-1----:R1:W2:Y:S02]  /*c350*/  SYNCS.PHASECHK.TRANS64.TRYWAIT P0, [R0+URZ+0xc0], R5 ;  /* 0x0000c005000075a7 */ /* 0x0022a400080011ff */
[----:B--2---:R-:W-:Y:S05]  /*c360*/  @!P0 NANOSLEEP.SYNCS 0x989680 ;  /* 0x009896800000895d */ /* 0x004fea0003900000 */
[----:B------:R-:W2:Y:S02]  /*c370*/  @!P0 SYNCS.PHASECHK.TRANS64 P0, [R0+URZ+0xc0], R5 ;  /* 0x0000c005000085a7 */ /* 0x000ea400080010ff */
[----:B--2---:R-:W-:Y:S05]  /*c380*/  @!P0 BRA `(.L_x_160) ;  /* 0xfffffffc00f08947 */ /* 0x004fea000383ffff */
[----:B------:R-:W-:Y:S05]  /*c390*/  BRA `(.L_x_161) ;  /* 0xffffff74008c7947 */ /* 0x000fea000383ffff */
.L_x_72:
[----:B------:R-:W-:Y:S07]  /*c3a0*/  MOV R0, UR5 ;  /* 0x0000000500007c02 */ /* 0x000fee0008000f00 */
.L_x_162:
[----:B-1----:R1:W2:Y:S02]  /*c3b0*/  SYNCS.PHASECHK.TRANS64.TRYWAIT P0, [R0+URZ], R5 ;  /* 0x00000005000075a7 */ /* 0x0022a400080011ff */
[----:B--2---:R-:W-:Y:S05]  /*c3c0*/  @!P0 NANOSLEEP.SYNCS 0x989680 ;  /* 0x009896800000895d */ /* 0x004fea0003900000 */
[----:B------:R-:W2:Y:S02]  /*c3d0*/  @!P0 SYNCS.PHASECHK.TRANS64 P0, [R0+URZ], R5 ;  /* 0x00000005000085a7 */ /* 0x000ea400080010ff */
[----:B--2---:R-:W-:Y:S05]  /*c3e0*/  @!P0 BRA `(.L_x_162) ;  /* 0xfffffffc00f08947 */ /* 0x004fea000383ffff */
[----:B------:R-:W-:Y:S05]  /*c3f0*/  BRA `(.L_x_71) ;  /* 0xffffff7400a07947 */ /* 0x000fea000383ffff */
.L_x_76:
[----:B-1----:R-:W-:-:S07]  /*c400*/  MOV R0, UR4 ;  /* 0x0000000400007c02 */ /* 0x002fce0008000f00 */
.L_x_163:
[----:B-1----:R1:W2:Y:S02]  /*c410*/  SYNCS.PHASECHK.TRANS64.TRYWAIT P0, [R0+URZ], R3 ;  /* 0x00000003000075a7 */ /* 0x0022a400080011ff */
[----:B--2---:R-:W-:Y:S05]  /*c420*/  @!P0 NANOSLEEP.SYNCS 0x989680 ;  /* 0x009896800000895d */ /* 0x004fea0003900000 */
[----:B------:R-:W2:Y:S02]  /*c430*/  @!P0 SYNCS.PHASECHK.TRANS64 P0, [R0+URZ], R3 ;  /* 0x00000003000085a7 */ /* 0x000ea400080010ff */
[----:B--2---:R-:W-:Y:S05]  /*c440*/  @!P0 BRA `(.L_x_163) ;  /* 0xfffffffc00f08947 */ /* 0x004fea000383ffff */
[----:B------:R-:W-:Y:S05]  /*c450*/  BRA `(.L_x_164) ;  /* 0xffffff7800947947 */ /* 0x000fea000383ffff */
.L_x_79:
[----:B------:R-:W-:-:S07]  /*c460*/  MOV R0, UR26 ;  /* 0x0000001a00007c02 */ /* 0x000fce0008000f00 */
.L_x_165:
[----:B-1----:R1:W2:Y:S02]  /*c470*/  SYNCS.PHASECHK.TRANS64.TRYWAIT P1, [R0+URZ+0xf0], R3 ;  /* 0x0000f003000075a7 */ /* 0x0022a400080211ff */
[----:B--2---:R-:W-:Y:S05]  /*c480*/  @!P1 NANOSLEEP.SYNCS 0x989680 ;  /* 0x009896800000995d */ /* 0x004fea0003900000 */
[----:B------:R-:W2:Y:S02]  /*c490*/  @!P1 SYNCS.PHASECHK.TRANS64 P1, [R0+URZ+0xf0], R3 ;  /* 0x0000f003000095a7 */ /* 0x000ea400080210ff */
[----:B--2---:R-:W-:Y:S05]  /*c4a0*/  @!P1 BRA `(.L_x_165) ;  /* 0xfffffffc00f09947 */ /* 0x004fea000383ffff */
[----:B------:R-:W-:Y:S05]  /*c4b0*/  BRA `(.L_x_166) ;  /* 0xffffff7800e07947 */ /* 0x000fea000383ffff */
.L_x_84:
[----:B--2---:R2:W3:Y:S02]  /*c4c0*/  SYNCS.PHASECHK.TRANS64.TRYWAIT P0, [R12+URZ+0x90], R9 ;  /* 0x000090090c0075a7 */ /* 0x0044e400080011ff */
[----:B---3--:R-:W-:Y:S05]  /*c4d0*/  @!P0 NANOSLEEP.SYNCS 0x989680 ;  /* 0x009896800000895d */ /* 0x008fea0003900000 */
[----:B------:R-:W3:Y:S02]  /*c4e0*/  @!P0 SYNCS.PHASECHK.TRANS64 P0, [R12+URZ+0x90], R9 ;  /* 0x000090090c0085a7 */ /* 0x000ee400080010ff */
[----:B---3--:R-:W-:Y:S05]  /*c4f0*/  @!P0 BRA `(.L_x_84) ;  /* 0xfffffffc00f08947 */ /* 0x008fea000383ffff */
[----:B------:R-:W-:Y:S05]  /*c500*/  BRA `(.L_x_167) ;  /* 0xffffff8000087947 */ /* 0x000fea000383ffff */
.L_x_87:
[----:B------:R-:W-:Y:S07]  /*c510*/  MOV R0, UR21 ;  /* 0x0000001500007c02 */ /* 0x000fee0008000f00 */
.L_x_168:
[----:B--2---:R2:W3:Y:S02]  /*c520*/  SYNCS.PHASECHK.TRANS64.TRYWAIT P2, [R0+URZ+0x88], R11 ;  /* 0x0000880b000075a7 */ /* 0x0044e400080411ff */
[----:B---3--:R-:W-:Y:S05]  /*c530*/  @!P2 NANOSLEEP.SYNCS 0x989680 ;  /* 0x009896800000a95d */ /* 0x008fea0003900000 */
[----:B------:R-:W3:Y:S02]  /*c540*/  @!P2 SYNCS.PHASECHK.TRANS64 P2, [R0+URZ+0x88], R11 ;  /* 0x0000880b0000a5a7 */ /* 0x000ee400080410ff */
[----:B---3--:R-:W-:Y:S05]  /*c550*/  @!P2 BRA `(.L_x_168) ;  /* 0xfffffffc00f0a947 */ /* 0x008fea000383ffff */
[----:B------:R-:W-:Y:S05]  /*c560*/  BRA `(.L_x_86) ;  /* 0xffffff8400707947 */ /* 0x000fea000383ffff */
.L_x_90:
[----:B--2---:R-:W-:Y:S07]  /*c570*/  MOV R0, UR21 ;  /* 0x0000001500007c02 */ /* 0x004fee0008000f00 */
.L_x_169:
[----:B--2---:R2:W3:Y:S02]  /*c580*/  SYNCS.PHASECHK.TRANS64.TRYWAIT P0, [R0+URZ+0x60], R9 ;  /* 0x00006009000075a7 */ /* 0x0044e400080011ff */
[----:B---3--:R-:W-:Y:S05]  /*c590*/  @!P0 NANOSLEEP.SYNCS 0x989680 ;  /* 0x009896800000895d */ /* 0x008fea0003900000 */
[----:B------:R-:W3:Y:S02]  /*c5a0*/  @!P0 SYNCS.PHASECHK.TRANS64 P0, [R0+URZ+0x60], R9 ;  /* 0x00006009000085a7 */ /* 0x000ee400080010ff */
[----:B---3--:R-:W-:Y:S05]  /*c5b0*/  @!P0 BRA `(.L_x_169) ;  /* 0xfffffffc00f08947 */ /* 0x008fea000383ffff */
[----:B------:R-:W-:Y:S05]  /*c5c0*/  BRA `(.L_x_170) ;  /* 0xffffff8400cc7947 */ /* 0x000fea000383ffff */
.L_x_91:
[----:B------:R-:W-:Y:S07]  /*c5d0*/  MOV R0, UR21 ;  /* 0x0000001500007c02 */ /* 0x000fee0008000f00 */
.L_x_171:
[----:B--2---:R2:W3:Y:S02]  /*c5e0*/  SYNCS.PHASECHK.TRANS64.TRYWAIT P0, [R0+URZ+0x68], R9 ;  /* 0x00006809000075a7 */ /* 0x0044e400080011ff */
[----:B---3--:R-:W-:Y:S05]  /*c5f0*/  @!P0 NANOSLEEP.SYNCS 0x989680 ;  /* 0x009896800000895d */ /* 0x008fea0003900000 */
[----:B------:R-:W3:Y:S02]  /*c600*/  @!P0 SYNCS.PHASECHK.TRANS64 P0, [R0+URZ+0x68], R9 ;  /* 0x00006809000085a7 */ /* 0x000ee400080010ff */
[----:B---3--:R-:W-:Y:S05]  /*c610*/  @!P0 BRA `(.L_x_171) ;  /* 0xfffffffc00f08947 */ /* 0x008fea000383ffff */
[----:B------:R-:W-:Y:S05]  /*c620*/  BRA `(.L_x_172) ;  /* 0xffffff8800087947 */ /* 0x000fea000383ffff */
.L_x_92:
[----:B------:R-:W-:Y:S07]  /*c630*/  MOV R0, UR21 ;  /* 0x0000001500007c02 */ /* 0x000fee0008000f00 */
.L_x_173:
[----:B--2---:R2:W3:Y:S02]  /*c640*/  SYNCS.PHASECHK.TRANS64.TRYWAIT P0, [R0+URZ+0x70], R9 ;  /* 0x00007009000075a7 */ /* 0x0044e400080011ff */
[----:B---3--:R-:W-:Y:S05]  /*c650*/  @!P0 NANOSLEEP.SYNCS 0x989680 ;  /* 0x009896800000895d */ /* 0x008fea0003900000 */
[----:B------:R-:W3:Y:S02]  /*c660*/  @!P0 SYNCS.PHASECHK.TRANS64 P0, [R0+URZ+0x70], R9 ;  /* 0x00007009000085a7 */ /* 0x000ee400080010ff */
[----:B---3--:R-:W-:Y:S05]  /*c670*/  @!P0 BRA `(.L_x_173) ;  /* 0xfffffffc00f08947 */ /* 0x008fea000383ffff */
[----:B------:R-:W-:Y:S05]  /*c680*/  BRA `(.L_x_174) ;  /* 0xffffff8800507947 */ /* 0x000fea000383ffff */
.L_x_93:
[----:B------:R-:W-:Y:S07]  /*c690*/  MOV R0, UR21 ;  /* 0x0000001500007c02 */ /* 0x000fee0008000f00 */
.L_x_175:
[----:B--2---:R2:W3:Y:S02]  /*c6a0*/  SYNCS.PHASECHK.TRANS64.TRYWAIT P0, [R0+URZ+0x78], R9 ;  /* 0x00007809000075a7 */ /* 0x0044e400080011ff */
[----:B---3--:R-:W-:Y:S05]  /*c6b0*/  @!P0 NANOSLEEP.SYNCS 0x989680 ;  /* 0x009896800000895d */ /* 0x008fea0003900000 */
[----:B------:R-:W3:Y:S02]  /*c6c0*/  @!P0 SYNCS.PHASECHK.TRANS64 P0, [R0+URZ+0x78], R9 ;  /* 0x00007809000085a7 */ /* 0x000ee400080010ff */
[----:B---3--:R-:W-:Y:S05]  /*c6d0*/  @!P0 BRA `(.L_x_175) ;  /* 0xfffffffc00f08947 */ /* 0x008fea000383ffff */
[----:B------:R-:W-:Y:S05]  /*c6e0*/  BRA `(.L_x_176) ;  /* 0xffffff8800947947 */ /* 0x000fea000383ffff */
.L_x_95:
[----:B------:R-:W-:-:S07]  /*c6f0*/  MOV R0, UR21 ;  /* 0x0000001500007c02 */ /* 0x000fce0008000f00 */
.L_x_177:
[----:B---3--:R3:W4:Y:S02]  /*c700*/  SYNCS.PHASECHK.TRANS64.TRYWAIT P0, [R0+URZ+0x60], R3 ;  /* 0x00006003000075a7 */ /* 0x00872400080011ff */
[----:B----4-:R-:W-:Y:S05]  /*c710*/  @!P0 NANOSLEEP.SYNCS 0x989680 ;  /* 0x009896800000895d */ /* 0x010fea0003900000 */
[----:B------:R-:W4:Y:S02]  /*c720*/  @!P0 SYNCS.PHASECHK.TRANS64 P0, [R0+URZ+0x60], R3 ;  /* 0x00006003000085a7 */ /* 0x000f2400080010ff */
[----:B----4-:R-:W-:Y:S05]  /*c730*/  @!P0 BRA `(.L_x_177) ;  /* 0xfffffffc00f08947 */ /* 0x010fea000383ffff */
[----:B------:R-:W-:Y:S05]  /*c740*/  BRA `(.L_x_178) ;  /* 0xffffff8c000c7947 */ /* 0x000fea000383ffff */
.L_x_96:
[----:B---3--:R-:W-:-:S07]  /*c750*/  MOV R0, UR21 ;  /* 0x0000001500007c02 */ /* 0x008fce0008000f00 */
.L_x_179:
[----:B---3--:R3:W4:Y:S02]  /*c760*/  SYNCS.PHASECHK.TRANS64.TRYWAIT P0, [R0+URZ+0x68], R3 ;  /* 0x00006803000075a7 */ /* 0x00872400080011ff */
[----:B----4-:R-:W-:Y:S05]  /*c770*/  @!P0 NANOSLEEP.SYNCS 0x989680 ;  /* 0x009896800000895d */ /* 0x010fea0003900000 */
[----:B------:R-:W4:Y:S02]  /*c780*/  @!P0 SYNCS.PHASECHK.TRANS64 P0, [R0+URZ+0x68], R3 ;  /* 0x00006803000085a7 */ /* 0x000f2400080010ff */
[----:B----4-:R-:W-:Y:S05]  /*c790*/  @!P0 BRA `(.L_x_179) ;  /* 0xfffffffc00f08947 */ /* 0x010fea000383ffff */
[----:B------:R-:W-:Y:S05]  /*c7a0*/  BRA `(.L_x_180) ;  /* 0xffffff8800fc7947 */ /* 0x000fea000383ffff */
.L_x_97:
[----:B---3--:R-:W-:-:S07]  /*c7b0*/  MOV R0, UR21 ;  /* 0x0000001500007c02 */ /* 0x008fce0008000f00 */
.L_x_181:
[----:B---3--:R3:W4:Y:S02]  /*c7c0*/  SYNCS.PHASECHK.TRANS64.TRYWAIT P0, [R0+URZ+0x70], R3 ;  /* 0x00007003000075a7 */ /* 0x00872400080011ff */
[----:B----4-:R-:W-:Y:S05]  /*c7d0*/  @!P0 NANOSLEEP.SYNCS 0x989680 ;  /* 0x009896800000895d */ /* 0x010fea0003900000 */
[----:B------:R-:W4:Y:S02]  /*c7e0*/  @!P0 SYNCS.PHASECHK.TRANS64 P0, [R0+URZ+0x70], R3 ;  /* 0x00007003000085a7 */ /* 0x000f2400080010ff */
[----:B----4-:R-:W-:Y:S05]  /*c7f0*/  @!P0 BRA `(.L_x_181) ;  /* 0xfffffffc00f08947 */ /* 0x010fea000383ffff */
[----:B------:R-:W-:Y:S05]  /*c800*/  BRA `(.L_x_182) ;  /* 0xffffff8800ec7947 */ /* 0x000fea000383ffff */
.L_x_99:
[----:B-1----:R1:W2:Y:S02]  /*c810*/  SYNCS.PHASECHK.TRANS64.TRYWAIT P0, [R3+URZ+0x90], R0 ;  /* 0x00009000030075a7 */ /* 0x0022a400080011ff */
[----:B--2---:R-:W-:Y:S05]  /*c820*/  @!P0 NANOSLEEP.SYNCS 0x989680 ;  /* 0x009896800000895d */ /* 0x004fea0003900000 */
[----:B------:R-:W2:Y:S02]  /*c830*/  @!P0 SYNCS.PHASECHK.TRANS64 P0, [R3+URZ+0x90], R0 ;  /* 0x00009000030085a7 */ /* 0x000ea400080010ff */
[----:B--2---:R-:W-:Y:S05]  /*c840*/  @!P0 BRA `(.L_x_99) ;  /* 0xfffffffc00f08947 */ /* 0x004fea000383ffff */
[----:B------:R-:W-:Y:S05]  /*c850*/  BRA `(.L_x_183) ;  /* 0xffffff8c00b07947 */ /* 0x000fea000383ffff */
.L_x_110:
[----:B-1----:R1:W2:Y:S02]  /*c860*/  SYNCS.PHASECHK.TRANS64.TRYWAIT P1, [R3+URZ+0x40], R0 ;  /* 0x00004000030075a7 */ /* 0x0022a400080211ff */
[----:B--2---:R-:W-:Y:S05]  /*c870*/  @!P1 NANOSLEEP.SYNCS 0x989680 ;  /* 0x009896800000995d */ /* 0x004fea0003900000 */
[----:B------:R-:W2:Y:S02]  /*c880*/  @!P1 SYNCS.PHASECHK.TRANS64 P1, [R3+URZ+0x40], R0 ;  /* 0x00004000030095a7 */ /* 0x000ea400080210ff */
[----:B--2---:R-:W-:Y:S05]  /*c890*/  @!P1 BRA `(.L_x_110) ;  /* 0xfffffffc00f09947 */ /* 0x004fea000383ffff */
[----:B------:R-:W-:Y:S05]  /*c8a0*/  BRA `(.L_x_109) ;  /* 0xffffff9c00347947 */ /* 0x000fea000383ffff */
.L_x_112:
[----:B--2---:R2:W4:Y:S02]  /*c8b0*/  SYNCS.PHASECHK.TRANS64.TRYWAIT P0, [R145+URZ+0xb0], R2 ;  /* 0x0000b002910075a7 */ /* 0x00452400080011ff */
[----:B----4-:R-:W-:Y:S05]  /*c8c0*/  @!P0 NANOSLEEP.SYNCS 0x989680 ;  /* 0x009896800000895d */ /* 0x010fea0003900000 */
[----:B------:R-:W4:Y:S02]  /*c8d0*/  @!P0 SYNCS.PHASECHK.TRANS64 P0, [R145+URZ+0xb0], R2 ;  /* 0x0000b002910085a7 */ /* 0x000f2400080010ff */
[----:B----4-:R-:W-:Y:S05]  /*c8e0*/  @!P0 BRA `(.L_x_112) ;  /* 0xfffffffc00f08947 */ /* 0x010fea000383ffff */
[----:B------:R-:W-:Y:S05]  /*c8f0*/  BRA `(.L_x_111) ;  /* 0xffffff9c00907947 */ /* 0x000fea000383ffff */
.L_x_120:
[----:B--2---:R2:W3:Y:S02]  /*c900*/  SYNCS.PHASECHK.TRANS64.TRYWAIT P0, [R107+URZ+0x40], R0 ;  /* 0x000040006b0075a7 */ /* 0x0044e400080011ff */
[----:B---3--:R-:W-:Y:S05]  /*c910*/  @!P0 NANOSLEEP.SYNCS 0x989680 ;  /* 0x009896800000895d */ /* 0x008fea0003900000 */
[----:B------:R-:W3:Y:S02]  /*c920*/  @!P0 SYNCS.PHASECHK.TRANS64 P0, [R107+URZ+0x40], R0 ;  /* 0x000040006b0085a7 */ /* 0x000ee400080010ff */
[----:B---3--:R-:W-:Y:S05]  /*c930*/  @!P0 BRA `(.L_x_120) ;  /* 0xfffffffc00f08947 */ /* 0x008fea000383ffff */
[----:B------:R-:W-:Y:S05]  /*c940*/  BRA `(.L_x_119) ;  /* 0xffffffb000947947 */ /* 0x000fea000383ffff */
.L_x_128:
[----:B--2---:R2:W3:Y:S02]  /*c950*/  SYNCS.PHASECHK.TRANS64.TRYWAIT P0, [R0+URZ+0x40], R7 ;  /* 0x00004007000075a7 */ /* 0x0044e400080011ff */
[----:B---3--:R-:W-:Y:S05]  /*c960*/  @!P0 NANOSLEEP.SYNCS 0x989680 ;  /* 0x009896800000895d */ /* 0x008fea0003900000 */
[----:B------:R-:W3:Y:S02]  /*c970*/  @!P0 SYNCS.PHASECHK.TRANS64 P0, [R0+URZ+0x40], R7 ;  /* 0x00004007000085a7 */ /* 0x000ee400080010ff */
[----:B---3--:R-:W-:Y:S05]  /*c980*/  @!P0 BRA `(.L_x_128) ;  /* 0xfffffffc00f08947 */ /* 0x008fea000383ffff */
[----:B------:R-:W-:Y:S05]  /*c990*/  BRA `(.L_x_127) ;  /* 0xffffffc400e87947 */ /* 0x000fea000383ffff */
.L_x_136:
[----:B--2---:R2:W3:Y:S02]  /*c9a0*/  SYNCS.PHASECHK.TRANS64.TRYWAIT P0, [R0+URZ+0x40], R5 ;  /* 0x00004005000075a7 */ /* 0x0044e400080011ff */
[----:B---3--:R-:W-:Y:S05]  /*c9b0*/  @!P0 NANOSLEEP.SYNCS 0x989680 ;  /* 0x009896800000895d */ /* 0x008fea0003900000 */
[----:B------:R-:W3:Y:S02]  /*c9c0*/  @!P0 SYNCS.PHASECHK.TRANS64 P0, [R0+URZ+0x40], R5 ;  /* 0x00004005000085a7 */ /* 0x000ee400080010ff */
[----:B---3--:R-:W-:Y:S05]  /*c9d0*/  @!P0 BRA `(.L_x_136) ;  /* 0xfffffffc00f08947 */ /* 0x008fea000383ffff */
[----:B------:R-:W-:Y:S05]  /*c9e0*/  BRA `(.L_x_135) ;  /* 0xffffffdc00487947 */ /* 0x000fea000383ffff */
        .weak           $__internal_0_$__cuda_sm10x_tcgen05_guardrail_trap_col_being_dealloced_not_returned_by_alloc
        .type           $__internal_0_$__cuda_sm10x_tcgen05_guardrail_trap_col_being_dealloced_not_returned_by_alloc,@function
        .size           $__internal_0_$__cuda_sm10x_tcgen05_guardrail_trap_col_being_dealloced_not_returned_by_alloc,($__internal_1_$__cuda_sm10x_tcgen05_guardrail_trap_phase_invalid_during_alloc - $__internal_0_$__cuda_sm10x_tcgen05_guardrail_trap_col_being_dealloced_not_returned_by_alloc)
$__internal_0_$__cuda_sm10x_tcgen05_guardrail_trap_col_being_dealloced_not_returned_by_alloc:
[----:B------:R-:W-:Y:S05]  /*c9f0*/  BPT.TRAP 0x1 ;  /* 0x000000040000795c */ /* 0x000fea0000300000 */
[----:B------:R-:W-:-:S04]  /*ca00*/  HFMA2 R3, -RZ, RZ, 0, 0 ;  /* 0x00000000ff037431 */ /* 0x000fc800000001ff */
[----:B------:R-:W-:Y:S05]  /*ca10*/  RET.REL.NODEC R2 `(_ZN7cutlass13device_kernelINS_4gemm6kernel13GemmUniversalIN4cute5tupleIJiiiiEEENS1_10collective13CollectiveMmaINS1_35MainloopSm100TmaUmmaWarpSpecializedILi4ELi2ELi2ENS5_IJNS4_1CILi2EEESB_NSA_ILi1EEEEEEEENS5_IJNSA_ILi256EEESF_NSA_ILi128EEEEEEaNS5_IJlSC_lEEEaSI_NS4_8TiledMMAINS4_8MMA_AtomIJNS4_21SM100_MMA_S8_2x1SM_SSIaaiLi256ELi256ELNS4_4UMMA5MajorE0ELSN_0ELNSM_8SaturateE0EEEEEENS4_6LayoutINS5_IJSC_SC_SC_EEENS5_IJNSA_ILi0EEEST_ST_EEEEENS5_IJNS4_10UnderscoreESW_SW_EEEEENS4_28SM100_TMA_2SM_LOAD_MULTICASTENS4_14ComposedLayoutINS4_7SwizzleILi3ELi4ELi3EEENS4_18smem_ptr_flag_bitsILi8EEENSR_INS5_IJNSA_ILi8EEESG_EEENS5_IJSG_SC_EEEEEEEvNS4_8identityENS4_18SM100_TMA_2SM_LOADES19_vS1A_EENS_8epilogue10collective18CollectiveEpilogueINS1D_23Sm100TmaWarpSpecializedILi4ELi2ELi64ELb0ELb0EEEJNS5_IJSG_SF_SG_EEENS5_IJNSR_ISG_SC_EENSR_INSA_ILi64EEESC_EEEEEaSI_aSI_NS1D_6fusion15FusionCallbacksIS1H_NS1N_17LinearCombinationIaiaiLNS_15FloatRoundStyleE2EEES1I_S1M_JEEENS4_5SM1004TMEM4LOAD26SM100_TMEM_LOAD_32dp32b64xENS4_13SM90_TMA_LOADENS10_INS11_ILi2ELi4ELi3EEES14_NSR_INS5_IJS15_S1K_EEENS5_IJS1K_SC_EEEEEEENS4_39AutoVectorizingCopyWithAssumedAlignmentILi128EEENS4_14SM90_TMA_STOREES22_S24_S24_EEEvvEEEEvNT_6ParamsE) ;  /* 0xffffff3402787950 */ /* 0x000fea0003c3ffff */
        .weak           $__internal_1_$__cuda_sm10x_tcgen05_guardrail_trap_phase_invalid_during_alloc
        .type           $__internal_1_$__cuda_sm10x_tcgen05_guardrail_trap_phase_invalid_during_alloc,@function
        .size           $__internal_1_$__cuda_sm10x_tcgen05_guardrail_trap_phase_invalid_during_alloc,($__internal_2_$__cuda_sm10x_tcgen05_guardrail_trap_unallocated_columns_being_dealloced - $__internal_1_$__cuda_sm10x_tcgen05_guardrail_trap_phase_invalid_during_alloc)
$__internal_1_$__cuda_sm10x_tcgen05_guardrail_trap_phase_invalid_during_alloc:
[----:B------:R-:W-:Y:S05]  /*ca20*/  BPT.TRAP 0x1 ;  /* 0x000000040000795c */ /* 0x000fea0000300000 */
[----:B------:R-:W-:-:S04]  /*ca30*/  MOV R5, 0x0 ;  /* 0x0000000000057802 */ /* 0x000fc80000000f00 */
[----:B------:R-:W-:Y:S05]  /*ca40*/  RET.REL.NODEC R4 `(_ZN7cutlass13device_kernelINS_4gemm6kernel13GemmUniversalIN4cute5tupleIJiiiiEEENS1_10collective13CollectiveMmaINS1_35MainloopSm100TmaUmmaWarpSpecializedILi4ELi2ELi2ENS5_IJNS4_1CILi2EEESB_NSA_ILi1EEEEEEEENS5_IJNSA_ILi256EEESF_NSA_ILi128EEEEEEaNS5_IJlSC_lEEEaSI_NS4_8TiledMMAINS4_8MMA_AtomIJNS4_21SM100_MMA_S8_2x1SM_SSIaaiLi256ELi256ELNS4_4UMMA5MajorE0ELSN_0ELNSM_8SaturateE0EEEEEENS4_6LayoutINS5_IJSC_SC_SC_EEENS5_IJNSA_ILi0EEEST_ST_EEEEENS5_IJNS4_10UnderscoreESW_SW_EEEEENS4_28SM100_TMA_2SM_LOAD_MULTICASTENS4_14ComposedLayoutINS4_7SwizzleILi3ELi4ELi3EEENS4_18smem_ptr_flag_bitsILi8EEENSR_INS5_IJNSA_ILi8EEESG_EEENS5_IJSG_SC_EEEEEEEvNS4_8identityENS4_18SM100_TMA_2SM_LOADES19_vS1A_EENS_8epilogue10collective18CollectiveEpilogueINS1D_23Sm100TmaWarpSpecializedILi4ELi2ELi64ELb0ELb0EEEJNS5_IJSG_SF_SG_EEENS5_IJNSR_ISG_SC_EENSR_INSA_ILi64EEESC_EEEEEaSI_aSI_NS1D_6fusion15FusionCallbacksIS1H_NS1N_17LinearCombinationIaiaiLNS_15FloatRoundStyleE2EEES1I_S1M_JEEENS4_5SM1004TMEM4LOAD26SM100_TMEM_LOAD_32dp32b64xENS4_13SM90_TMA_LOADENS10_INS11_ILi2ELi4ELi3EEES14_NSR_INS5_IJS15_S1K_EEENS5_IJS1K_SC_EEEEEEENS4_39AutoVectorizingCopyWithAssumedAlignmentILi128EEENS4_14SM90_TMA_STOREES22_S24_S24_EEEvvEEEEvNT_6ParamsE) ;  /* 0xffffff34046c7950 */ /* 0x000fea0003c3ffff */
        .weak           $__internal_2_$__cuda_sm10x_tcgen05_guardrail_trap_unallocated_columns_being_dealloced
        .type           $__internal_2_$__cuda_sm10x_tcgen05_guardrail_trap_unallocated_columns_being_dealloced,@function
        .size           $__internal_2_$__cuda_sm10x_tcgen05_guardrail_trap_unallocated_columns_being_dealloced,(.L_x_185 - $__internal_2_$__cuda_sm10x_tcgen05_guardrail_trap_unallocated_columns_being_dealloced)
$__internal_2_$__cuda_sm10x_tcgen05_guardrail_trap_unallocated_columns_being_dealloced:
[----:B------:R-:W-:Y:S05]  /*ca50*/  BPT.TRAP 0x1 ;  /* 0x000000040000795c */ /* 0x000fea0000300000 */
[----:B------:R-:W-:-:S04]  /*ca60*/  HFMA2 R3, -RZ, RZ, 0, 0 ;  /* 0x00000000ff037431 */ /* 0x000fc800000001ff */
[----:B------:R-:W-:Y:S05]  /*ca70*/  RET.REL.NODEC R2 `(_ZN7cutlass13device_kernelINS_4gemm6kernel13GemmUniversalIN4cute5tupleIJiiiiEEENS1_10collective13CollectiveMmaINS1_35MainloopSm100TmaUmmaWarpSpecializedILi4ELi2ELi2ENS5_IJNS4_1CILi2EEESB_NSA_ILi1EEEEEEEENS5_IJNSA_ILi256EEESF_NSA_ILi128EEEEEEaNS5_IJlSC_lEEEaSI_NS4_8TiledMMAINS4_8MMA_AtomIJNS4_21SM100_MMA_S8_2x1SM_SSIaaiLi256ELi256ELNS4_4UMMA5MajorE0ELSN_0ELNSM_8SaturateE0EEEEEENS4_6LayoutINS5_IJSC_SC_SC_EEENS5_IJNSA_ILi0EEEST_ST_EEEEENS5_IJNS4_10UnderscoreESW_SW_EEEEENS4_28SM100_TMA_2SM_LOAD_MULTICASTENS4_14ComposedLayoutINS4_7SwizzleILi3ELi4ELi3EEENS4_18smem_ptr_flag_bitsILi8EEENSR_INS5_IJNSA_ILi8EEESG_EEENS5_IJSG_SC_EEEEEEEvNS4_8identityENS4_18SM100_TMA_2SM_LOADES19_vS1A_EENS_8epilogue10collective18CollectiveEpilogueINS1D_23Sm100TmaWarpSpecializedILi4ELi2ELi64ELb0ELb0EEEJNS5_IJSG_SF_SG_EEENS5_IJNSR_ISG_SC_EENSR_INSA_ILi64EEESC_EEEEEaSI_aSI_NS1D_6fusion15FusionCallbacksIS1H_NS1N_17LinearCombinationIaiaiLNS_15FloatRoundStyleE2EEES1I_S1M_JEEENS4_5SM1004TMEM4LOAD26SM100_TMEM_LOAD_32dp32b64xENS4_13SM90_TMA_LOADENS10_INS11_ILi2ELi4ELi3EEES14_NSR_INS5_IJS15_S1K_EEENS5_IJS1K_SC_EEEEEEENS4_39AutoVectorizingCopyWithAssumedAlignmentILi128EEENS4_14SM90_TMA_STOREES22_S24_S24_EEEvvEEEEvNT_6ParamsE) ;  /* 0xffffff3402607950 */ /* 0x000fea0003c3ffff */
.L_x_184:
[----:B------:R-:W-:-:S00]  /*ca80*/  BRA `(.L_x_184) ;  /* 0xfffffffc00fc7947 */ /* 0x000fc0000383ffff */
[----:B------:R-:W-:-:S00]  /*ca90*/  NOP ;  /* 0x0000000000007918 */ /* 0x000fc00000000000 */
        /* <DEDUP_REMOVED lines=14> */
.L_x_185:


//--------------------- .nv.global.init           --------------------------
	.section	.nv.global.init,"aw",@progbits
.nv.global.init:
	.type		$str$27,@object
	.size		$str$27,($str$28 - $str$27)
$str$27:
        /*0000*/ 	.byte	0x28, 0x61, 0x64, 0x64, 0x72, 0x65, 0x73, 0x73, 0x20, 0x26, 0x20, 0x6d, 0x61, 0x73, 0x6b, 0x29
        /*0010*/ 	.byte	0x20, 0x3d, 0x3d, 0x20, 0x30, 0x00
	.type		$str$28,@object
	.size		$str$28,($str$26 - $str$28)
$str$28:
        /*0016*/ 	.byte	0x2f, 0x74, 0x6d, 0x70, 0x2f, 0x63, 0x75, 0x74, 0x6c, 0x61, 0x73, 0x73, 0x5f, 0x73, 0x77, 0x65
        /*0026*/ 	.byte	0x65, 0x70, 0x5f, 0x73, 0x72, 0x63, 0x2f, 0x69, 0x6e, 0x63, 0x6c, 0x75, 0x64, 0x65, 0x2f, 0x63
        /*0036*/ 	.byte	0x75, 0x74, 0x65, 0x2f, 0x70, 0x6f, 0x69, 0x6e, 0x74, 0x65, 0x72, 0x5f, 0x66, 0x6c, 0x61, 0x67
        /*0046*/ 	.byte	0x67, 0x65, 0x64, 0x2e, 0x68, 0x70, 0x70, 0x00
	.type		$str$26,@object
	.size		$str$26,($str$25 - $str$26)
$str$26:
        /*004e*/ 	.byte	0x2f, 0x74, 0x6d, 0x70, 0x2f, 0x63, 0x75, 0x74, 0x6c, 0x61, 0x73, 0x73, 0x5f, 0x73, 0x77, 0x65
        /*005e*/ 	.byte	0x65, 0x70, 0x5f, 0x73, 0x72, 0x63, 0x2f, 0x69, 0x6e, 0x63, 0x6c, 0x75, 0x64, 0x65, 0x2f, 0x63
        /*006e*/ 	.byte	0x75, 0x74, 0x65, 0x2f, 0x61, 0x74, 0x6f, 0x6d, 0x2f, 0x63, 0x6f, 0x70, 0x79, 0x5f, 0x74, 0x72
        /*007e*/ 	.byte	0x61, 0x69, 0x74, 0x73, 0x5f, 0x73, 0x6d, 0x31, 0x30, 0x30, 0x2e, 0x68, 0x70, 0x70, 0x00
	.type		$str$25,@object
	.size		$str$25,(__unnamed_1 - $str$25)
$str$25:
        /*008d*/ 	.byte	0x28, 0x28, 0x75, 0x69, 0x6e, 0x74, 0x33, 0x32, 0x5f, 0x74, 0x28, 0x74, 0x68, 0x72, 0x65, 0x61
        /*009d*/ 	.byte	0x64, 0x49, 0x64, 0x78, 0x2e, 0x78, 0x29, 0x20, 0x2f, 0x20, 0x33, 0x32, 0x29, 0x20, 0x25, 0x20
        /*00ad*/ 	.byte	0x34, 0x29, 0x20, 0x3d, 0x3d, 0x20, 0x28, 0x28, 0x28, 0x74, 0x6d, 0x65, 0x6d, 0x5f, 0x61, 0x64
        /*00bd*/ 	.byte	0x64, 0x72, 0x20, 0x3e, 0x3e, 0x20, 0x31, 0x36, 0x29, 0x20, 0x2f, 0x20, 0x33, 0x32, 0x29, 0x20
        /*00cd*/ 	.byte	0x25, 0x20, 0x34, 0x29, 0x00
	.type		__unnamed_1,@object
	.size		__unnamed_1,(__unnamed_2 - __unnamed_1)
__unnamed_1:
        /*00d2*/ 	.byte	0x61, 0x75, 0x74, 0x6f, 0x20, 0x63, 0x75, 0x74, 0x65, 0x3a, 0x3a, 0x61, 0x73, 0x5f, 0x70, 0x6f
        /* <DEDUP_REMOVED lines=24> */
        /*0262*/ 	.byte	0x5d, 0x00
	.type		__unnamed_2,@object
	.size		__unnamed_2,(__unnamed_3 - __unnamed_2)
__unnamed_2:
        /* <DEDUP_REMOVED lines=26> */
	.type		__unnamed_3,@object
	.size		__unnamed_3,(.L_3 - __unnamed_3)
__unnamed_3:
        /* <DEDUP_REMOVED lines=42> */
        /*0696*/ 	.byte	0x43, 0x3c, 0x30, 0x3e, 0x3e, 0x3e, 0x3e, 0x5d, 0x00
.L_3:


//--------------------- .nv.shared._ZN7cutlass13device_kernelINS_4gemm6kernel13GemmUniversalIN4cute5tupleIJiiiiEEENS1_10collective13CollectiveMmaINS1_35MainloopSm100TmaUmmaWarpSpecializedILi4ELi2ELi2ENS5_IJNS4_1CILi2EEESB_NSA_ILi1EEEEEEEENS5_IJNSA_ILi256EEESF_NSA_ILi128EEEEEEaNS5_IJlSC_lEEEaSI_NS4_8TiledMMAINS4_8MMA_AtomIJNS4_21SM100_MMA_S8_2x1SM_SSIaaiLi256ELi256ELNS4_4UMMA5MajorE0ELSN_0ELNSM_8SaturateE0EEEEEENS4_6LayoutINS5_IJSC_SC_SC_EEENS5_IJNSA_ILi0EEEST_ST_EEEEENS5_IJNS4_10UnderscoreESW_SW_EEEEENS4_28SM100_TMA_2SM_LOAD_MULTICASTENS4_14ComposedLayoutINS4_7SwizzleILi3ELi4ELi3EEENS4_18smem_ptr_flag_bitsILi8EEENSR_INS5_IJNSA_ILi8EEESG_EEENS5_IJSG_SC_EEEEEEEvNS4_8identityENS4_18SM100_TMA_2SM_LOADES19_vS1A_EENS_8epilogue10collective18CollectiveEpilogueINS1D_23Sm100TmaWarpSpecializedILi4ELi2ELi64ELb0ELb0EEEJNS5_IJSG_SF_SG_EEENS5_IJNSR_ISG_SC_EENSR_INSA_ILi64EEESC_EEEEEaSI_aSI_NS1D_6fusion15FusionCallbacksIS1H_NS1N_17LinearCombinationIaiaiLNS_15FloatRoundStyleE2EEES1I_S1M_JEEENS4_5SM1004TMEM4LOAD26SM100_TMEM_LOAD_32dp32b64xENS4_13SM90_TMA_LOADENS10_INS11_ILi2ELi4ELi3EEES14_NSR_INS5_IJS15_S1K_EEENS5_IJS1K_SC_EEEEEEENS4_39AutoVectorizingCopyWithAssumedAlignmentILi128EEENS4_14SM90_TMA_STOREES22_S24_S24_EEEvvEEEEvNT_6ParamsE --------------------------
	.section	.nv.shared._ZN7cutlass13device_kernelINS_4gemm6kernel13GemmUniversalIN4cute5tupleIJiiiiEEENS1_10collective13CollectiveMmaINS1_35MainloopSm100TmaUmmaWarpSpecializedILi4ELi2ELi2ENS5_IJNS4_1CILi2EEESB_NSA_ILi1EEEEEEEENS5_IJNSA_ILi256EEESF_NSA_ILi128EEEEEEaNS5_IJlSC_lEEEaSI_NS4_8TiledMMAINS4_8MMA_AtomIJNS4_21SM100_MMA_S8_2x1SM_SSIaaiLi256ELi256ELNS4_4UMMA5MajorE0ELSN_0ELNSM_8SaturateE0EEEEEENS4_6LayoutINS5_IJSC_SC_SC_EEENS5_IJNSA_ILi0EEEST_ST_EEEEENS5_IJNS4_10UnderscoreESW_SW_EEEEENS4_28SM100_TMA_2SM_LOAD_MULTICASTENS4_14ComposedLayoutINS4_7SwizzleILi3ELi4ELi3EEENS4_18smem_ptr_flag_bitsILi8EEENSR_INS5_IJNSA_ILi8EEESG_EEENS5_IJSG_SC_EEEEEEEvNS4_8identityENS4_18SM100_TMA_2SM_LOADES19_vS1A_EENS_8epilogue10collective18CollectiveEpilogueINS1D_23Sm100TmaWarpSpecializedILi4ELi2ELi64ELb0ELb0EEEJNS5_IJSG_SF_SG_EEENS5_IJNSR_ISG_SC_EENSR_INSA_ILi64EEESC_EEEEEaSI_aSI_NS1D_6fusion15FusionCallbacksIS1H_NS1N_17LinearCombinationIaiaiLNS_15FloatRoundStyleE2EEES1I_S1M_JEEENS4_5SM1004TMEM4LOAD26SM100_TMEM_LOAD_32dp32b64xENS4_13SM90_TMA_LOADENS10_INS11_ILi2ELi4ELi3EEES14_NSR_INS5_IJS15_S1K_EEENS5_IJS1K_SC_EEEEEEENS4_39AutoVectorizingCopyWithAssumedAlignmentILi128EEENS4_14SM90_TMA_STOREES22_S24_S24_EEEvvEEEEvNT_6ParamsE,"aw",@nobits
	.sectionflags	@""
	.align	16
	.zero		1024


//--------------------- .nv.shared.reserved.0     --------------------------
	.section	.nv.shared.reserved.0,"aw",@nobits
	.weak		__nv_reservedSMEM_offset_0_alias
	.size		__nv_reservedSMEM_offset_0_alias, 0, 64
	.other		__nv_reservedSMEM_offset_0_alias,@"STO_CUDA_RESERVED_SHARED STV_DEFAULT"
__nv_reservedSMEM_offset_0_alias:
	.zero		0
.nv.shared.reserved.0:
	.zero		64
	.weak		__nv_reservedSMEM_tcgen05_partition
	.type		__nv_reservedSMEM_tcgen05_partition,@object
	.size		__nv_reservedSMEM_tcgen05_partition,(.L_0 - __nv_reservedSMEM_tcgen05_partition)
__nv_reservedSMEM_tcgen05_partition:
	.zero		32
.L_0:


//--------------------- .nv.global                --------------------------
	.section	.nv.global,"aw",@nobits
.nv.global:
	.type		_ZN40_INTERNAL_35bc9460_4_k_cu_4ffb7348_106074cute1_E,@object
	.size		_ZN40_INTERNAL_35bc9460_4_k_cu_4ffb7348_106074cute1_E,(_ZN40_INTERNAL_35bc9460_4_k_cu_4ffb7348_106074cuda3std3__45__cpo6cbeginE - _ZN40_INTERNAL_35bc9460_4_k_cu_4ffb7348_106074cute1_E)
_ZN40_INTERNAL_35bc9460_4_k_cu_4ffb7348_106074cute1_E:
	.zero		1
	.type		_ZN40_INTERNAL_35bc9460_4_k_cu_4ffb7348_106074cuda3std3__45__cpo6cbeginE,@object
	.size		_ZN40_INTERNAL_35bc9460_4_k_cu_4ffb7348_106074cuda3std3__45__cpo6cbeginE,(_ZN40_INTERNAL_35bc9460_4_k_cu_4ffb7348_106074cuda3std3__48in_placeE - _ZN40_INTERNAL_35bc9460_4_k_cu_4ffb7348_106074cuda3std3__45__cpo6cbeginE)
_ZN40_INTERNAL_35bc9460_4_k_cu_4ffb7348_106074cuda3std3__45__cpo6cbeginE:
	.zero		1
	.type		_ZN40_INTERNAL_35bc9460_4_k_cu_4ffb7348_106074cuda3std3__48in_placeE,@object
	.size		_ZN40_INTERNAL_35bc9460_4_k_cu_4ffb7348_106074cuda3std3__48in_placeE,(_ZN40_INTERNAL_35bc9460_4_k_cu_4ffb7348_106074cuda3std6ranges3__45__cpo9iter_moveE - _ZN40_INTERNAL_35bc9460_4_k_cu_4ffb7348_106074cuda3std3__48in_placeE)
_ZN40_INTERNAL_35bc9460_4_k_cu_4ffb7348_106074cuda3std3__48in_placeE:
	.zero		1
	.type		_ZN40_INTERNAL_35bc9460_4_k_cu_4ffb7348_106074cuda3std6ranges3__45__cpo9iter_moveE,@object
	.size		_ZN40_INTERNAL_35bc9460_4_k_cu_4ffb7348_106074cuda3std6ranges3__45__cpo9iter_moveE,(_ZN40_INTERNAL_35bc9460_4_k_cu_4ffb7348_106074cuda3std3__45__cpo5beginE - _ZN40_INTERNAL_35bc9460_4_k_cu_4ffb7348_106074cuda3std6ranges3__45__cpo9iter_moveE)
_ZN40_INTERNAL_35bc9460_4_k_cu_4ffb7348_106074cuda3std6ranges3__45__cpo9iter_moveE:
	.zero		1
	.type		_ZN40_INTERNAL_35bc9460_4_k_cu_4ffb7348_106074cuda3std3__45__cpo5beginE,@object
	.size		_ZN40_INTERNAL_35bc9460_4_k_cu_4ffb7348_106074cuda3std3__45__cpo5beginE,(_ZN40_INTERNAL_35bc9460_4_k_cu_4ffb7348_106074cuda3std3__442_GLOBAL__N__35bc9460_4_k_cu_4ffb7348_106076ignoreE - _ZN40_INTERNAL_35bc9460_4_k_cu_4ffb7348_106074cuda3std3__45__cpo5beginE)
_ZN40_INTERNAL_35bc9460_4_k_cu_4ffb7348_106074cuda3std3__45__cpo5beginE:
	.zero		1
	.type		_ZN40_INTERNAL_35bc9460_4_k_cu_4ffb7348_106074cuda3std3__442_GLOBAL__N__35bc9460_4_k_cu_4ffb7348_106076ignoreE,@object
	.size		_ZN40_INTERNAL_35bc9460_4_k_cu_4ffb7348_106074cuda3std3__442_GLOBAL__N__35bc9460_4_k_cu_4ffb7348_106076ignoreE,(_ZN40_INTERNAL_35bc9460_4_k_cu_4ffb7348_106074cute7productE - _ZN40_INTERNAL_35bc9460_4_k_cu_4ffb7348_106074cuda3std3__442_GLOBAL__N__35bc9460_4_k_cu_4ffb7348_106076ignoreE)
_ZN40_INTERNAL_35bc9460_4_k_cu_4ffb7348_106074cuda3std3__442_GLOBAL__N__35bc9460_4_k_cu_4ffb7348_106076ignoreE:
	.zero		1
	.type		_ZN40_INTERNAL_35bc9460_4_k_cu_4ffb7348_106074cute7productE,@object
	.size		_ZN40_INTERNAL_35bc9460_4_k_cu_4ffb7348_106074cute7productE,(_ZN40_INTERNAL_35bc9460_4_k_cu_4ffb7348_106074cuda3std3__45__cpo3endE - _ZN40_INTERNAL_35bc9460_4_k_cu_4ffb7348_106074cute7productE)
_ZN40_INTERNAL_35bc9460_4_k_cu_4ffb7348_106074cute7productE:
	.zero		1
	.type		_ZN40_INTERNAL_35bc9460_4_k_cu_4ffb7348_106074cuda3std3__45__cpo3endE,@object
	.size		_ZN40_INTERNAL_35bc9460_4_k_cu_4ffb7348_106074cuda3std3__45__cpo3endE,(_ZN40_INTERNAL_35bc9460_4_k_cu_4ffb7348_106074cuda3std3__419piecewise_constructE - _ZN40_INTERNAL_35bc9460_4_k_cu_4ffb7348_106074cuda3std3__45__cpo3endE)
_ZN40_INTERNAL_35bc9460_4_k_cu_4ffb7348_106074cuda3std3__45__cpo3endE:
	.zero		1
	.type		_ZN40_INTERNAL_35bc9460_4_k_cu_4ffb7348_106074cuda3std3__419piecewise_constructE,@object
	.size		_ZN40_INTERNAL_35bc9460_4_k_cu_4ffb7348_106074cuda3std3__419piecewise_constructE,(_ZN40_INTERNAL_35bc9460_4_k_cu_4ffb7348_106074cuda3std3__45__cpo4cendE - _ZN40_INTERNAL_35bc9460_4_k_cu_4ffb7348_106074cuda3std3__419piecewise_constructE)
_ZN40_INTERNAL_35bc9460_4_k_cu_4ffb7348_106074cuda3std3__419piecewise_constructE:
	.zero		1
	.type		_ZN40_INTERNAL_35bc9460_4_k_cu_4ffb7348_106074cuda3std3__45__cpo4cendE,@object
	.size		_ZN40_INTERNAL_35bc9460_4_k_cu_4ffb7348_106074cuda3std3__45__cpo4cendE,(_ZN40_INTERNAL_35bc9460_4_k_cu_4ffb7348_106074cuda3std6ranges3__45__cpo4swapE - _ZN40_INTERNAL_35bc9460_4_k_cu_4ffb7348_106074cuda3std3__45__cpo4cendE)
_ZN40_INTERNAL_35bc9460_4_k_cu_4ffb7348_106074cuda3std3__45__cpo4cendE:
	.zero		1
	.type		_ZN40_INTERNAL_35bc9460_4_k_cu_4ffb7348_106074cuda3std6ranges3__45__cpo4swapE,@object
	.size		_ZN40_INTERNAL_35bc9460_4_k_cu_4ffb7348_106074cuda3std6ranges3__45__cpo4swapE,(.L_11 - _ZN40_INTERNAL_35bc9460_4_k_cu_4ffb7348_106074cuda3std6ranges3__45__cpo4swapE)
_ZN40_INTERNAL_35bc9460_4_k_cu_4ffb7348_106074cuda3std6ranges3__45__cpo4swapE:
	.zero		1
.L_11:


//--------------------- .nv.constant0._ZN7cutlass13device_kernelINS_4gemm6kernel13GemmUniversalIN4cute5tupleIJiiiiEEENS1_10collective13CollectiveMmaINS1_35MainloopSm100TmaUmmaWarpSpecializedILi4ELi2ELi2ENS5_IJNS4_1CILi2EEESB_NSA_ILi1EEEEEEEENS5_IJNSA_ILi256EEESF_NSA_ILi128EEEEEEaNS5_IJlSC_lEEEaSI_NS4_8TiledMMAINS4_8MMA_AtomIJNS4_21SM100_MMA_S8_2x1SM_SSIaaiLi256ELi256ELNS4_4UMMA5MajorE0ELSN_0ELNSM_8SaturateE0EEEEEENS4_6LayoutINS5_IJSC_SC_SC_EEENS5_IJNSA_ILi0EEEST_ST_EEEEENS5_IJNS4_10UnderscoreESW_SW_EEEEENS4_28SM100_TMA_2SM_LOAD_MULTICASTENS4_14ComposedLayoutINS4_7SwizzleILi3ELi4ELi3EEENS4_18smem_ptr_flag_bitsILi8EEENSR_INS5_IJNSA_ILi8EEESG_EEENS5_IJSG_SC_EEEEEEEvNS4_8identityENS4_18SM100_TMA_2SM_LOADES19_vS1A_EENS_8epilogue10collective18CollectiveEpilogueINS1D_23Sm100TmaWarpSpecializedILi4ELi2ELi64ELb0ELb0EEEJNS5_IJSG_SF_SG_EEENS5_IJNSR_ISG_SC_EENSR_INSA_ILi64EEESC_EEEEEaSI_aSI_NS1D_6fusion15FusionCallbacksIS1H_NS1N_17LinearCombinationIaiaiLNS_15FloatRoundStyleE2EEES1I_S1M_JEEENS4_5SM1004TMEM4LOAD26SM100_TMEM_LOAD_32dp32b64xENS4_13SM90_TMA_LOADENS10_INS11_ILi2ELi4ELi3EEES14_NSR_INS5_IJS15_S1K_EEENS5_IJS1K_SC_EEEEEEENS4_39AutoVectorizingCopyWithAssumedAlignmentILi128EEENS4_14SM90_TMA_STOREES22_S24_S24_EEEvvEEEEvNT_6ParamsE --------------------------
	.section	.nv.constant0._ZN7cutlass13device_kernelINS_4gemm6kernel13GemmUniversalIN4cute5tupleIJiiiiEEENS1_10collective13CollectiveMmaINS1_35MainloopSm100TmaUmmaWarpSpecializedILi4ELi2ELi2ENS5_IJNS4_1CILi2EEESB_NSA_ILi1EEEEEEEENS5_IJNSA_ILi256EEESF_NSA_ILi128EEEEEEaNS5_IJlSC_lEEEaSI_NS4_8TiledMMAINS4_8MMA_AtomIJNS4_21SM100_MMA_S8_2x1SM_SSIaaiLi256ELi256ELNS4_4UMMA5MajorE0ELSN_0ELNSM_8SaturateE0EEEEEENS4_6LayoutINS5_IJSC_SC_SC_EEENS5_IJNSA_ILi0EEEST_ST_EEEEENS5_IJNS4_10UnderscoreESW_SW_EEEEENS4_28SM100_TMA_2SM_LOAD_MULTICASTENS4_14ComposedLayoutINS4_7SwizzleILi3ELi4ELi3EEENS4_18smem_ptr_flag_bitsILi8EEENSR_INS5_IJNSA_ILi8EEESG_EEENS5_IJSG_SC_EEEEEEEvNS4_8identityENS4_18SM100_TMA_2SM_LOADES19_vS1A_EENS_8epilogue10collective18CollectiveEpilogueINS1D_23Sm100TmaWarpSpecializedILi4ELi2ELi64ELb0ELb0EEEJNS5_IJSG_SF_SG_EEENS5_IJNSR_ISG_SC_EENSR_INSA_ILi64EEESC_EEEEEaSI_aSI_NS1D_6fusion15FusionCallbacksIS1H_NS1N_17LinearCombinationIaiaiLNS_15FloatRoundStyleE2EEES1I_S1M_JEEENS4_5SM1004TMEM4LOAD26SM100_TMEM_LOAD_32dp32b64xENS4_13SM90_TMA_LOADENS10_INS11_ILi2ELi4ELi3EEES14_NSR_INS5_IJS15_S1K_EEENS5_IJS1K_SC_EEEEEEENS4_39AutoVectorizingCopyWithAssumedAlignmentILi128EEENS4_14SM90_TMA_STOREES22_S24_S24_EEEvvEEEEvNT_6ParamsE,"a",@progbits
	.sectionflags	@""
	.align	4
.nv.constant0._ZN7cutlass13device_kernelINS_4gemm6kernel13GemmUniversalIN4cute5tupleIJiiiiEEENS1_10collective13CollectiveMmaINS1_35MainloopSm100TmaUmmaWarpSpecializedILi4ELi2ELi2ENS5_IJNS4_1CILi2EEESB_NSA_ILi1EEEEEEEENS5_IJNSA_ILi256EEESF_NSA_ILi128EEEEEEaNS5_IJlSC_lEEEaSI_NS4_8TiledMMAINS4_8MMA_AtomIJNS4_21SM100_MMA_S8_2x1SM_SSIaaiLi256ELi256ELNS4_4UMMA5MajorE0ELSN_0ELNSM_8SaturateE0EEEEEENS4_6LayoutINS5_IJSC_SC_SC_EEENS5_IJNSA_ILi0EEEST_ST_EEEEENS5_IJNS4_10UnderscoreESW_SW_EEEEENS4_28SM100_TMA_2SM_LOAD_MULTICASTENS4_14ComposedLayoutINS4_7SwizzleILi3ELi4ELi3EEENS4_18smem_ptr_flag_bitsILi8EEENSR_INS5_IJNSA_ILi8EEESG_EEENS5_IJSG_SC_EEEEEEEvNS4_8identityENS4_18SM100_TMA_2SM_LOADES19_vS1A_EENS_8epilogue10collective18CollectiveEpilogueINS1D_23Sm100TmaWarpSpecializedILi4ELi2ELi64ELb0ELb0EEEJNS5_IJSG_SF_SG_EEENS5_IJNSR_ISG_SC_EENSR_INSA_ILi64EEESC_EEEEEaSI_aSI_NS1D_6fusion15FusionCallbacksIS1H_NS1N_17LinearCombinationIaiaiLNS_15FloatRoundStyleE2EEES1I_S1M_JEEENS4_5SM1004TMEM4LOAD26SM100_TMEM_LOAD_32dp32b64xENS4_13SM90_TMA_LOADENS10_INS11_ILi2ELi4ELi3EEES14_NSR_INS5_IJS15_S1K_EEENS5_IJS1K_SC_EEEEEEENS4_39AutoVectorizingCopyWithAssumedAlignmentILi128EEENS4_14SM90_TMA_STOREES22_S24_S24_EEEvvEEEEvNT_6ParamsE:
	.zero		2944


//--------------------- SYMBOLS --------------------------

	.type		.nv.reservedSmem.offset0,@object
	.size		.nv.reservedSmem.offset0,0x4
	.type		.nv.reservedSmem.cap,@object
	.size		.nv.reservedSmem.cap,0x4
	.type		__assertfail,@function
